def attn_fwd(
    Q,
    K,
    V,
    Out,
    Lse,
    sm_scale,
    stride_qz,
    stride_qh,
    stride_qm,
    stride_qk,
    stride_kz,
    stride_kh,
    stride_kn,
    stride_kk,
    stride_vz,
    stride_vh,
    stride_vn,
    stride_vk,
    stride_oz,
    stride_oh,
    stride_om,
    stride_ok,
    seqlen_q,
    seqlen_k,
    BLOCK_M: tl.constexpr,
    BLOCK_N: tl.constexpr,
    HEAD_DIM: tl.constexpr,
    CAUSAL: tl.constexpr,
):
    start_m = tl.program_id(0)
    off_hz = tl.program_id(1)
    q_off = off_hz * stride_qh
    k_off = off_hz * stride_kh
    v_off = off_hz * stride_vh
    offs_m = start_m * BLOCK_M + tl.arange(0, BLOCK_M)
    offs_d = tl.arange(0, HEAD_DIM)
    offs_n = tl.arange(0, BLOCK_N)
    q_ptrs = Q + q_off + offs_m[:, None] * stride_qm + offs_d[None, :] * stride_qk
    k_ptrs = K + k_off + offs_d[:, None] * stride_kk + offs_n[None, :] * stride_kn
    v_ptrs = V + v_off + offs_n[:, None] * stride_vn + offs_d[None, :] * stride_vk
    m_i = tl.full([BLOCK_M], float("-inf"), dtype=tl.float32)
    l_i = tl.zeros([BLOCK_M], dtype=tl.float32) + 1.0
    acc = tl.zeros([BLOCK_M, HEAD_DIM], dtype=tl.float32)
    q = tl.load(q_ptrs)
    acc, l_i, m_i = _attn_fwd_inner(
        acc,
        l_i,
        m_i,
        q,
        k_ptrs,
        v_ptrs,
        sm_scale,
        stride_kn,
        stride_vn,
        start_m,
        seqlen_k,
        BLOCK_M,
        BLOCK_N,
        HEAD_DIM,
        CAUSAL,
    )
    acc = acc / l_i[:, None]
    lse = m_i + tl.math.log2(l_i) / 1.4426950408889634
    o_ptrs = (
        Out
        + off_hz * stride_oh
        + offs_m[:, None] * stride_om
        + offs_d[None, :] * stride_ok
    )
    tl.store(o_ptrs, acc.to(Out.dtype.element_ty))
    tl.store(Lse + off_hz * seqlen_q + offs_m, lse)

# config = {"BLOCK_M": 128, "BLOCK_N": 128, "HEAD_DIM": 512, "arch": "sm_90", "causal": false, "dtype": "fp16", "num_stages": 2, "num_warps": 8}
# arch = sm_90


// ===== COMPILED SASS (sm_90a) =====

	.target	sm_90a

	.elftype	@"ET_EXEC"


//--------------------- .note.nv.tkinfo           --------------------------
	.section	.note.nv.tkinfo,"",@"SHT_NOTE"
	.sectionflags	@"SHF_NOTE_NV_TKINFO"
	.tkinfo
        /*0018*/ 	.word	0x00000002
        /*0030*/ 	.string	""
        /*0030*/ 	.string	"ptxas"
        /*0030*/ 	.string	"Cuda compilation tools, release 13.0, V13.0.88"
        /*0030*/ 	.string	"Build cuda_13.0.r13.0/compiler.36424714_0"
        /*0030*/ 	.string	"-v  -suppress-debug-info  -lineinfo  -arch sm_90a "



//--------------------- .note.nv.cuinfo           --------------------------
	.section	.note.nv.cuinfo,"",@"SHT_NOTE"
	.sectionflags	@"SHF_NOTE_NV_CUINFO"
        /*0018*/ 	.short	0x0002
        /*001a*/ 	.short	0x005a
        /*001c*/ 	.short	0x0082
	.zero		2


//--------------------- .nv.info                  --------------------------
	.section	.nv.info,"",@"SHT_CUDA_INFO"
	.align	4


	//----- nvinfo : EIATTR_REGCOUNT
	.align		4
        /*0000*/ 	.byte	0x04, 0x2f
        /*0002*/ 	.short	(.L_2 - .L_1)
	.align		4
.L_1:
        /*0004*/ 	.word	index@(attn_fwd)
        /*0008*/ 	.word	0x000000ff


	//----- nvinfo : EIATTR_FRAME_SIZE
	.align		4
.L_2:
        /*000c*/ 	.byte	0x04, 0x11
        /*000e*/ 	.short	(.L_4 - .L_3)
	.align		4
.L_3:
        /*0010*/ 	.word	index@(attn_fwd)
        /*0014*/ 	.word	0x00000f08


	//----- nvinfo : EIATTR_MIN_STACK_SIZE
	.align		4
.L_4:
        /*0018*/ 	.byte	0x04, 0x12
        /*001a*/ 	.short	(.L_6 - .L_5)
	.align		4
.L_5:
        /*001c*/ 	.word	index@(attn_fwd)
        /*0020*/ 	.word	0x00000f08
.L_6:


//--------------------- .nv.compat                --------------------------
	.section	.nv.compat,"",@"SHT_CUDA_COMPAT_INFO"
	.align	4
        /*0000*/ 	.byte	0x02, 0x09, 0x01, 0x00, 0x02, 0x02, 0x04, 0x00, 0x02, 0x05, 0x05, 0x00, 0x03, 0x07, 0x01, 0x01
        /*0010*/ 	.byte	0x02, 0x03, 0x00, 0x00, 0x02, 0x06, 0x01, 0x00, 0x04, 0x0b, 0x08, 0x00, 0x00, 0x00, 0x00, 0x00
        /*0020*/ 	.byte	0x00, 0x00, 0x00, 0x00


//--------------------- .nv.info.attn_fwd         --------------------------
	.section	.nv.info.attn_fwd,"",@"SHT_CUDA_INFO"
	.sectionflags	@""
	.align	4


	//----- nvinfo : EIATTR_CUDA_API_VERSION
	.align		4
        /*0000*/ 	.byte	0x04, 0x37
        /*0002*/ 	.short	(.L_8 - .L_7)
.L_7:
        /*0004*/ 	.word	0x00000082


	//----- nvinfo : EIATTR_KPARAM_INFO
	.align		4
.L_8:
        /*0008*/ 	.byte	0x04, 0x17
        /*000a*/ 	.short	(.L_10 - .L_9)
.L_9:
        /*000c*/ 	.word	0x00000000
        /*0010*/ 	.short	0x0019
        /*0012*/ 	.short	0x0080
        /*0014*/ 	.byte	0x00, 0xf4, 0x21, 0x00


	//----- nvinfo : EIATTR_KPARAM_INFO
	.align		4
.L_10:
        /*0018*/ 	.byte	0x04, 0x17
        /*001a*/ 	.short	(.L_12 - .L_11)
.L_11:
        /*001c*/ 	.word	0x00000000
        /*0020*/ 	.short	0x0018
        /*0022*/ 	.short	0x0078
        /*0024*/ 	.byte	0x00, 0xf4, 0x21, 0x00


	//----- nvinfo : EIATTR_KPARAM_INFO
	.align		4
.L_12:
        /*0028*/ 	.byte	0x04, 0x17
        /*002a*/ 	.short	(.L_14 - .L_13)
.L_13:
        /*002c*/ 	.word	0x00000000
        /*0030*/ 	.short	0x0017
        /*0032*/ 	.short	0x0070
        /*0034*/ 	.byte	0x00, 0xf0, 0x11, 0x00


	//----- nvinfo : EIATTR_KPARAM_INFO
	.align		4
.L_14:
        /*0038*/ 	.byte	0x04, 0x17
        /*003a*/ 	.short	(.L_16 - .L_15)
.L_15:
        /*003c*/ 	.word	0x00000000
        /*0040*/ 	.short	0x0016
        /*0042*/ 	.short	0x006c
        /*0044*/ 	.byte	0x00, 0xf0, 0x11, 0x00


	//----- nvinfo : EIATTR_KPARAM_INFO
	.align		4
.L_16:
        /*0048*/ 	.byte	0x04, 0x17
        /*004a*/ 	.short	(.L_18 - .L_17)
.L_17:
        /*004c*/ 	.word	0x00000000
        /*0050*/ 	.short	0x0015
        /*0052*/ 	.short	0x0068
        /*0054*/ 	.byte	0x00, 0xf0, 0x11, 0x00


	//----- nvinfo : EIATTR_KPARAM_INFO
	.align		4
.L_18:
        /*0058*/ 	.byte	0x04, 0x17
        /*005a*/ 	.short	(.L_20 - .L_19)
.L_19:
        /*005c*/ 	.word	0x00000000
        /*0060*/ 	.short	0x0014
        /*0062*/ 	.short	0x0064
        /*0064*/ 	.byte	0x00, 0xf0, 0x11, 0x00


	//----- nvinfo : EIATTR_KPARAM_INFO
	.align		4
.L_20:
        /*0068*/ 	.byte	0x04, 0x17
        /*006a*/ 	.short	(.L_22 - .L_21)
.L_21:
        /*006c*/ 	.word	0x00000000
        /*0070*/ 	.short	0x0013
        /*0072*/ 	.short	0x0060
        /*0074*/ 	.byte	0x00, 0xf0, 0x11, 0x00


	//----- nvinfo : EIATTR_KPARAM_INFO
	.align		4
.L_22:
        /*0078*/ 	.byte	0x04, 0x17
        /*007a*/ 	.short	(.L_24 - .L_23)
.L_23:
        /*007c*/ 	.word	0x00000000
        /*0080*/ 	.short	0x0012
        /*0082*/ 	.short	0x005c
        /*0084*/ 	.byte	0x00, 0xf0, 0x11, 0x00


	//----- nvinfo : EIATTR_KPARAM_INFO
	.align		4
.L_24:
        /*0088*/ 	.byte	0x04, 0x17
        /*008a*/ 	.short	(.L_26 - .L_25)
.L_25:
        /*008c*/ 	.word	0x00000000
        /*0090*/ 	.short	0x0011
        /*0092*/ 	.short	0x0058
        /*0094*/ 	.byte	0x00, 0xf0, 0x11, 0x00


	//----- nvinfo : EIATTR_KPARAM_INFO
	.align		4
.L_26:
        /*0098*/ 	.byte	0x04, 0x17
        /*009a*/ 	.short	(.L_28 - .L_27)
.L_27:
        /*009c*/ 	.word	0x00000000
        /*00a0*/ 	.short	0x0010
        /*00a2*/ 	.short	0x0054
        /*00a4*/ 	.byte	0x00, 0xf0, 0x11, 0x00


	//----- nvinfo : EIATTR_KPARAM_INFO
	.align		4
.L_28:
        /*00a8*/ 	.byte	0x04, 0x17
        /*00aa*/ 	.short	(.L_30 - .L_29)
.L_29:
        /*00ac*/ 	.word	0x00000000
        /*00b0*/ 	.short	0x000f
        /*00b2*/ 	.short	0x0050
        /*00b4*/ 	.byte	0x00, 0xf0, 0x11, 0x00


	//----- nvinfo : EIATTR_KPARAM_INFO
	.align		4
.L_30:
        /*00b8*/ 	.byte	0x04, 0x17
        /*00ba*/ 	.short	(.L_32 - .L_31)
.L_31:
        /*00bc*/ 	.word	0x00000000
        /*00c0*/ 	.short	0x000e
        /*00c2*/ 	.short	0x004c
        /*00c4*/ 	.byte	0x00, 0xf0, 0x11, 0x00


	//----- nvinfo : EIATTR_KPARAM_INFO
	.align		4
.L_32:
        /*00c8*/ 	.byte	0x04, 0x17
        /*00ca*/ 	.short	(.L_34 - .L_33)
.L_33:
        /*00cc*/ 	.word	0x00000000
        /*00d0*/ 	.short	0x000d
        /*00d2*/ 	.short	0x0048
        /*00d4*/ 	.byte	0x00, 0xf0, 0x11, 0x00


	//----- nvinfo : EIATTR_KPARAM_INFO
	.align		4
.L_34:
        /*00d8*/ 	.byte	0x04, 0x17
        /*00da*/ 	.short	(.L_36 - .L_35)
.L_35:
        /*00dc*/ 	.word	0x00000000
        /*00e0*/ 	.short	0x000c
        /*00e2*/ 	.short	0x0044
        /*00e4*/ 	.byte	0x00, 0xf0, 0x11, 0x00


	//----- nvinfo : EIATTR_KPARAM_INFO
	.align		4
.L_36:
        /*00e8*/ 	.byte	0x04, 0x17
        /*00ea*/ 	.short	(.L_38 - .L_37)
.L_37:
        /*00ec*/ 	.word	0x00000000
        /*00f0*/ 	.short	0x000b
        /*00f2*/ 	.short	0x0040
        /*00f4*/ 	.byte	0x00, 0xf0, 0x11, 0x00


	//----- nvinfo : EIATTR_KPARAM_INFO
	.align		4
.L_38:
        /*00f8*/ 	.byte	0x04, 0x17
        /*00fa*/ 	.short	(.L_40 - .L_39)
.L_39:
        /*00fc*/ 	.word	0x00000000
        /*0100*/ 	.short	0x000a
        /*0102*/ 	.short	0x003c
        /*0104*/ 	.byte	0x00, 0xf0, 0x11, 0x00


	//----- nvinfo : EIATTR_KPARAM_INFO
	.align		4
.L_40:
        /*0108*/ 	.byte	0x04, 0x17
        /*010a*/ 	.short	(.L_42 - .L_41)
.L_41:
        /*010c*/ 	.word	0x00000000
        /*0110*/ 	.short	0x0009
        /*0112*/ 	.short	0x0038
        /*0114*/ 	.byte	0x00, 0xf0, 0x11, 0x00


	//----- nvinfo : EIATTR_KPARAM_INFO
	.align		4
.L_42:
        /*0118*/ 	.byte	0x04, 0x17
        /*011a*/ 	.short	(.L_44 - .L_43)
.L_43:
        /*011c*/ 	.word	0x00000000
        /*0120*/ 	.short	0x0008
        /*0122*/ 	.short	0x0034
        /*0124*/ 	.byte	0x00, 0xf0, 0x11, 0x00


	//----- nvinfo : EIATTR_KPARAM_INFO
	.align		4
.L_44:
        /*0128*/ 	.byte	0x04, 0x17
        /*012a*/ 	.short	(.L_46 - .L_45)
.L_45:
        /*012c*/ 	.word	0x00000000
        /*0130*/ 	.short	0x0007
        /*0132*/ 	.short	0x0030
        /*0134*/ 	.byte	0x00, 0xf0, 0x11, 0x00


	//----- nvinfo : EIATTR_KPARAM_INFO
	.align		4
.L_46:
        /*0138*/ 	.byte	0x04, 0x17
        /*013a*/ 	.short	(.L_48 - .L_47)
.L_47:
        /*013c*/ 	.word	0x00000000
        /*0140*/ 	.short	0x0006
        /*0142*/ 	.short	0x002c
        /*0144*/ 	.byte	0x00, 0xf0, 0x11, 0x00


	//----- nvinfo : EIATTR_KPARAM_INFO
	.align		4
.L_48:
        /*0148*/ 	.byte	0x04, 0x17
        /*014a*/ 	.short	(.L_50 - .L_49)
.L_49:
        /*014c*/ 	.word	0x00000000
        /*0150*/ 	.short	0x0005
        /*0152*/ 	.short	0x0028
        /*0154*/ 	.byte	0x00, 0xf0, 0x11, 0x00


	//----- nvinfo : EIATTR_KPARAM_INFO
	.align		4
.L_50:
        /*0158*/ 	.byte	0x04, 0x17
        /*015a*/ 	.short	(.L_52 - .L_51)
.L_51:
        /*015c*/ 	.word	0x00000000
        /*0160*/ 	.short	0x0004
        /*0162*/ 	.short	0x0020
        /*0164*/ 	.byte	0x00, 0xf4, 0x21, 0x00


	//----- nvinfo : EIATTR_KPARAM_INFO
	.align		4
.L_52:
        /*0168*/ 	.byte	0x04, 0x17
        /*016a*/ 	.short	(.L_54 - .L_53)
.L_53:
        /*016c*/ 	.word	0x00000000
        /*0170*/ 	.short	0x0003
        /*0172*/ 	.short	0x0018
        /*0174*/ 	.byte	0x00, 0xf4, 0x21, 0x00


	//----- nvinfo : EIATTR_KPARAM_INFO
	.align		4
.L_54:
        /*0178*/ 	.byte	0x04, 0x17
        /*017a*/ 	.short	(.L_56 - .L_55)
.L_55:
        /*017c*/ 	.word	0x00000000
        /*0180*/ 	.short	0x0002
        /*0182*/ 	.short	0x0010
        /*0184*/ 	.byte	0x00, 0xf4, 0x21, 0x00


	//----- nvinfo : EIATTR_KPARAM_INFO
	.align		4
.L_56:
        /*0188*/ 	.byte	0x04, 0x17
        /*018a*/ 	.short	(.L_58 - .L_57)
.L_57:
        /*018c*/ 	.word	0x00000000
        /*0190*/ 	.short	0x0001
        /*0192*/ 	.short	0x0008
        /*0194*/ 	.byte	0x00, 0xf4, 0x21, 0x00


	//----- nvinfo : EIATTR_KPARAM_INFO
	.align		4
.L_58:
        /*0198*/ 	.byte	0x04, 0x17
        /*019a*/ 	.short	(.L_60 - .L_59)
.L_59:
        /*019c*/ 	.word	0x00000000
        /*01a0*/ 	.short	0x0000
        /*01a2*/ 	.short	0x0000
        /*01a4*/ 	.byte	0x00, 0xf4, 0x21, 0x00


	//----- nvinfo : EIATTR_SPARSE_MMA_MASK
	.align		4
.L_60:
        /*01a8*/ 	.byte	0x03, 0x50
        /*01aa*/ 	.short	0x0000


	//----- nvinfo : EIATTR_MAXREG_COUNT
	.align		4
        /*01ac*/ 	.byte	0x03, 0x1b
        /*01ae*/ 	.short	0x00ff


	//----- nvinfo : EIATTR_NUM_BARRIERS
	.align		4
        /*01b0*/ 	.byte	0x02, 0x4c
        /*01b2*/ 	.byte	0x01
	.zero		1


	//----- nvinfo : EIATTR_ANNOTATIONS
	.align		4
        /*01b4*/ 	.byte	0x04, 0x55
        /*01b6*/ 	.short	(.L_62 - .L_61)


	//   ....[0]....
.L_61:
        /*01b8*/ 	.word	0x00000001
        /*01bc*/ 	.byte	0x90, 0x04, 0x00, 0x00, 0x01, 0x00, 0x00, 0x00, 0xf0, 0x04, 0x00, 0x00, 0x01, 0x00, 0x00, 0x00
        /* <DEDUP_REMOVED lines=719> */
        /*2ebc*/ 	.byte	0x70, 0x67, 0x02, 0x00


	//----- nvinfo : EIATTR_MERCURY_ISA_VERSION
	.align		4
.L_62:
        /*2ec0*/ 	.byte	0x03, 0x5f
        /*2ec2*/ 	.short	0x0101


	//----- nvinfo : EIATTR_COOP_GROUP_MASK_REGIDS
	.align		4
        /*2ec4*/ 	.byte	0x04, 0x29
        /*2ec6*/ 	.short	(.L_64 - .L_63)


	//   ....[0]....
.L_63:
        /*2ec8*/ 	.word	0xffffffff


	//   ....[1]....
        /*2ecc*/ 	.word	0xffffffff


	//   ....[2]....
        /*2ed0*/ 	.word	0xffffffff


	//   ....[3]....
        /*2ed4*/ 	.word	0xffffffff


	//   ....[4]....
        /*2ed8*/ 	.word	0xffffffff


	//   ....[5]....
        /*2edc*/ 	.word	0xffffffff


	//   ....[6]....
        /*2ee0*/ 	.word	0xffffffff


	//   ....[7]....
        /*2ee4*/ 	.word	0xffffffff


	//----- nvinfo : EIATTR_COOP_GROUP_INSTR_OFFSETS
	.align		4
.L_64:
        /*2ee8*/ 	.byte	0x04, 0x28
        /*2eea*/ 	.short	(.L_66 - .L_65)


	//   ....[0]....
.L_65:
        /*2eec*/ 	.word	0x000168d0


	//   ....[1]....
        /*2ef0*/ 	.word	0x00017520


	//   ....[2]....
        /*2ef4*/ 	.word	0x00017530


	//   ....[3]....
        /*2ef8*/ 	.word	0x00017550


	//   ....[4]....
        /*2efc*/ 	.word	0x0001a510


	//   ....[5]....
        /*2f00*/ 	.word	0x0001a530


	//   ....[6]....
        /*2f04*/ 	.word	0x0001a560


	//   ....[7]....
        /*2f08*/ 	.word	0x0001a570


	//----- nvinfo : EIATTR_EXIT_INSTR_OFFSETS
	.align		4
.L_66:
        /*2f0c*/ 	.byte	0x04, 0x1c
        /*2f0e*/ 	.short	(.L_68 - .L_67)


	//   ....[0]....
.L_67:
        /*2f10*/ 	.word	0x00026760


	//   ....[1]....
        /*2f14*/ 	.word	0x00026820


	//----- nvinfo : EIATTR_REQNTID
	.align		4
.L_68:
        /*2f18*/ 	.byte	0x04, 0x10
        /*2f1a*/ 	.short	(.L_70 - .L_69)
.L_69:
        /*2f1c*/ 	.word	0x00000100
        /*2f20*/ 	.word	0x00000001
        /*2f24*/ 	.word	0x00000001


	//----- nvinfo : EIATTR_CBANK_PARAM_SIZE
	.align		4
.L_70:
        /*2f28*/ 	.byte	0x03, 0x19
        /*2f2a*/ 	.short	0x0088


	//----- nvinfo : EIATTR_PARAM_CBANK
	.align		4
        /*2f2c*/ 	.byte	0x04, 0x0a
        /*2f2e*/ 	.short	(.L_72 - .L_71)
	.align		4
.L_71:
        /*2f30*/ 	.word	index@(.nv.constant0.attn_fwd)
        /*2f34*/ 	.short	0x0210
        /*2f36*/ 	.short	0x0088


	//----- nvinfo : EIATTR_SW_WAR
	.align		4
.L_72:
        /*2f38*/ 	.byte	0x04, 0x36
        /*2f3a*/ 	.short	(.L_74 - .L_73)
.L_73:
        /*2f3c*/ 	.word	0x00000008
.L_74:


//--------------------- .nv.callgraph             --------------------------
	.section	.nv.callgraph,"",@"SHT_CUDA_CALLGRAPH"
	.align	4
	.sectionentsize	8
	.align		4
        /*0000*/ 	.word	0x00000000
	.align		4
        /*0004*/ 	.word	0xffffffff
	.align		4
        /*0008*/ 	.word	0x00000000
	.align		4
        /*000c*/ 	.word	0xfffffffe
	.align		4
        /*0010*/ 	.word	0x00000000
	.align		4
        /*0014*/ 	.word	0xfffffffd
	.align		4
        /*0018*/ 	.word	0x00000000
	.align		4
        /*001c*/ 	.word	0xfffffffc


//--------------------- .nv.constant4             --------------------------
	.section	.nv.constant4,"a",@progbits
	.align	8
	.align		8
.nv.constant4:
        /*0000*/ 	.dword	_$_str


//--------------------- .text.attn_fwd            --------------------------
	.section	.text.attn_fwd,"ax",@progbits
	.align	128
        .global         attn_fwd
        .type           attn_fwd,@function
        .size           attn_fwd,(.L_x_3 - attn_fwd)
        .other          attn_fwd,@"STO_CUDA_ENTRY STV_DEFAULT"
attn_fwd:
.text.attn_fwd:
[----:B------:R-:W0:Y:S01]  /*0000*/  LDC R1, c[0x0][0x28] ;  /* 0x00000a00ff017b82 */ /* 0x000e220000000800 */
[----:B------:R-:W1:Y:S07]  /*0010*/  S2R R191, SR_TID.X ;  /* 0x0000000000bf7919 */ /* 0x000e6e0000002100 */
[----:B------:R-:W2:Y:S01]  /*0020*/  LDC R90, c[0x0][0x248] ;  /* 0x00009200ff5a7b82 */ /* 0x000ea20000000800 */
[----:B------:R-:W-:Y:S01]  /*0030*/  ULDC.64 UR60, c[0x0][0x208] ;  /* 0x00008200003c7ab9 */ /* 0x000fe20000000a00 */
[----:B0-----:R-:W-:Y:S01]  /*0040*/  VIADD R1, R1, 0xfffff0f8 ;  /* 0xfffff0f801017836 */ /* 0x001fe20000000000 */
[----:B------:R-:W0:Y:S05]  /*0050*/  S2R R6, SR_CTAID.Y ;  /* 0x0000000000067919 */ /* 0x000e2a0000002600 */
[----:B------:R-:W3:Y:S01]  /*0060*/  LDC.64 R46, c[0x0][0x210] ;  /* 0x00008400ff2e7b82 */ /* 0x000ee20000000a00 */
[----:B-1----:R-:W-:-:S02]  /*0070*/  SHF.R.U32.HI R0, RZ, 0x7, R191 ;  /* 0x00000007ff007819 */ /* 0x002fc400000116bf */
[----:B------:R-:W-:Y:S02]  /*0080*/  LOP3.LUT R4, R191, 0x7f, RZ, 0xc0, !PT ;  /* 0x0000007fbf047812 */ /* 0x000fe400078ec0ff */
[----:B------:R-:W-:Y:S02]  /*0090*/  SGXT.U32 R2, R0, 0x1 ;  /* 0x000000010002781a */ /* 0x000fe40000000000 */
[----:B------:R-:W1:Y:S03]  /*00a0*/  S2R R0, SR_CTAID.X ;  /* 0x0000000000007919 */ /* 0x000e660000002500 */
[----:B--2---:R-:W-:Y:S02]  /*00b0*/  IMAD R5, R2, R90, RZ ;  /* 0x0000005a02057224 */ /* 0x004fe400078e02ff */
[----:B------:R-:W0:Y:S02]  /*00c0*/  LDC.64 R2, c[0x0][0x240] ;  /* 0x00009000ff027b82 */ /* 0x000e240000000a00 */
[----:B------:R-:W-:-:S05]  /*00d0*/  IMAD R7, R90, 0x2, R5 ;  /* 0x000000025a077824 */ /* 0x000fca00078e0205 */
[----:B------:R-:W-:-:S05]  /*00e0*/  LEA R9, R90, R7, 0x1 ;  /* 0x000000075a097211 */ /* 0x000fca00078e08ff */
[----:B------:R-:W-:-:S04]  /*00f0*/  IMAD R11, R90, 0x2, R9 ;  /* 0x000000025a0b7824 */ /* 0x000fc800078e0209 */
[----:B------:R-:W-:-:S05]  /*0100*/  IMAD R13, R90, 0x2, R11 ;  /* 0x000000025a0d7824 */ /* 0x000fca00078e020b */
[----:B------:R-:W-:-:S05]  /*0110*/  LEA R15, R90, R13, 0x1 ;  /* 0x0000000d5a0f7211 */ /* 0x000fca00078e08ff */
[----:B------:R-:W-:Y:S01]  /*0120*/  IMAD R17, R90, 0x2, R15 ;  /* 0x000000025a117824 */ /* 0x000fe200078e020f */
[----:B-1----:R-:W-:Y:S01]  /*0130*/  LEA R4, R0, R4, 0x7 ;  /* 0x0000000400047211 */ /* 0x002fe200078e38ff */
[----:B0-----:R-:W-:Y:S02]  /*0140*/  IMAD R0, R6, R2, RZ ;  /* 0x0000000206007224 */ /* 0x001fe400078e02ff */
[----:B------:R-:W-:Y:S02]  /*0150*/  IMAD R19, R90, 0x2, R17 ;  /* 0x000000025a137824 */ /* 0x000fe400078e0211 */
[----:B------:R-:W-:Y:S01]  /*0160*/  IMAD R2, R4, R3, RZ ;  /* 0x0000000304027224 */ /* 0x000fe200078e02ff */
[C---:B------:R-:W-:Y:S01]  /*0170*/  SHF.L.U32 R3, R0.reuse, 0x1, RZ ;  /* 0x0000000100037819 */ /* 0x040fe200000006ff */
[----:B------:R-:W-:Y:S01]  /*0180*/  IMAD.HI R0, R0, 0x2, RZ ;  /* 0x0000000200007827 */ /* 0x000fe200078e02ff */
[----:B------:R-:W-:-:S03]  /*0190*/  LEA R21, R90, R19, 0x1 ;  /* 0x000000135a157211 */ /* 0x000fc600078e08ff */
[C---:B------:R-:W-:Y:S02]  /*01a0*/  IMAD.SHL.U32 R6, R2.reuse, 0x2, RZ ;  /* 0x0000000202067824 */ /* 0x040fe400078e00ff */
[----:B------:R-:W-:-:S03]  /*01b0*/  IMAD.HI R91, R2, 0x2, RZ ;  /* 0x00000002025b7827 */ /* 0x000fc600078e02ff */
[----:B---3--:R-:W-:Y:S01]  /*01c0*/  IADD3 R6, P0, P1, R6, R46, R3 ;  /* 0x0000002e06067210 */ /* 0x008fe2000791e003 */
[----:B------:R-:W-:-:S03]  /*01d0*/  IMAD R23, R90, 0x2, R21 ;  /* 0x000000025a177824 */ /* 0x000fc600078e0215 */
[----:B------:R-:W-:Y:S01]  /*01e0*/  IADD3.X R91, R91, R47, R0, P0, P1 ;  /* 0x0000002f5b5b7210 */ /* 0x000fe200007e2400 */
[C---:B------:R-:W-:Y:S01]  /*01f0*/  IMAD R25, R90.reuse, 0x2, R23 ;  /* 0x000000025a197824 */ /* 0x040fe200078e0217 */
[-C--:B------:R-:W-:Y:S02]  /*0200*/  LEA R2, P1, R7, R6.reuse, 0x1 ;  /* 0x0000000607027211 */ /* 0x080fe400078208ff */
[-C--:B------:R-:W-:Y:S02]  /*0210*/  LEA R92, P0, R5, R6.reuse, 0x1 ;  /* 0x00000006055c7211 */ /* 0x080fe400078008ff */
[-C--:B------:R-:W-:Y:S02]  /*0220*/  LEA.HI.X.SX32 R3, R7, R91.reuse, 0x1, P1 ;  /* 0x0000005b07037211 */ /* 0x080fe400008f0eff */
[----:B------:R-:W-:Y:S02]  /*0230*/  LEA.HI.X.SX32 R93, R5, R91, 0x1, P0 ;  /* 0x0000005b055d7211 */ /* 0x000fe400000f0eff */
[----:B------:R-:W-:Y:S01]  /*0240*/  LEA R4, P0, R9, R6, 0x1 ;  /* 0x0000000609047211 */ /* 0x000fe200078008ff */
[----:B------:R0:W2:Y:S01]  /*0250*/  LDG.E.U16 R18, desc[UR60][R2.64] ;  /* 0x0000003c02127981 */ /* 0x0000a2000c1e1500 */
[----:B------:R-:W-:-:S02]  /*0260*/  LEA R27, R90, R25, 0x1 ;  /* 0x000000195a1b7211 */ /* 0x000fc400078e08ff */
[-C--:B------:R-:W-:Y:S01]  /*0270*/  LEA.HI.X.SX32 R5, R9, R91.reuse, 0x1, P0 ;  /* 0x0000005b09057211 */ /* 0x080fe200000f0eff */
[----:B------:R-:W3:Y:S01]  /*0280*/  LDG.E.U16 R92, desc[UR60][R92.64] ;  /* 0x0000003c5c5c7981 */ /* 0x000ee2000c1e1500 */
[C---:B------:R-:W-:Y:S01]  /*0290*/  LEA R8, P0, R11.reuse, R6, 0x1 ;  /* 0x000000060b087211 */ /* 0x040fe200078008ff */
[C---:B------:R-:W-:Y:S02]  /*02a0*/  IMAD R29, R90.reuse, 0x2, R27 ;  /* 0x000000025a1d7824 */ /* 0x040fe400078e021b */
[----:B------:R1:W4:Y:S01]  /*02b0*/  LDG.E.U16 R14, desc[UR60][R4.64] ;  /* 0x0000003c040e7981 */ /* 0x000322000c1e1500 */
[----:B------:R-:W-:Y:S01]  /*02c0*/  LEA.HI.X.SX32 R9, R11, R91, 0x1, P0 ;  /* 0x0000005b0b097211 */ /* 0x000fe200000f0eff */
[----:B------:R-:W-:-:S04]  /*02d0*/  IMAD R31, R90, 0x2, R29 ;  /* 0x000000025a1f7824 */ /* 0x000fc800078e021d */
[----:B------:R-:W5:Y:S01]  /*02e0*/  LDG.E.U16 R0, desc[UR60][R8.64] ;  /* 0x0000003c08007981 */ /* 0x000f62000c1e1500 */
[-C--:B------:R-:W-:Y:S02]  /*02f0*/  LEA R10, P0, R15, R6.reuse, 0x1 ;  /* 0x000000060f0a7211 */ /* 0x080fe400078008ff */
[-C--:B------:R-:W-:Y:S02]  /*0300*/  LEA R56, P1, R13, R6.reuse, 0x1 ;  /* 0x000000060d387211 */ /* 0x080fe400078208ff */
[----:B------:R-:W-:Y:S02]  /*0310*/  LEA.HI.X.SX32 R11, R15, R91, 0x1, P0 ;  /* 0x0000005b0f0b7211 */ /* 0x000fe400000f0eff */
[C---:B0-----:R-:W-:Y:S02]  /*0320*/  LEA R2, P0, R17.reuse, R6, 0x1 ;  /* 0x0000000611027211 */ /* 0x041fe400078008ff */
[----:B------:R-:W-:Y:S01]  /*0330*/  LEA R33, R90, R31, 0x1 ;  /* 0x0000001f5a217211 */ /* 0x000fe200078e08ff */
[----:B------:R0:W3:Y:S01]  /*0340*/  LDG.E.U16 R20, desc[UR60][R10.64] ;  /* 0x0000003c0a147981 */ /* 0x0000e2000c1e1500 */
[----:B------:R-:W-:-:S02]  /*0350*/  LEA.HI.X.SX32 R3, R17, R91, 0x1, P0 ;  /* 0x0000005b11037211 */ /* 0x000fc400000f0eff */
[----:B-1----:R-:W-:Y:S01]  /*0360*/  LEA R4, P0, R19, R6, 0x1 ;  /* 0x0000000613047211 */ /* 0x002fe200078008ff */
[----:B------:R-:W-:-:S03]  /*0370*/  IMAD R35, R90, 0x2, R33 ;  /* 0x000000025a237824 */ /* 0x000fc600078e0221 */
[-C--:B------:R-:W-:Y:S01]  /*0380*/  LEA.HI.X.SX32 R5, R19, R91.reuse, 0x1, P0 ;  /* 0x0000005b13057211 */ /* 0x080fe200000f0eff */
[C---:B------:R-:W-:Y:S01]  /*0390*/  IMAD R37, R90.reuse, 0x2, R35 ;  /* 0x000000025a257824 */ /* 0x040fe200078e0223 */
[----:B------:R1:W3:Y:S01]  /*03a0*/  LDG.E.U16 R19, desc[UR60][R2.64] ;  /* 0x0000003c02137981 */ /* 0x0002e2000c1e1500 */
[-C--:B------:R-:W-:Y:S02]  /*03b0*/  LEA R12, P0, R23, R6.reuse, 0x1 ;  /* 0x00000006170c7211 */ /* 0x080fe400078008ff */
[-C--:B------:R-:W-:Y:S01]  /*03c0*/  LEA.HI.X.SX32 R57, R13, R91.reuse, 0x1, P1 ;  /* 0x0000005b0d397211 */ /* 0x080fe200008f0eff */
[----:B------:R2:W3:Y:S01]  /*03d0*/  LDG.E.U16 R16, desc[UR60][R4.64] ;  /* 0x0000003c04107981 */ /* 0x0004e2000c1e1500 */
[-C--:B------:R-:W-:Y:S01]  /*03e0*/  LEA.HI.X.SX32 R13, R23, R91.reuse, 0x1, P0 ;  /* 0x0000005b170d7211 */ /* 0x080fe200000f0eff */
[C---:B------:R-:W-:Y:S01]  /*03f0*/  IMAD R39, R90.reuse, 0x2, R37 ;  /* 0x000000025a277824 */ /* 0x040fe200078e0225 */
[-C--:B0-----:R-:W-:Y:S01]  /*0400*/  LEA R10, P0, R25, R6.reuse, 0x1 ;  /* 0x00000006190a7211 */ /* 0x081fe200078008ff */
[----:B------:R-:W3:Y:S01]  /*0410*/  LDG.E.U16 R56, desc[UR60][R56.64] ;  /* 0x0000003c38387981 */ /* 0x000ee2000c1e1500 */
[----:B------:R-:W-:Y:S01]  /*0420*/  LEA R8, P1, R21, R6, 0x1 ;  /* 0x0000000615087211 */ /* 0x000fe200078208ff */
[----:B------:R-:W-:Y:S01]  /*0430*/  IMAD R41, R90, 0x2, R39 ;  /* 0x000000025a297824 */ /* 0x000fe200078e0227 */
[----:B------:R-:W-:-:S02]  /*0440*/  LEA.HI.X.SX32 R11, R25, R91, 0x1, P0 ;  /* 0x0000005b190b7211 */ /* 0x000fc400000f0eff */
[C---:B-1----:R-:W-:Y:S01]  /*0450*/  LEA R2, P0, R27.reuse, R6, 0x1 ;  /* 0x000000061b027211 */ /* 0x042fe200078008ff */
[----:B------:R-:W-:Y:S02]  /*0460*/  IMAD R43, R90, 0x2, R41 ;  /* 0x000000025a2b7824 */ /* 0x000fe400078e0229 */
[----:B------:R-:W3:Y:S01]  /*0470*/  LDG.E.U16 R17, desc[UR60][R10.64] ;  /* 0x0000003c0a117981 */ /* 0x000ee2000c1e1500 */
[----:B------:R-:W-:-:S03]  /*0480*/  LEA.HI.X.SX32 R3, R27, R91, 0x1, P0 ;  /* 0x0000005b1b037211 */ /* 0x000fc600000f0eff */
[----:B--2---:R0:W-:Y:S01]  /*0490*/  STL [R1+0x38], R18 ;  /* 0x0000381201007387 */ /* 0x0041e20000100800 */
[----:B------:R-:W-:Y:S02]  /*04a0*/  LEA.HI.X.SX32 R9, R21, R91, 0x1, P1 ;  /* 0x0000005b15097211 */ /* 0x000fe400008f0eff */
[C---:B------:R-:W-:Y:S02]  /*04b0*/  LEA R4, P0, R31.reuse, R6, 0x1 ;  /* 0x000000061f047211 */ /* 0x040fe400078008ff */
[C---:B------:R-:W-:Y:S01]  /*04c0*/  LEA R45, R90.reuse, R43, 0x1 ;  /* 0x0000002b5a2d7211 */ /* 0x040fe200078e08ff */
[----:B------:R1:W2:Y:S04]  /*04d0*/  LDG.E.U16 R57, desc[UR60][R8.64] ;  /* 0x0000003c08397981 */ /* 0x0002a8000c1e1500 */
[----:B0-----:R-:W2:Y:S04]  /*04e0*/  LDG.E.U16 R18, desc[UR60][R12.64] ;  /* 0x0000003c0c127981 */ /* 0x001ea8000c1e1500 */
[----:B----4-:R-:W-:Y:S01]  /*04f0*/  STL [R1+0x34], R14 ;  /* 0x0000340e01007387 */ /* 0x010fe20000100800 */
[----:B------:R-:W-:Y:S01]  /*0500*/  LEA.HI.X.SX32 R5, R31, R91, 0x1, P0 ;  /* 0x0000005b1f057211 */ /* 0x000fe200000f0eff */
[----:B------:R-:W-:-:S02]  /*0510*/  IMAD R47, R90, 0x2, R45 ;  /* 0x000000025a2f7824 */ /* 0x000fc400078e022d */
[----:B-----5:R0:W-:Y:S01]  /*0520*/  STL [R1+0x30], R0 ;  /* 0x0000300001007387 */ /* 0x0201e20000100800 */
[-C--:B-1----:R-:W-:Y:S01]  /*0530*/  LEA R8, P0, R33, R6.reuse, 0x1 ;  /* 0x0000000621087211 */ /* 0x082fe200078008ff */
[----:B------:R-:W-:Y:S02]  /*0540*/  IMAD R49, R90, 0x2, R47 ;  /* 0x000000025a317824 */ /* 0x000fe400078e022f */
[----:B0-----:R0:W4:Y:S01]  /*0550*/  LDG.E.U16 R0, desc[UR60][R2.64] ;  /* 0x0000003c02007981 */ /* 0x001122000c1e1500 */
[-C--:B------:R-:W-:Y:S02]  /*0560*/  LEA R14, P1, R29, R6.reuse, 0x1 ;  /* 0x000000061d0e7211 */ /* 0x080fe400078208ff */
[-C--:B------:R-:W-:Y:S02]  /*0570*/  LEA.HI.X.SX32 R9, R33, R91.reuse, 0x1, P0 ;  /* 0x0000005b21097211 */ /* 0x080fe400000f0eff */
[----:B------:R-:W-:Y:S02]  /*0580*/  LEA R10, P0, R35, R6, 0x1 ;  /* 0x00000006230a7211 */ /* 0x000fe400078008ff */
[----:B------:R-:W-:-:S02]  /*0590*/  LEA.HI.X.SX32 R15, R29, R91, 0x1, P1 ;  /* 0x0000005b1d0f7211 */ /* 0x000fc400008f0eff */
[----:B------:R-:W-:Y:S01]  /*05a0*/  LEA.HI.X.SX32 R11, R35, R91, 0x1, P0 ;  /* 0x0000005b230b7211 */ /* 0x000fe200000f0eff */
[----:B---3--:R-:W-:Y:S01]  /*05b0*/  STL [R1+0x2c], R20 ;  /* 0x00002c1401007387 */ /* 0x008fe20000100800 */
[----:B------:R-:W-:-:S03]  /*05c0*/  LEA R59, R90, R49, 0x1 ;  /* 0x000000315a3b7211 */ /* 0x000fc600078e08ff */
[----:B------:R-:W3:Y:S04]  /*05d0*/  LDG.E.U16 R73, desc[UR60][R14.64] ;  /* 0x0000003c0e497981 */ /* 0x000ee8000c1e1500 */
[----:B------:R-:W-:Y:S04]  /*05e0*/  STL [R1+0x28], R19 ;  /* 0x0000281301007387 */ /* 0x000fe80000100800 */
[----:B------:R1:W-:Y:S04]  /*05f0*/  STL [R1+0x24], R16 ;  /* 0x0000241001007387 */ /* 0x0003e80000100800 */
[----:B------:R5:W3:Y:S04]  /*0600*/  LDG.E.U16 R15, desc[UR60][R4.64] ;  /* 0x0000003c040f7981 */ /* 0x000ae8000c1e1500 */
[----:B------:R5:W3:Y:S04]  /*0610*/  LDG.E.U16 R14, desc[UR60][R8.64] ;  /* 0x0000003c080e7981 */ /* 0x000ae8000c1e1500 */
[----:B-1----:R1:W3:Y:S01]  /*0620*/  LDG.E.U16 R16, desc[UR60][R10.64] ;  /* 0x0000003c0a107981 */ /* 0x0022e2000c1e1500 */
[----:B0-----:R-:W-:-:S04]  /*0630*/  LEA R2, P0, R39, R6, 0x1 ;  /* 0x0000000627027211 */ /* 0x001fc800078008ff */
[----:B------:R-:W-:Y:S01]  /*0640*/  LEA.HI.X.SX32 R3, R39, R91, 0x1, P0 ;  /* 0x0000005b27037211 */ /* 0x000fe200000f0eff */
[----:B------:R-:W-:-:S04]  /*0650*/  IMAD R7, R90, 0x2, R59 ;  /* 0x000000025a077824 */ /* 0x000fc800078e023b */
[----:B------:R-:W-:-:S05]  /*0660*/  IMAD R61, R90, 0x2, R7 ;  /* 0x000000025a3d7824 */ /* 0x000fca00078e0207 */
[----:B------:R-:W-:-:S05]  /*0670*/  LEA R63, R90, R61, 0x1 ;  /* 0x0000003d5a3f7211 */ /* 0x000fca00078e08ff */
        /* <DEDUP_REMOVED lines=8> */
[C---:B------:R-:W-:Y:S01]  /*0700*/  LEA R74, R90.reuse, R23, 0x1 ;  /* 0x000000175a4a7211 */ /* 0x040fe200078e08ff */
[----:B--2---:R0:W-:Y:S04]  /*0710*/  STL [R1+0x20], R18 ;  /* 0x0000201201007387 */ /* 0x0041e80000100800 */
[----:B0-----:R0:W2:Y:S01]  /*0720*/  LDG.E.U16 R18, desc[UR60][R2.64] ;  /* 0x0000003c02127981 */ /* 0x0010a2000c1e1500 */
[----:B------:R-:W-:-:S04]  /*0730*/  IMAD R25, R90, 0x2, R74 ;  /* 0x000000025a197824 */ /* 0x000fc800078e024a */
[----:B------:R-:W-:-:S05]  /*0740*/  IMAD R27, R90, 0x2, R25 ;  /* 0x000000025a1b7824 */ /* 0x000fca00078e0219 */
[----:B------:R-:W-:-:S05]  /*0750*/  LEA R29, R90, R27, 0x1 ;  /* 0x0000001b5a1d7211 */ /* 0x000fca00078e08ff */
[----:B------:R-:W-:-:S04]  /*0760*/  IMAD R51, R90, 0x2, R29 ;  /* 0x000000025a337824 */ /* 0x000fc800078e021d */
[----:B------:R-:W-:Y:S01]  /*0770*/  IMAD R31, R90, 0x2, R51 ;  /* 0x000000025a1f7824 */ /* 0x000fe200078e0233 */
[----:B-----5:R-:W-:-:S04]  /*0780*/  LEA R4, P0, R41, R6, 0x1 ;  /* 0x0000000629047211 */ /* 0x020fc800078008ff */
[C---:B------:R-:W-:Y:S02]  /*0790*/  LEA R33, R90.reuse, R31, 0x1 ;  /* 0x0000001f5a217211 */ /* 0x040fe400078e08ff */
[-C--:B------:R-:W-:Y:S02]  /*07a0*/  LEA.HI.X.SX32 R5, R41, R91.reuse, 0x1, P0 ;  /* 0x0000005b29057211 */ /* 0x080fe400000f0eff */
[CC--:B------:R-:W-:Y:S01]  /*07b0*/  LEA R8, P0, R43.reuse, R6.reuse, 0x1 ;  /* 0x000000062b087211 */ /* 0x0c0fe200078008ff */
[C---:B------:R-:W-:Y:S01]  /*07c0*/  IMAD R83, R90.reuse, 0x2, R33 ;  /* 0x000000025a537824 */ /* 0x040fe200078e0221 */
[----:B------:R-:W-:Y:S02]  /*07d0*/  STL [R1+0x1c], R17 ;  /* 0x00001c1101007387 */ /* 0x000fe40000100800 */
[----:B------:R-:W-:Y:S01]  /*07e0*/  LEA.HI.X.SX32 R9, R43, R91, 0x1, P0 ;  /* 0x0000005b2b097211 */ /* 0x000fe200000f0eff */
[----:B------:R-:W-:Y:S01]  /*07f0*/  IMAD R52, R90, 0x2, R83 ;  /* 0x000000025a347824 */ /* 0x000fe200078e0253 */
[----:B------:R-:W5:Y:S01]  /*0800*/  LDG.E.U16 R2, desc[UR60][R4.64] ;  /* 0x0000003c04027981 */ /* 0x000f62000c1e1500 */
[----:B------:R-:W-:-:S03]  /*0810*/  LEA R12, P1, R37, R6, 0x1 ;  /* 0x00000006250c7211 */ /* 0x000fc600078208ff */
[----:B----4-:R4:W-:Y:S01]  /*0820*/  STL [R1+0x18], R0 ;  /* 0x0000180001007387 */ /* 0x0109e20000100800 */
[C---:B------:R-:W-:Y:S02]  /*0830*/  LEA R35, R90.reuse, R52, 0x1 ;  /* 0x000000345a237211 */ /* 0x040fe400078e08ff */
[----:B------:R-:W-:Y:S01]  /*0840*/  LEA.HI.X.SX32 R13, R37, R91, 0x1, P1 ;  /* 0x0000005b250d7211 */ /* 0x000fe200008f0eff */
[----:B----4-:R-:W4:Y:S02]  /*0850*/  LDG.E.U16 R0, desc[UR60][R8.64] ;  /* 0x0000003c08007981 */ /* 0x010f24000c1e1500 */
[C---:B------:R-:W-:Y:S01]  /*0860*/  IMAD R37, R90.reuse, 0x2, R35 ;  /* 0x000000025a257824 */ /* 0x040fe200078e0223 */
[-C--:B-1----:R-:W-:Y:S02]  /*0870*/  LEA R10, P0, R47, R6.reuse, 0x1 ;  /* 0x000000062f0a7211 */ /* 0x082fe400078008ff */
[----:B------:R-:W-:Y:S01]  /*0880*/  LEA R76, P1, R45, R6, 0x1 ;  /* 0x000000062d4c7211 */ /* 0x000fe200078208ff */
[C---:B------:R-:W-:Y:S01]  /*0890*/  IMAD R39, R90.reuse, 0x2, R37 ;  /* 0x000000025a277824 */ /* 0x040fe200078e0225 */
[----:B------:R1:W4:Y:S04]  /*08a0*/  LDG.E.U16 R75, desc[UR60][R12.64] ;  /* 0x0000003c0c4b7981 */ /* 0x000328000c1e1500 */
[----:B------:R-:W-:-:S05]  /*08b0*/  LEA R53, R90, R39, 0x1 ;  /* 0x000000275a357211 */ /* 0x000fca00078e08ff */
[----:B------:R-:W-:-:S04]  /*08c0*/  IMAD R41, R90, 0x2, R53 ;  /* 0x000000025a297824 */ /* 0x000fc800078e0235 */
[----:B------:R-:W-:-:S05]  /*08d0*/  IMAD R85, R90, 0x2, R41 ;  /* 0x000000025a557824 */ /* 0x000fca00078e0229 */
[----:B------:R-:W-:-:S05]  /*08e0*/  LEA R87, R90, R85, 0x1 ;  /* 0x000000555a577211 */ /* 0x000fca00078e08ff */
[----:B0-----:R-:W-:Y:S01]  /*08f0*/  IMAD R3, R90, 0x2, R87 ;  /* 0x000000025a037824 */ /* 0x001fe200078e0257 */
[----:B------:R-:W-:-:S03]  /*0900*/  LEA.HI.X.SX32 R11, R47, R91, 0x1, P0 ;  /* 0x0000005b2f0b7211 */ /* 0x000fc600000f0eff */
[C---:B------:R-:W-:Y:S01]  /*0910*/  IMAD R89, R90.reuse, 0x2, R3 ;  /* 0x000000025a597824 */ /* 0x040fe200078e0203 */
[----:B------:R-:W-:Y:S01]  /*0920*/  LEA.HI.X.SX32 R77, R45, R91, 0x1, P1 ;  /* 0x0000005b2d4d7211 */ /* 0x000fe200008f0eff */
[----:B---3--:R-:W-:Y:S01]  /*0930*/  STL [R1+0x14], R15 ;  /* 0x0000140f01007387 */ /* 0x008fe20000100800 */
[CC--:B-1----:R-:W-:Y:S02]  /*0940*/  LEA R12, P0, R49.reuse, R6.reuse, 0x1 ;  /* 0x00000006310c7211 */ /* 0x0c2fe400078008ff */
[C---:B------:R-:W-:Y:S01]  /*0950*/  LEA R9, R90.reuse, R89, 0x1 ;  /* 0x000000595a097211 */ /* 0x040fe200078e08ff */
[----:B------:R0:W3:Y:S01]  /*0960*/  LDG.E.U16 R76, desc[UR60][R76.64] ;  /* 0x0000003c4c4c7981 */ /* 0x0000e2000c1e1500 */
[-C--:B------:R-:W-:Y:S02]  /*0970*/  LEA.HI.X.SX32 R13, R49, R91.reuse, 0x1, P0 ;  /* 0x0000005b310d7211 */ /* 0x080fe400000f0eff */
[C---:B------:R-:W-:Y:S01]  /*0980*/  LEA R4, P0, R59.reuse, R6, 0x1 ;  /* 0x000000063b047211 */ /* 0x040fe200078008ff */
[----:B------:R1:W-:Y:S03]  /*0990*/  STL [R1+0x10], R14 ;  /* 0x0000100e01007387 */ /* 0x0003e60000100800 */
[----:B------:R-:W-:Y:S01]  /*09a0*/  LEA.HI.X.SX32 R5, R59, R91, 0x1, P0 ;  /* 0x0000005b3b057211 */ /* 0x000fe200000f0eff */
[----:B------:R1:W3:Y:S01]  /*09b0*/  LDG.E.U16 R252, desc[UR60][R10.64] ;  /* 0x0000003c0afc7981 */ /* 0x0002e2000c1e1500 */
[----:B0-----:R-:W-:-:S03]  /*09c0*/  IMAD R77, R90, 0x2, R9 ;  /* 0x000000025a4d7824 */ /* 0x001fc600078e0209 */
[----:B------:R0:W-:Y:S01]  /*09d0*/  STL [R1+0xc], R16 ;  /* 0x00000c1001007387 */ /* 0x0001e20000100800 */
[C---:B------:R-:W-:Y:S01]  /*09e0*/  IMAD R47, R90.reuse, 0x2, R77 ;  /* 0x000000025a2f7824 */ /* 0x040fe200078e024d */
[-C--:B-1----:R-:W-:Y:S02]  /*09f0*/  LEA R14, P1, R7, R6.reuse, 0x1 ;  /* 0x00000006070e7211 */ /* 0x082fe400078208ff */
[----:B------:R1:W3:Y:S04]  /*0a00*/  LDG.E.U16 R251, desc[UR60][R12.64] ;  /* 0x0000003c0cfb7981 */ /* 0x0002e8000c1e1500 */
[----:B------:R-:W3:Y:S01]  /*0a10*/  LDG.E.U16 R250, desc[UR60][R4.64] ;  /* 0x0000003c04fa7981 */ /* 0x000ee2000c1e1500 */
[----:B0-----:R-:W-:Y:S02]  /*0a20*/  LEA R16, P0, R61, R6, 0x1 ;  /* 0x000000063d107211 */ /* 0x001fe400078008ff */
[----:B------:R-:W-:-:S02]  /*0a30*/  LEA R95, R90, R47, 0x1 ;  /* 0x0000002f5a5f7211 */ /* 0x000fc400078e08ff */
[-C--:B------:R-:W-:Y:S02]  /*0a40*/  LEA.HI.X.SX32 R17, R61, R91.reuse, 0x1, P0 ;  /* 0x0000005b3d117211 */ /* 0x080fe400000f0eff */
[-C--:B------:R-:W-:Y:S02]  /*0a50*/  LEA R10, P0, R63, R6.reuse, 0x1 ;  /* 0x000000063f0a7211 */ /* 0x080fe400078008ff */
[-C--:B------:R-:W-:Y:S01]  /*0a60*/  LEA.HI.X.SX32 R15, R7, R91.reuse, 0x1, P1 ;  /* 0x0000005b070f7211 */ /* 0x080fe200008f0eff */
[----:B------:R-:W3:Y:S01]  /*0a70*/  LDG.E.U16 R249, desc[UR60][R16.64] ;  /* 0x0000003c10f97981 */ /* 0x000ee2000c1e1500 */
[----:B------:R-:W-:Y:S01]  /*0a80*/  LEA.HI.X.SX32 R11, R63, R91, 0x1, P0 ;  /* 0x0000005b3f0b7211 */ /* 0x000fe200000f0eff */
[C---:B------:R-:W-:Y:S02]  /*0a90*/  IMAD R63, R90.reuse, 0x2, R95 ;  /* 0x000000025a3f7824 */ /* 0x040fe400078e025f */
[----:B------:R0:W3:Y:S02]  /*0aa0*/  LDG.E.U16 R8, desc[UR60][R14.64] ;  /* 0x0000003c0e087981 */ /* 0x0000e4000c1e1500 */
[C---:B------:R-:W-:Y:S01]  /*0ab0*/  IMAD R97, R90.reuse, 0x2, R63 ;  /* 0x000000025a617824 */ /* 0x040fe200078e023f */
[----:B-1----:R-:W-:Y:S01]  /*0ac0*/  LEA R12, P0, R65, R6, 0x1 ;  /* 0x00000006410c7211 */ /* 0x002fe200078008ff */
[----:B------:R1:W3:Y:S03]  /*0ad0*/  LDG.E.U16 R248, desc[UR60][R10.64] ;  /* 0x0000003c0af87981 */ /* 0x0002e6000c1e1500 */
[----:B------:R-:W-:-:S02]  /*0ae0*/  LEA R48, R90, R97, 0x1 ;  /* 0x000000615a307211 */ /* 0x000fc400078e08ff */
[----:B------:R-:W-:-:S03]  /*0af0*/  LEA.HI.X.SX32 R13, R65, R91, 0x1, P0 ;  /* 0x0000005b410d7211 */ /* 0x000fc600000f0eff */
[----:B------:R-:W-:Y:S01]  /*0b00*/  IMAD R65, R90, 0x2, R48 ;  /* 0x000000025a417824 */ /* 0x000fe200078e0230 */
[CC--:B0-----:R-:W-:Y:S01]  /*0b10*/  LEA R14, P0, R69.reuse, R6.reuse, 0x1 ;  /* 0x00000006450e7211 */ /* 0x0c1fe200078008ff */
[----:B------:R0:W3:Y:S03]  /*0b20*/  LDG.E.U16 R247, desc[UR60][R12.64] ;  /* 0x0000003c0cf77981 */ /* 0x0000e6000c1e1500 */
[----:B------:R-:W-:Y:S02]  /*0b30*/  LEA.HI.X.SX32 R15, R69, R91, 0x1, P0 ;  /* 0x0000005b450f7211 */ /* 0x000fe400000f0eff */
[----:B------:R-:W-:-:S03]  /*0b40*/  LEA R16, P0, R71, R6, 0x1 ;  /* 0x0000000647107211 */ /* 0x000fc600078008ff */
[----:B------:R0:W3:Y:S01]  /*0b50*/  LDG.E.U16 R246, desc[UR60][R14.64] ;  /* 0x0000003c0ef67981 */ /* 0x0000e2000c1e1500 */
[----:B------:R-:W-:Y:S02]  /*0b60*/  LEA.HI.X.SX32 R17, R71, R91, 0x1, P0 ;  /* 0x0000005b47117211 */ /* 0x000fe400000f0eff */
[----:B-1----:R-:W-:-:S03]  /*0b70*/  LEA R10, P0, R81, R6, 0x1 ;  /* 0x00000006510a7211 */ /* 0x002fc600078008ff */
[----:B------:R1:W3:Y:S01]  /*0b80*/  LDG.E.U16 R245, desc[UR60][R16.64] ;  /* 0x0000003c10f57981 */ /* 0x0002e2000c1e1500 */
[----:B------:R-:W-:Y:S02]  /*0b90*/  LEA.HI.X.SX32 R11, R81, R91, 0x1, P0 ;  /* 0x0000005b510b7211 */ /* 0x000fe400000f0eff */
[----:B0-----:R-:W-:-:S03]  /*0ba0*/  LEA R12, P0, R23, R6, 0x1 ;  /* 0x00000006170c7211 */ /* 0x001fc600078008ff */
[----:B------:R0:W3:Y:S01]  /*0bb0*/  LDG.E.U16 R244, desc[UR60][R10.64] ;  /* 0x0000003c0af47981 */ /* 0x0000e2000c1e1500 */
        /* <DEDUP_REMOVED lines=17> */
[----:B------:R-:W3:Y:S01]  /*0cd0*/  LDG.E.U16 R238, desc[UR60][R14.64] ;  /* 0x0000003c0eee7981 */ /* 0x000ee2000c1e1500 */
[----:B------:R-:W-:Y:S02]  /*0ce0*/  LEA.HI.X.SX32 R17, R39, R91, 0x1, P0 ;  /* 0x0000005b27117211 */ /* 0x000fe400000f0eff */
[----:B------:R-:W-:-:S03]  /*0cf0*/  LEA R10, P0, R85, R6, 0x1 ;  /* 0x00000006550a7211 */ /* 0x000fc600078008ff */
[----:B------:R-:W3:Y:S01]  /*0d00*/  LDG.E.U16 R237, desc[UR60][R16.64] ;  /* 0x0000003c10ed7981 */ /* 0x000ee2000c1e1500 */
[----:B------:R-:W-:-:S03]  /*0d10*/  LEA.HI.X.SX32 R11, R85, R91, 0x1, P0 ;  /* 0x0000005b550b7211 */ /* 0x000fc600000f0eff */
[----:B--2---:R0:W-:Y:S01]  /*0d20*/  STL [R1+0x8], R18 ;  /* 0x0000081201007387 */ /* 0x0041e20000100800 */
[----:B-1----:R-:W-:-:S03]  /*0d30*/  LEA R12, P0, R87, R6, 0x1 ;  /* 0x00000006570c7211 */ /* 0x002fc600078008ff */
[----:B------:R-:W2:Y:S01]  /*0d40*/  LDG.E.U16 R236, desc[UR60][R10.64] ;  /* 0x0000003c0aec7981 */ /* 0x000ea2000c1e1500 */
[----:B0-----:R-:W-:-:S04]  /*0d50*/  LEA R18, P1, R67, R6, 0x1 ;  /* 0x0000000643127211 */ /* 0x001fc800078208ff */
[----:B------:R-:W-:Y:S01]  /*0d60*/  LEA.HI.X.SX32 R19, R67, R91, 0x1, P1 ;  /* 0x0000005b43137211 */ /* 0x000fe200008f0eff */
[----:B------:R-:W-:Y:S01]  /*0d70*/  IMAD R67, R90, 0x2, R65 ;  /* 0x000000025a437824 */ /* 0x000fe200078e0241 */
[----:B------:R-:W-:-:S03]  /*0d80*/  LEA R20, P1, R79, R6, 0x1 ;  /* 0x000000064f147211 */ /* 0x000fc600078208ff */
[----:B------:R0:W2:Y:S01]  /*0d90*/  LDG.E.U16 R4, desc[UR60][R18.64] ;  /* 0x0000003c12047981 */ /* 0x0000a2000c1e1500 */
[----:B------:R-:W-:-:S05]  /*0da0*/  LEA R69, R90, R67, 0x1 ;  /* 0x000000435a457211 */ /* 0x000fca00078e08ff */
[----:B------:R-:W-:-:S04]  /*0db0*/  IMAD R49, R90, 0x2, R69 ;  /* 0x000000025a317824 */ /* 0x000fc800078e0245 */
[----:B------:R-:W-:Y:S01]  /*0dc0*/  IMAD R71, R90, 0x2, R49 ;  /* 0x000000025a477824 */ /* 0x000fe200078e0231 */
[----:B------:R-:W-:-:S04]  /*0dd0*/  LEA.HI.X.SX32 R21, R79, R91, 0x1, P1 ;  /* 0x0000005b4f157211 */ /* 0x000fc800008f0eff */
[C---:B------:R-:W-:Y:S01]  /*0de0*/  LEA R79, R90.reuse, R71, 0x1 ;  /* 0x000000475a4f7211 */ /* 0x040fe200078e08ff */
[----:B------:R-:W2:Y:S04]  /*0df0*/  LDG.E.U16 R54, desc[UR60][R20.64] ;  /* 0x0000003c14367981 */ /* 0x000ea8000c1e1500 */
[----:B------:R-:W-:-:S04]  /*0e00*/  IMAD R81, R90, 0x2, R79 ;  /* 0x000000025a517824 */ /* 0x000fc800078e024f */
[----:B------:R-:W-:Y:S01]  /*0e10*/  IMAD R50, R90, 0x2, R81 ;  /* 0x000000025a327824 */ /* 0x000fe200078e0251 */
[----:B------:R-:W-:-:S04]  /*0e20*/  LEA R60, P1, R25, R6, 0x1 ;  /* 0x00000006193c7211 */ /* 0x000fc800078208ff */
[----:B------:R-:W-:Y:S02]  /*0e30*/  LEA R23, R90, R50, 0x1 ;  /* 0x000000325a177211 */ /* 0x000fe400078e08ff */
[----:B------:R-:W-:-:S03]  /*0e40*/  LEA.HI.X.SX32 R61, R25, R91, 0x1, P1 ;  /* 0x0000005b193d7211 */ /* 0x000fc600008f0eff */
[C---:B------:R-:W-:Y:S01]  /*0e50*/  IMAD R25, R90.reuse, 0x2, R23 ;  /* 0x000000025a197824 */ /* 0x040fe200078e0217 */
[----:B0-----:R-:W-:Y:S01]  /*0e60*/  LEA R18, P1, R31, R6, 0x1 ;  /* 0x000000061f127211 */ /* 0x001fe200078208ff */
[----:B------:R0:W2:Y:S02]  /*0e70*/  LDG.E.U16 R60, desc[UR60][R60.64] ;  /* 0x0000003c3c3c7981 */ /* 0x0000a4000c1e1500 */
[----:B------:R-:W-:-:S05]  /*0e80*/  IMAD R27, R90, 0x2, R25 ;  /* 0x000000025a1b7824 */ /* 0x000fca00078e0219 */
[----:B------:R-:W-:Y:S02]  /*0e90*/  LEA R43, R90, R27, 0x1 ;  /* 0x0000001b5a2b7211 */ /* 0x000fe400078e08ff */
[----:B------:R-:W-:-:S03]  /*0ea0*/  LEA.HI.X.SX32 R19, R31, R91, 0x1, P1 ;  /* 0x0000005b1f137211 */ /* 0x000fc600008f0eff */
[C---:B------:R-:W-:Y:S01]  /*0eb0*/  IMAD R29, R90.reuse, 0x2, R43 ;  /* 0x000000025a1d7824 */ /* 0x040fe200078e022b */
[----:B------:R-:W-:Y:S01]  /*0ec0*/  LEA R58, P1, R35, R6, 0x1 ;  /* 0x00000006233a7211 */ /* 0x000fe200078208ff */
[----:B------:R1:W2:Y:S02]  /*0ed0*/  LDG.E.U16 R7, desc[UR60][R18.64] ;  /* 0x0000003c12077981 */ /* 0x0002a4000c1e1500 */
[----:B------:R-:W-:-:S05]  /*0ee0*/  IMAD R31, R90, 0x2, R29 ;  /* 0x000000025a1f7824 */ /* 0x000fca00078e021d */
[----:B------:R-:W-:-:S05]  /*0ef0*/  LEA R33, R90, R31, 0x1 ;  /* 0x0000001f5a217211 */ /* 0x000fca00078e08ff */
[----:B------:R-:W-:-:S04]  /*0f00*/  IMAD R44, R90, 0x2, R33 ;  /* 0x000000025a2c7824 */ /* 0x000fc800078e0221 */
[----:B0-----:R-:W-:-:S05]  /*0f10*/  IMAD R61, R90, 0x2, R44 ;  /* 0x000000025a3d7824 */ /* 0x001fca00078e022c */
[----:B------:R-:W-:-:S05]  /*0f20*/  LEA R37, R90, R61, 0x1 ;  /* 0x0000003d5a257211 */ /* 0x000fca00078e08ff */
[----:B------:R-:W-:-:S04]  /*0f30*/  IMAD R83, R90, 0x2, R37 ;  /* 0x000000025a537824 */ /* 0x000fc800078e0225 */
[----:B------:R-:W-:-:S05]  /*0f40*/  IMAD R45, R90, 0x2, R83 ;  /* 0x000000025a2d7824 */ /* 0x000fca00078e0253 */
[----:B------:R-:W-:-:S05]  /*0f50*/  LEA R99, R90, R45, 0x1 ;  /* 0x0000002d5a637211 */ /* 0x000fca00078e08ff */
[----:B------:R-:W-:-:S04]  /*0f60*/  IMAD R85, R90, 0x2, R99 ;  /* 0x000000025a557824 */ /* 0x000fc800078e0263 */
[----:B------:R-:W-:Y:S01]  /*0f70*/  IMAD R101, R90, 0x2, R85 ;  /* 0x000000025a657824 */ /* 0x000fe200078e0255 */
[----:B------:R-:W-:-:S04]  /*0f80*/  LEA.HI.X.SX32 R59, R35, R91, 0x1, P1 ;  /* 0x0000005b233b7211 */ /* 0x000fc800008f0eff */
[C---:B------:R-:W-:Y:S01]  /*0f90*/  LEA R46, R90.reuse, R101, 0x1 ;  /* 0x000000655a2e7211 */ /* 0x040fe200078e08ff */
[----:B------:R-:W2:Y:S01]  /*0fa0*/  LDG.E.U16 R58, desc[UR60][R58.64] ;  /* 0x0000003c3a3a7981 */ /* 0x000ea2000c1e1500 */
[-C--:B------:R-:W-:Y:S02]  /*0fb0*/  LEA.HI.X.SX32 R13, R87, R91.reuse, 0x1, P0 ;  /* 0x0000005b570d7211 */ /* 0x080fe400000f0eff */
[-C--:B-1----:R-:W-:Y:S01]  /*0fc0*/  LEA R18, P1, R41, R6.reuse, 0x1 ;  /* 0x0000000629127211 */ /* 0x082fe200078208ff */
[C---:B------:R-:W-:Y:S01]  /*0fd0*/  IMAD R87, R90.reuse, 0x2, R46 ;  /* 0x000000025a577824 */ /* 0x040fe200078e022e */
[-C--:B------:R-:W-:Y:S01]  /*0fe0*/  LEA R14, P0, R9, R6.reuse, 0x1 ;  /* 0x00000006090e7211 */ /* 0x080fe200078008ff */
[----:B------:R-:W2:Y:S01]  /*0ff0*/  LDG.E.U16 R235, desc[UR60][R12.64] ;  /* 0x0000003c0ceb7981 */ /* 0x000ea2000c1e1500 */
[-C--:B------:R-:W-:Y:S02]  /*1000*/  LEA.HI.X.SX32 R19, R41, R91.reuse, 0x1, P1 ;  /* 0x0000005b29137211 */ /* 0x080fe400008f0eff */
[-C--:B------:R-:W-:Y:S01]  /*1010*/  LEA.HI.X.SX32 R15, R9, R91.reuse, 0x1, P0 ;  /* 0x0000005b090f7211 */ /* 0x080fe200000f0eff */
[C---:B------:R-:W-:Y:S01]  /*1020*/  IMAD R9, R90.reuse, 0x2, R87 ;  /* 0x000000025a097824 */ /* 0x040fe200078e0257 */
[C---:B------:R-:W-:Y:S01]  /*1030*/  LEA R20, P1, R89.reuse, R6, 0x1 ;  /* 0x0000000659147211 */ /* 0x040fe200078208ff */
[----:B------:R0:W2:Y:S03]  /*1040*/  LDG.E.U16 R93, desc[UR60][R18.64] ;  /* 0x0000003c125d7981 */ /* 0x0000a6000c1e1500 */
[----:B------:R-:W-:Y:S01]  /*1050*/  LEA.HI.X.SX32 R21, R89, R91, 0x1, P1 ;  /* 0x0000005b59157211 */ /* 0x000fe200008f0eff */
[----:B------:R-:W2:Y:S01]  /*1060*/  LDG.E.U16 R234, desc[UR60][R14.64] ;  /* 0x0000003c0eea7981 */ /* 0x000ea2000c1e1500 */
[----:B------:R-:W-:-:S02]  /*1070*/  LEA R89, R90, R9, 0x1 ;  /* 0x000000095a597211 */ /* 0x000fc400078e08ff */
[CC--:B------:R-:W-:Y:S01]  /*1080*/  LEA R16, P0, R77.reuse, R6.reuse, 0x1 ;  /* 0x000000064d107211 */ /* 0x0c0fe200078008ff */
[----:B------:R1:W2:Y:S02]  /*1090*/  LDG.E.U16 R59, desc[UR60][R20.64] ;  /* 0x0000003c143b7981 */ /* 0x0002a4000c1e1500 */
[C---:B------:R-:W-:Y:S01]  /*10a0*/  IMAD R39, R90.reuse, 0x2, R89 ;  /* 0x000000025a277824 */ /* 0x040fe200078e0259 */
[-C--:B------:R-:W-:Y:S02]  /*10b0*/  LEA.HI.X.SX32 R17, R77, R91.reuse, 0x1, P0 ;  /* 0x0000005b4d117211 */ /* 0x080fe400000f0eff */
[-C--:B------:R-:W-:Y:S01]  /*10c0*/  LEA R10, P0, R63, R6.reuse, 0x1 ;  /* 0x000000063f0a7211 */ /* 0x080fe200078008ff */
[----:B------:R-:W-:Y:S01]  /*10d0*/  IMAD R77, R90, 0x2, R39 ;  /* 0x000000025a4d7824 */ /* 0x000fe200078e0227 */
[----:B0-----:R-:W-:Y:S01]  /*10e0*/  LEA R18, P1, R95, R6, 0x1 ;  /* 0x000000065f127211 */ /* 0x001fe200078208ff */
[----:B------:R0:W2:Y:S01]  /*10f0*/  LDG.E.U16 R233, desc[UR60][R16.64] ;  /* 0x0000003c10e97981 */ /* 0x0000a2000c1e1500 */
[----:B------:R-:W-:-:S02]  /*1100*/  LEA.HI.X.SX32 R11, R63, R91, 0x1, P0 ;  /* 0x0000005b3f0b7211 */ /* 0x000fc400000f0eff */
[C---:B------:R-:W-:Y:S02]  /*1110*/  LEA R63, R90.reuse, R77, 0x1 ;  /* 0x0000004d5a3f7211 */ /* 0x040fe400078e08ff */
[-C--:B------:R-:W-:Y:S01]  /*1120*/  LEA.HI.X.SX32 R19, R95, R91.reuse, 0x1, P1 ;  /* 0x0000005b5f137211 */ /* 0x080fe200008f0eff */
[----:B------:R5:W2:Y:S02]  /*1130*/  LDG.E.U16 R232, desc[UR60][R10.64] ;  /* 0x0000003c0ae87981 */ /* 0x000aa4000c1e1500 */
[C---:B------:R-:W-:Y:S01]  /*1140*/  IMAD R103, R90.reuse, 0x2, R63 ;  /* 0x000000025a677824 */ /* 0x040fe200078e023f */
[-C--:B------:R-:W-:Y:S01]  /*1150*/  LEA R12, P0, R97, R6.reuse, 0x1 ;  /* 0x00000006610c7211 */ /* 0x080fe200078008ff */
[----:B------:R-:W2:Y:S01]  /*1160*/  LDG.E.U16 R5, desc[UR60][R18.64] ;  /* 0x0000003c12057981 */ /* 0x000ea2000c1e1500 */
[----:B-1----:R-:W-:Y:S01]  /*1170*/  LEA R20, P1, R65, R6, 0x1 ;  /* 0x0000000641147211 */ /* 0x002fe200078208ff */
[----:B------:R-:W-:Y:S01]  /*1180*/  IMAD R40, R90, 0x2, R103 ;  /* 0x000000025a287824 */ /* 0x000fe200078e0267 */
[----:B------:R-:W-:-:S02]  /*1190*/  LEA.HI.X.SX32 R13, R97, R91, 0x1, P0 ;  /* 0x0000005b610d7211 */ /* 0x000fc400000f0eff */
[-C--:B------:R-:W-:Y:S02]  /*11a0*/  LEA.HI.X.SX32 R21, R65, R91.reuse, 0x1, P1 ;  /* 0x0000005b41157211 */ /* 0x080fe400008f0eff */
[C---:B------:R-:W-:Y:S01]  /*11b0*/  LEA R14, P0, R67.reuse, R6, 0x1 ;  /* 0x00000006430e7211 */ /* 0x040fe200078008ff */
[----:B------:R1:W2:Y:S01]  /*11c0*/  LDG.E.U16 R231, desc[UR60][R12.64] ;  /* 0x0000003c0ce77981 */ /* 0x0002a2000c1e1500 */
[----:B------:R-:W-:Y:S02]  /*11d0*/  LEA R65, R90, R40, 0x1 ;  /* 0x000000285a417211 */ /* 0x000fe400078e08ff */
[----:B------:R-:W-:-:S03]  /*11e0*/  LEA.HI.X.SX32 R15, R67, R91, 0x1, P0 ;  /* 0x0000005b430f7211 */ /* 0x000fc600000f0eff */
[C---:B------:R-:W-:Y:S01]  /*11f0*/  IMAD R67, R90.reuse, 0x2, R65 ;  /* 0x000000025a437824 */ /* 0x040fe200078e0241 */
[-C--:B0-----:R-:W-:Y:S01]  /*1200*/  LEA R16, P0, R69, R6.reuse, 0x1 ;  /* 0x0000000645107211 */ /* 0x081fe200078008ff */
[----:B------:R0:W2:Y:S02]  /*1210*/  LDG.E.U16 R230, desc[UR60][R14.64] ;  /* 0x0000003c0ee67981 */ /* 0x0000a4000c1e1500 */
[----:B------:R-:W-:Y:S01]  /*1220*/  IMAD R97, R90, 0x2, R67 ;  /* 0x000000025a617824 */ /* 0x000fe200078e0243 */
[----:B------:R-:W-:-:S04]  /*1230*/  LEA R94, P1, R71, R6, 0x1 ;  /* 0x00000006475e7211 */ /* 0x000fc800078208ff */
[----:B------:R-:W-:Y:S02]  /*1240*/  LEA R41, R90, R97, 0x1 ;  /* 0x000000615a297211 */ /* 0x000fe400078e08ff */
[----:B------:R-:W-:-:S03]  /*1250*/  LEA.HI.X.SX32 R17, R69, R91, 0x1, P0 ;  /* 0x0000005b45117211 */ /* 0x000fc600000f0eff */
[C---:B------:R-:W-:Y:S01]  /*1260*/  IMAD R69, R90.reuse, 0x2, R41 ;  /* 0x000000025a457824 */ /* 0x040fe200078e0229 */
[-C--:B------:R-:W-:Y:S01]  /*1270*/  LEA.HI.X.SX32 R95, R71, R91.reuse, 0x1, P1 ;  /* 0x0000005b475f7211 */ /* 0x080fe200008f0eff */
[----:B------:R-:W2:Y:S01]  /*1280*/  LDG.E.U16 R229, desc[UR60][R16.64] ;  /* 0x0000003c10e57981 */ /* 0x000ea2000c1e1500 */
[CC--:B-----5:R-:W-:Y:S01]  /*1290*/  LEA R10, P0, R79.reuse, R6.reuse, 0x1 ;  /* 0x000000064f0a7211 */ /* 0x0e0fe200078008ff */
[C---:B------:R-:W-:Y:S02]  /*12a0*/  IMAD R71, R90.reuse, 0x2, R69 ;  /* 0x000000025a477824 */ /* 0x040fe400078e0245 */
[----:B------:R5:W2:Y:S01]  /*12b0*/  LDG.E.U16 R94, desc[UR60][R94.64] ;  /* 0x0000003c5e5e7981 */ /* 0x000aa2000c1e1500 */
[----:B------:R-:W-:Y:S02]  /*12c0*/  LEA.HI.X.SX32 R11, R79, R91, 0x1, P0 ;  /* 0x0000005b4f0b7211 */ /* 0x000fe400000f0eff */
[C---:B------:R-:W-:Y:S02]  /*12d0*/  LEA R79, R90.reuse, R71, 0x1 ;  /* 0x000000475a4f7211 */ /* 0x040fe400078e08ff */
[C---:B-1----:R-:W-:Y:S01]  /*12e0*/  LEA R12, P0, R81.reuse, R6, 0x1 ;  /* 0x00000006510c7211 */ /* 0x042fe200078008ff */
[----:B------:R1:W2:Y:S02]  /*12f0*/  LDG.E.U16 R228, desc[UR60][R10.64] ;  /* 0x0000003c0ae47981 */ /* 0x0002a4000c1e1500 */
[----:B------:R-:W-:Y:S01]  /*1300*/  IMAD R42, R90, 0x2, R79 ;  /* 0x000000025a2a7824 */ /* 0x000fe200078e024f */
[----:B------:R-:W-:-:S03]  /*1310*/  LEA.HI.X.SX32 R13, R81, R91, 0x1, P0 ;  /* 0x0000005b510d7211 */ /* 0x000fc600000f0eff */
[C---:B------:R-:W-:Y:S01]  /*1320*/  IMAD R81, R90.reuse, 0x2, R42 ;  /* 0x000000025a517824 */ /* 0x040fe200078e022a */
[C---:B0-----:R-:W-:Y:S01]  /*1330*/  LEA R14, P0, R25.reuse, R6, 0x1 ;  /* 0x00000006190e7211 */ /* 0x041fe200078008ff */
[----:B------:R-:W-:Y:S03]  /*1340*/  STL [R1+0x4], R2 ;  /* 0x0000040201007387 */ /* 0x000fe60000100800 */
[----:B-----5:R-:W-:Y:S01]  /*1350*/  LEA R95, R90, R81, 0x1 ;  /* 0x000000515a5f7211 */ /* 0x020fe200078e08ff */
[----:B------:R-:W5:Y:S01]  /*1360*/  LDG.E.U16 R227, desc[UR60][R12.64] ;  /* 0x0000003c0ce37981 */ /* 0x000f62000c1e1500 */
[----:B------:R-:W-:-:S03]  /*1370*/  LEA.HI.X.SX32 R15, R25, R91, 0x1, P0 ;  /* 0x0000005b190f7211 */ /* 0x000fc600000f0eff */
[C---:B------:R-:W-:Y:S01]  /*1380*/  IMAD R105, R90.reuse, 0x2, R95 ;  /* 0x000000025a697824 */ /* 0x040fe200078e025f */
[-C--:B------:R-:W-:Y:S01]  /*1390*/  LEA R130, P1, R23, R6.reuse, 0x1 ;  /* 0x0000000617827211 */ /* 0x080fe200078208ff */
[----:B----4-:R0:W-:Y:S01]  /*13a0*/  STL [R1], R0 ;  /* 0x0000000001007387 */ /* 0x0101e20000100800 */
[-C--:B------:R-:W-:Y:S01]  /*13b0*/  LEA R16, P0, R27, R6.reuse, 0x1 ;  /* 0x000000061b107211 */ /* 0x080fe200078008ff */
[C---:B------:R-:W-:Y:S01]  /*13c0*/  IMAD R35, R90.reuse, 0x2, R105 ;  /* 0x000000025a237824 */ /* 0x040fe200078e0269 */
[-C--:B------:R-:W-:Y:S01]  /*13d0*/  LEA.HI.X.SX32 R131, R23, R91.reuse, 0x1, P1 ;  /* 0x0000005b17837211 */ /* 0x080fe200008f0eff */
[----:B------:R-:W4:Y:S01]  /*13e0*/  LDG.E.U16 R226, desc[UR60][R14.64] ;  /* 0x0000003c0ee27981 */ /* 0x000f22000c1e1500 */
[----:B------:R-:W-:Y:S02]  /*13f0*/  LEA.HI.X.SX32 R17, R27, R91, 0x1, P0 ;  /* 0x0000005b1b117211 */ /* 0x000fe400000f0eff */
[----:B------:R-:W-:Y:S01]  /*1400*/  LEA R18, P1, R29, R6, 0x1 ;  /* 0x000000061d127211 */ /* 0x000fe200078208ff */
[----:B------:R-:W5:Y:S01]  /*1410*/  LDG.E.U16 R130, desc[UR60][R130.64] ;  /* 0x0000003c82827981 */ /* 0x000f62000c1e1500 */
[----:B------:R-:W-:-:S02]  /*1420*/  LEA R27, R90, R35, 0x1 ;  /* 0x000000235a1b7211 */ /* 0x000fc400078e08ff */
[----:B------:R-:W-:Y:S01]  /*1430*/  LEA.HI.X.SX32 R19, R29, R91, 0x1, P1 ;  /* 0x0000005b1d137211 */ /* 0x000fe200008f0eff */
[----:B0-----:R0:W2:Y:S02]  /*1440*/  LDG.E.U16 R0, desc[UR60][R20.64] ;  /* 0x0000003c14007981 */ /* 0x0010a4000c1e1500 */
[C---:B------:R-:W-:Y:S01]  /*1450*/  IMAD R29, R90.reuse, 0x2, R27 ;  /* 0x000000025a1d7824 */ /* 0x040fe200078e021b */
[-C--:B------:R-:W-:Y:S01]  /*1460*/  LEA R22, P1, R61, R6.reuse, 0x1 ;  /* 0x000000063d167211 */ /* 0x080fe200078208ff */
[----:B------:R3:W4:Y:S02]  /*1470*/  LDG.E.U16 R123, desc[UR60][R18.64] ;  /* 0x0000003c127b7981 */ /* 0x000724000c1e1500 */
[C---:B------:R-:W-:Y:S01]  /*1480*/  IMAD R107, R90.reuse, 0x2, R29 ;  /* 0x000000025a6b7824 */ /* 0x040fe200078e021d */
[----:B-1----:R-:W-:Y:S01]  /*1490*/  LEA R10, P0, R31, R6, 0x1 ;  /* 0x000000061f0a7211 */ /* 0x002fe200078008ff */
[----:B------:R-:W4:Y:S03]  /*14a0*/  LDG.E.U16 R225, desc[UR60][R16.64] ;  /* 0x0000003c10e17981 */ /* 0x000f26000c1e1500 */
[----:B------:R-:W-:-:S02]  /*14b0*/  LEA R36, R90, R107, 0x1 ;  /* 0x0000006b5a247211 */ /* 0x000fc400078e08ff */
[----:B------:R-:W-:-:S03]  /*14c0*/  LEA.HI.X.SX32 R23, R61, R91, 0x1, P1 ;  /* 0x0000005b3d177211 */ /* 0x000fc600008f0eff */
[C---:B------:R-:W-:Y:S01]  /*14d0*/  IMAD R61, R90.reuse, 0x2, R36 ;  /* 0x000000025a3d7824 */ /* 0x040fe200078e0224 */
[-C--:B------:R-:W-:Y:S01]  /*14e0*/  LEA.HI.X.SX32 R11, R31, R91.reuse, 0x1, P0 ;  /* 0x0000005b1f0b7211 */ /* 0x080fe200000f0eff */
[----:B------:R-:W4:Y:S01]  /*14f0*/  LDG.E.U16 R122, desc[UR60][R22.64] ;  /* 0x0000003c167a7981 */ /* 0x000f22000c1e1500 */
[-C--:B0-----:R-:W-:Y:S01]  /*1500*/  LEA R20, P0, R33, R6.reuse, 0x1 ;  /* 0x0000000621147211 */ /* 0x081fe200078008ff */
[C---:B------:R-:W-:Y:S01]  /*1510*/  IMAD R109, R90.reuse, 0x2, R61 ;  /* 0x000000025a6d7824 */ /* 0x040fe200078e023d */
[-C--:B------:R-:W-:Y:S01]  /*1520*/  LEA R12, P1, R99, R6.reuse, 0x1 ;  /* 0x00000006630c7211 */ /* 0x080fe200078208ff */
[----:B------:R-:W4:Y:S01]  /*1530*/  LDG.E.U16 R224, desc[UR60][R10.64] ;  /* 0x0000003c0ae07981 */ /* 0x000f22000c1e1500 */
[----:B------:R-:W-:Y:S02]  /*1540*/  LEA.HI.X.SX32 R21, R33, R91, 0x1, P0 ;  /* 0x0000005b21157211 */ /* 0x000fe400000f0eff */
[C---:B------:R-:W-:Y:S02]  /*1550*/  LEA R24, P0, R37.reuse, R6, 0x1 ;  /* 0x0000000625187211 */ /* 0x040fe400078008ff */
[----:B------:R-:W-:Y:S01]  /*1560*/  LEA R111, R90, R109, 0x1 ;  /* 0x0000006d5a6f7211 */ /* 0x000fe200078e08ff */
[----:B------:R-:W4:Y:S01]  /*1570*/  LDG.E.U16 R223, desc[UR60][R20.64] ;  /* 0x0000003c14df7981 */ /* 0x000f22000c1e1500 */
[----:B------:R-:W-:-:S02]  /*1580*/  LEA.HI.X.SX32 R25, R37, R91, 0x1, P0 ;  /* 0x0000005b25197211 */ /* 0x000fc400000f0eff */
[CC--:B---3--:R-:W-:Y:S01]  /*1590*/  LEA R18, P0, R83.reuse, R6.reuse, 0x1 ;  /* 0x0000000653127211 */ /* 0x0c8fe200078008ff */
[C---:B------:R-:W-:Y:S02]  /*15a0*/  IMAD R37, R90.reuse, 0x2, R111 ;  /* 0x000000025a257824 */ /* 0x040fe400078e026f */
[----:B------:R0:W3:Y:S01]  /*15b0*/  LDG.E.U16 R222, desc[UR60][R24.64] ;  /* 0x0000003c18de7981 */ /* 0x0000e2000c1e1500 */
[-C--:B------:R-:W-:Y:S01]  /*15c0*/  LEA.HI.X.SX32 R19, R83, R91.reuse, 0x1, P0 ;  /* 0x0000005b53137211 */ /* 0x080fe200000f0eff */
[----:B------:R-:W-:Y:S01]  /*15d0*/  IMAD R83, R90, 0x2, R37 ;  /* 0x000000025a537824 */ /* 0x000fe200078e0225 */
[----:B------:R-:W-:Y:S02]  /*15e0*/  LEA R14, P0, R85, R6, 0x1 ;  /* 0x00000006550e7211 */ /* 0x000fe400078008ff */
[-C--:B------:R-:W-:Y:S01]  /*15f0*/  LEA.HI.X.SX32 R13, R99, R91.reuse, 0x1, P1 ;  /* 0x0000005b630d7211 */ /* 0x080fe200008f0eff */
[----:B------:R1:W3:Y:S01]  /*1600*/  LDG.E.U16 R221, desc[UR60][R18.64] ;  /* 0x0000003c12dd7981 */ /* 0x0002e2000c1e1500 */
[----:B------:R-:W-:-:S02]  /*1610*/  LEA.HI.X.SX32 R15, R85, R91, 0x1, P0 ;  /* 0x0000005b550f7211 */ /* 0x000fc400000f0eff */
[C---:B------:R-:W-:Y:S01]  /*1620*/  LEA R85, R90.reuse, R83, 0x1 ;  /* 0x000000535a557211 */ /* 0x040fe200078e08ff */
[----:B------:R1:W3:Y:S04]  /*1630*/  LDG.E.U16 R121, desc[UR60][R12.64] ;  /* 0x0000003c0c797981 */ /* 0x0002e8000c1e1500 */
[C---:B0-----:R-:W-:Y:S01]  /*1640*/  IMAD R25, R90.reuse, 0x2, R85 ;  /* 0x000000025a197824 */ /* 0x041fe200078e0255 */
[C---:B------:R-:W-:Y:S01]  /*1650*/  LEA R16, P0, R101.reuse, R6, 0x1 ;  /* 0x0000000665107211 */ /* 0x040fe200078008ff */
[----:B------:R0:W3:Y:S02]  /*1660*/  LDG.E.U16 R220, desc[UR60][R14.64] ;  /* 0x0000003c0edc7981 */ /* 0x0000e4000c1e1500 */
[----:B------:R-:W-:Y:S01]  /*1670*/  IMAD R38, R90, 0x2, R25 ;  /* 0x000000025a267824 */ /* 0x000fe200078e0219 */
[----:B------:R-:W-:-:S02]  /*1680*/  LEA.HI.X.SX32 R17, R101, R91, 0x1, P0 ;  /* 0x0000005b65117211 */ /* 0x000fc400000f0eff */
[C---:B-1----:R-:W-:Y:S02]  /*1690*/  LEA R18, P0, R9.reuse, R6, 0x1 ;  /* 0x0000000609127211 */ /* 0x042fe400078008ff */
[----:B------:R-:W-:Y:S01]  /*16a0*/  LEA R99, R90, R38, 0x1 ;  /* 0x000000265a637211 */ /* 0x000fe200078e08ff */
[----:B------:R1:W3:Y:S01]  /*16b0*/  LDG.E.U16 R219, desc[UR60][R16.64] ;  /* 0x0000003c10db7981 */ /* 0x0002e2000c1e1500 */
[----:B------:R-:W-:-:S03]  /*16c0*/  LEA.HI.X.SX32 R19, R9, R91, 0x1, P0 ;  /* 0x0000005b09137211 */ /* 0x000fc600000f0eff */
[C---:B------:R-:W-:Y:S01]  /*16d0*/  IMAD R9, R90.reuse, 0x2, R99 ;  /* 0x000000025a097824 */ /* 0x040fe200078e0263 */
[CC--:B------:R-:W-:Y:S01]  /*16e0*/  LEA R10, P1, R87.reuse, R6.reuse, 0x1 ;  /* 0x00000006570a7211 */ /* 0x0c0fe200078208ff */
[----:B------:R-:W3:Y:S02]  /*16f0*/  LDG.E.U16 R218, desc[UR60][R18.64] ;  /* 0x0000003c12da7981 */ /* 0x000ee4000c1e1500 */
[C---:B------:R-:W-:Y:S01]  /*1700*/  IMAD R101, R90.reuse, 0x2, R9 ;  /* 0x000000025a657824 */ /* 0x040fe200078e0209 */
[----:B------:R-:W-:Y:S02]  /*1710*/  LEA.HI.X.SX32 R11, R87, R91, 0x1, P1 ;  /* 0x0000005b570b7211 */ /* 0x000fe400008f0eff */
[-C--:B------:R-:W-:Y:S02]  /*1720*/  LEA R20, P0, R89, R6.reuse, 0x1 ;  /* 0x0000000659147211 */ /* 0x080fe400078008ff */
[----:B------:R-:W-:Y:S01]  /*1730*/  LEA R12, P1, R77, R6, 0x1 ;  /* 0x000000064d0c7211 */ /* 0x000fe200078208ff */
[----:B------:R1:W3:Y:S01]  /*1740*/  LDG.E.U16 R120, desc[UR60][R10.64] ;  /* 0x0000003c0a787981 */ /* 0x0002e2000c1e1500 */
[----:B------:R-:W-:-:S02]  /*1750*/  LEA R31, R90, R101, 0x1 ;  /* 0x000000655a1f7211 */ /* 0x000fc400078e08ff */
[-C--:B------:R-:W-:Y:S02]  /*1760*/  LEA.HI.X.SX32 R21, R89, R91.reuse, 0x1, P0 ;  /* 0x0000005b59157211 */ /* 0x080fe400000f0eff */
[-C--:B------:R-:W-:Y:S01]  /*1770*/  LEA.HI.X.SX32 R13, R77, R91.reuse, 0x1, P1 ;  /* 0x0000005b4d0d7211 */ /* 0x080fe200008f0eff */
[C---:B------:R-:W-:Y:S01]  /*1780*/  IMAD R77, R90.reuse, 0x2, R31 ;  /* 0x000000025a4d7824 */ /* 0x040fe200078e021f */
[CC--:B0-----:R-:W-:Y:S01]  /*1790*/  LEA R14, P0, R63.reuse, R6.reuse, 0x1 ;  /* 0x000000063f0e7211 */ /* 0x0c1fe200078008ff */
[----:B------:R-:W3:Y:S03]  /*17a0*/  LDG.E.U16 R217, desc[UR60][R20.64] ;  /* 0x0000003c14d97981 */ /* 0x000ee6000c1e1500 */
[----:B------:R-:W-:Y:S01]  /*17b0*/  LEA.HI.X.SX32 R15, R63, R91, 0x1, P0 ;  /* 0x0000005b3f0f7211 */ /* 0x000fe200000f0eff */
[C---:B------:R-:W-:Y:S01]  /*17c0*/  IMAD R63, R90.reuse, 0x2, R77 ;  /* 0x000000025a3f7824 */ /* 0x040fe200078e024d */
[-C--:B-1----:R-:W-:Y:S01]  /*17d0*/  LEA R16, P0, R103, R6.reuse, 0x1 ;  /* 0x0000000667107211 */ /* 0x082fe200078008ff */
[----:B------:R0:W3:Y:S03]  /*17e0*/  LDG.E.U16 R119, desc[UR60][R12.64] ;  /* 0x0000003c0c777981 */ /* 0x0000e6000c1e1500 */
[----:B------:R-:W-:Y:S01]  /*17f0*/  LEA R89, R90, R63, 0x1 ;  /* 0x0000003f5a597211 */ /* 0x000fe200078e08ff */
[----:B------:R-:W3:Y:S01]  /*1800*/  LDG.E.U16 R216, desc[UR60][R14.64] ;  /* 0x0000003c0ed87981 */ /* 0x000ee2000c1e1500 */
[----:B------:R-:W-:-:S03]  /*1810*/  LEA R10, P1, R65, R6, 0x1 ;  /* 0x00000006410a7211 */ /* 0x000fc600078208ff */
[C---:B------:R-:W-:Y:S01]  /*1820*/  IMAD R32, R90.reuse, 0x2, R89 ;  /* 0x000000025a207824 */ /* 0x040fe200078e0259 */
[-C--:B------:R-:W-:Y:S02]  /*1830*/  LEA.HI.X.SX32 R17, R103, R91.reuse, 0x1, P0 ;  /* 0x0000005b67117211 */ /* 0x080fe400000f0eff */
[-C--:B------:R-:W-:Y:S01]  /*1840*/  LEA.HI.X.SX32 R11, R65, R91.reuse, 0x1, P1 ;  /* 0x0000005b410b7211 */ /* 0x080fe200008f0eff */
[C---:B------:R-:W-:Y:S01]  /*1850*/  IMAD R65, R90.reuse, 0x2, R32 ;  /* 0x000000025a417824 */ /* 0x040fe200078e0220 */
[C---:B------:R-:W-:Y:S01]  /*1860*/  LEA R18, P0, R67.reuse, R6, 0x1 ;  /* 0x0000000643127211 */ /* 0x040fe200078008ff */
[----:B------:R-:W3:Y:S03]  /*1870*/  LDG.E.U16 R215, desc[UR60][R16.64] ;  /* 0x0000003c10d77981 */ /* 0x000ee6000c1e1500 */
[----:B------:R-:W-:Y:S01]  /*1880*/  LEA.HI.X.SX32 R19, R67, R91, 0x1, P0 ;  /* 0x0000005b43137211 */ /* 0x000fe200000f0eff */
[----:B------:R1:W3:Y:S01]  /*1890*/  LDG.E.U16 R118, desc[UR60][R10.64] ;  /* 0x0000003c0a767981 */ /* 0x0002e2000c1e1500 */
[----:B------:R-:W-:-:S02]  /*18a0*/  LEA R67, R90, R65, 0x1 ;  /* 0x000000415a437211 */ /* 0x000fc400078e08ff */
[----:B0-----:R-:W-:Y:S01]  /*18b0*/  LEA R12, P1, R69, R6, 0x1 ;  /* 0x00000006450c7211 */ /* 0x001fe200078208ff */
[----:B------:R0:W3:Y:S02]  /*18c0*/  LDG.E.U16 R214, desc[UR60][R18.64] ;  /* 0x0000003c12d67981 */ /* 0x0000e4000c1e1500 */
[----:B------:R-:W-:-:S04]  /*18d0*/  IMAD R125, R90, 0x2, R67 ;  /* 0x000000025a7d7824 */ /* 0x000fc800078e0243 */
[----:B------:R-:W-:-:S05]  /*18e0*/  IMAD R33, R90, 0x2, R125 ;  /* 0x000000025a217824 */ /* 0x000fca00078e027d */
[----:B------:R-:W-:-:S05]  /*18f0*/  LEA R127, R90, R33, 0x1 ;  /* 0x000000215a7f7211 */ /* 0x000fca00078e08ff */
[----:B------:R-:W-:Y:S01]  /*1900*/  IMAD R129, R90, 0x2, R127 ;  /* 0x000000025a817824 */ /* 0x000fe200078e027f */
[----:B------:R-:W-:-:S03]  /*1910*/  LEA R20, P0, R97, R6, 0x1 ;  /* 0x0000000661147211 */ /* 0x000fc600078008ff */
[C---:B------:R-:W-:Y:S01]  /*1920*/  IMAD R131, R90.reuse, 0x2, R129 ;  /* 0x000000025a837824 */ /* 0x040fe200078e0281 */
[----:B------:R-:W-:Y:S02]  /*1930*/  LEA.HI.X.SX32 R13, R69, R91, 0x1, P1 ;  /* 0x0000005b450d7211 */ /* 0x000fe400008f0eff */
[-C--:B-1----:R-:W-:Y:S02]  /*1940*/  LEA R10, P1, R81, R6.reuse, 0x1 ;  /* 0x00000006510a7211 */ /* 0x082fe400078208ff */
[C---:B------:R-:W-:Y:S01]  /*1950*/  LEA R34, R90.reuse, R131, 0x1 ;  /* 0x000000835a227211 */ /* 0x040fe200078e08ff */
[----:B------:R-:W3:Y:S01]  /*1960*/  LDG.E.U16 R117, desc[UR60][R12.64] ;  /* 0x0000003c0c757981 */ /* 0x000ee2000c1e1500 */
[-C--:B------:R-:W-:Y:S02]  /*1970*/  LEA.HI.X.SX32 R21, R97, R91.reuse, 0x1, P0 ;  /* 0x0000005b61157211 */ /* 0x080fe400000f0eff */
[-C--:B------:R-:W-:Y:S02]  /*1980*/  LEA R14, P0, R71, R6.reuse, 0x1 ;  /* 0x00000006470e7211 */ /* 0x080fe400078008ff */
[-C--:B------:R-:W-:Y:S01]  /*1990*/  LEA.HI.X.SX32 R11, R81, R91.reuse, 0x1, P1 ;  /* 0x0000005b510b7211 */ /* 0x080fe200008f0eff */
[C---:B------:R-:W-:Y:S01]  /*19a0*/  IMAD R81, R90.reuse, 0x2, R34 ;  /* 0x000000025a517824 */ /* 0x040fe200078e0222 */
[-C--:B------:R-:W-:Y:S01]  /*19b0*/  LEA.HI.X.SX32 R15, R71, R91.reuse, 0x1, P0 ;  /* 0x0000005b470f7211 */ /* 0x080fe200000f0eff */
[----:B------:R1:W3:Y:S01]  /*19c0*/  LDG.E.U16 R213, desc[UR60][R20.64] ;  /* 0x0000003c14d57981 */ /* 0x0002e2000c1e1500 */
[-C--:B------:R-:W-:Y:S01]  /*19d0*/  LEA R16, P0, R79, R6.reuse, 0x1 ;  /* 0x000000064f107211 */ /* 0x080fe200078008ff */
[----:B------:R-:W-:Y:S01]  /*19e0*/  IMAD R133, R90, 0x2, R81 ;  /* 0x000000025a857824 */ /* 0x000fe200078e0251 */
[----:B0-----:R-:W-:Y:S01]  /*19f0*/  LEA R18, P1, R27, R6, 0x1 ;  /* 0x000000061b127211 */ /* 0x001fe200078208ff */
[----:B------:R-:W3:Y:S01]  /*1a00*/  LDG.E.U16 R212, desc[UR60][R14.64] ;  /* 0x0000003c0ed47981 */ /* 0x000ee2000c1e1500 */
[----:B------:R-:W-:-:S02]  /*1a10*/  LEA.HI.X.SX32 R17, R79, R91, 0x1, P0 ;  /* 0x0000005b4f117211 */ /* 0x000fc400000f0eff */
[C---:B------:R-:W-:Y:S01]  /*1a20*/  LEA R135, R90.reuse, R133, 0x1 ;  /* 0x000000855a877211 */ /* 0x040fe200078e08ff */
[----:B------:R-:W3:Y:S01]  /*1a30*/  LDG.E.U16 R116, desc[UR60][R10.64] ;  /* 0x0000003c0a747981 */ /* 0x000ee2000c1e1500 */
[-C--:B-1----:R-:W-:Y:S02]  /*1a40*/  LEA R20, P0, R95, R6.reuse, 0x1 ;  /* 0x000000065f147211 */ /* 0x082fe400078008ff */
[-C--:B------:R-:W-:Y:S01]  /*1a50*/  LEA.HI.X.SX32 R19, R27, R91.reuse, 0x1, P1 ;  /* 0x0000005b1b137211 */ /* 0x080fe200008f0eff */
[----:B------:R-:W3:Y:S01]  /*1a60*/  LDG.E.U16 R211, desc[UR60][R16.64] ;  /* 0x0000003c10d37981 */ /* 0x000ee2000c1e1500 */
[-C--:B------:R-:W-:Y:S01]  /*1a70*/  LEA.HI.X.SX32 R21, R95, R91.reuse, 0x1, P0 ;  /* 0x0000005b5f157211 */ /* 0x080fe200000f0eff */
[C---:B------:R-:W-:Y:S01]  /*1a80*/  IMAD R27, R90.reuse, 0x2, R135 ;  /* 0x000000025a1b7824 */ /* 0x040fe200078e0287 */
[C---:B------:R-:W-:Y:S01]  /*1a90*/  LEA R22, P0, R105.reuse, R6, 0x1 ;  /* 0x0000000669167211 */ /* 0x040fe200078008ff */
[----:B------:R-:W3:Y:S03]  /*1aa0*/  LDG.E.U16 R115, desc[UR60][R18.64] ;  /* 0x0000003c12737981 */ /* 0x000ee6000c1e1500 */
[----:B------:R-:W-:Y:S01]  /*1ab0*/  LEA.HI.X.SX32 R23, R105, R91, 0x1, P0 ;  /* 0x0000005b69177211 */ /* 0x000fe200000f0eff */
[C---:B------:R-:W-:Y:S01]  /*1ac0*/  IMAD R105, R90.reuse, 0x2, R27 ;  /* 0x000000025a697824 */ /* 0x040fe200078e021b */
[----:B------:R0:W3:Y:S04]  /*1ad0*/  LDG.E.U16 R210, desc[UR60][R20.64] ;  /* 0x0000003c14d27981 */ /* 0x0000e8000c1e1500 */
[C---:B------:R-:W-:Y:S01]  /*1ae0*/  LEA R137, R90.reuse, R105, 0x1 ;  /* 0x000000695a897211 */ /* 0x040fe200078e08ff */
[----:B------:R-:W3:Y:S04]  /*1af0*/  LDG.E.U16 R209, desc[UR60][R22.64] ;  /* 0x0000003c16d17981 */ /* 0x000ee8000c1e1500 */
[----:B0-----:R-:W-:-:S04]  /*1b00*/  IMAD R21, R90, 0x2, R137 ;  /* 0x000000025a157824 */ /* 0x001fc800078e0289 */
[----:B------:R-:W-:-:S05]  /*1b10*/  IMAD R28, R90, 0x2, R21 ;  /* 0x000000025a1c7824 */ /* 0x000fca00078e0215 */
[----:B------:R-:W-:-:S05]  /*1b20*/  LEA R139, R90, R28, 0x1 ;  /* 0x0000001c5a8b7211 */ /* 0x000fca00078e08ff */
[----:B------:R-:W-:Y:S01]  /*1b30*/  IMAD R79, R90, 0x2, R139 ;  /* 0x000000025a4f7824 */ /* 0x000fe200078e028b */
[----:B------:R-:W-:-:S03]  /*1b40*/  LEA R16, P0, R29, R6, 0x1 ;  /* 0x000000061d107211 */ /* 0x000fc600078008ff */
[----:B------:R-:W-:Y:S01]  /*1b50*/  IMAD R71, R90, 0x2, R79 ;  /* 0x000000025a477824 */ /* 0x000fe200078e024f */
[----:B------:R-:W-:-:S04]  /*1b60*/  LEA.HI.X.SX32 R17, R29, R91, 0x1, P0 ;  /* 0x0000005b1d117211 */ /* 0x000fc800000f0eff */
[C---:B------:R-:W-:Y:S01]  /*1b70*/  LEA R29, R90.reuse, R71, 0x1 ;  /* 0x000000475a1d7211 */ /* 0x040fe200078e08ff */
[----:B------:R-:W3:Y:S04]  /*1b80*/  LDG.E.U16 R208, desc[UR60][R16.64] ;  /* 0x0000003c10d07981 */ /* 0x000ee8000c1e1500 */
[----:B------:R-:W-:Y:S01]  /*1b90*/  IMAD R97, R90, 0x2, R29 ;  /* 0x000000025a617824 */ /* 0x000fe200078e021d */
[----:B------:R-:W-:-:S03]  /*1ba0*/  LEA R12, P1, R61, R6, 0x1 ;  /* 0x000000063d0c7211 */ /* 0x000fc600078208ff */
[----:B------:R-:W-:Y:S01]  /*1bb0*/  IMAD R87, R90, 0x2, R97 ;  /* 0x000000025a577824 */ /* 0x000fe200078e0261 */
[----:B------:R-:W-:-:S04]  /*1bc0*/  LEA.HI.X.SX32 R13, R61, R91, 0x1, P1 ;  /* 0x0000005b3d0d7211 */ /* 0x000fc800008f0eff */
[----:B------:R-:W-:Y:S01]  /*1bd0*/  LEA R61, R90, R87, 0x1 ;  /* 0x000000575a3d7211 */ /* 0x000fe200078e08ff */
[----:B------:R0:W3:Y:S01]  /*1be0*/  LDG.E.U16 R114, desc[UR60][R12.64] ;  /* 0x0000003c0c727981 */ /* 0x0000e2000c1e1500 */
[----:B------:R-:W-:-:S03]  /*1bf0*/  LEA R14, P0, R107, R6, 0x1 ;  /* 0x000000066b0e7211 */ /* 0x000fc600078008ff */
[----:B------:R-:W-:Y:S01]  /*1c00*/  IMAD R30, R90, 0x2, R61 ;  /* 0x000000025a1e7824 */ /* 0x000fe200078e023d */
[----:B------:R-:W-:-:S03]  /*1c10*/  LEA.HI.X.SX32 R15, R107, R91, 0x1, P0 ;  /* 0x0000005b6b0f7211 */ /* 0x000fc600000f0eff */
[C---:B------:R-:W-:Y:S01]  /*1c20*/  IMAD R103, R90.reuse, 0x2, R30 ;  /* 0x000000025a677824 */ /* 0x040fe200078e021e */
[-C--:B0-----:R-:W-:Y:S01]  /*1c30*/  LEA R12, P1, R83, R6.reuse, 0x1 ;  /* 0x00000006530c7211 */ /* 0x081fe200078208ff */
[----:B------:R0:W3:Y:S01]  /*1c40*/  LDG.E.U16 R207, desc[UR60][R14.64] ;  /* 0x0000003c0ecf7981 */ /* 0x0000e2000c1e1500 */
[-C--:B------:R-:W-:Y:S02]  /*1c50*/  LEA R10, P0, R109, R6.reuse, 0x1 ;  /* 0x000000066d0a7211 */ /* 0x080fe400078008ff */
[----:B------:R-:W-:Y:S02]  /*1c60*/  LEA.HI.X.SX32 R13, R83, R91, 0x1, P1 ;  /* 0x0000005b530d7211 */ /* 0x000fe400008f0eff */
[C---:B------:R-:W-:Y:S02]  /*1c70*/  LEA R95, R90.reuse, R103, 0x1 ;  /* 0x000000675a5f7211 */ /* 0x040fe400078e08ff */
[----:B------:R-:W-:Y:S01]  /*1c80*/  LEA.HI.X.SX32 R11, R109, R91, 0x1, P0 ;  /* 0x0000005b6d0b7211 */ /* 0x000fe200000f0eff */
[----:B------:R1:W3:Y:S01]  /*1c90*/  LDG.E.U16 R113, desc[UR60][R12.64] ;  /* 0x0000003c0c717981 */ /* 0x0002e2000c1e1500 */
[----:B0-----:R-:W-:Y:S01]  /*1ca0*/  LEA R14, P0, R111, R6, 0x1 ;  /* 0x000000066f0e7211 */ /* 0x001fe200078008ff */
[----:B------:R-:W-:-:S02]  /*1cb0*/  IMAD R69, R90, 0x2, R95 ;  /* 0x000000025a457824 */ /* 0x000fc400078e025f */
[----:B------:R0:W3:Y:S01]  /*1cc0*/  LDG.E.U16 R206, desc[UR60][R10.64] ;  /* 0x0000003c0ace7981 */ /* 0x0000e2000c1e1500 */
[-C--:B------:R-:W-:Y:S02]  /*1cd0*/  LEA.HI.X.SX32 R15, R111, R91.reuse, 0x1, P0 ;  /* 0x0000005b6f0f7211 */ /* 0x080fe400000f0eff */
[CC--:B-1----:R-:W-:Y:S01]  /*1ce0*/  LEA R12, P1, R99.reuse, R6.reuse, 0x1 ;  /* 0x00000006630c7211 */ /* 0x0c2fe200078208ff */
[----:B------:R-:W-:Y:S02]  /*1cf0*/  IMAD R23, R90, 0x2, R69 ;  /* 0x000000025a177824 */ /* 0x000fe400078e0245 */
[----:B------:R1:W3:Y:S01]  /*1d00*/  LDG.E.U16 R205, desc[UR60][R14.64] ;  /* 0x0000003c0ecd7981 */ /* 0x0002e2000c1e1500 */
[----:B------:R-:W-:Y:S02]  /*1d10*/  LEA.HI.X.SX32 R13, R99, R91, 0x1, P1 ;  /* 0x0000005b630d7211 */ /* 0x000fe400008f0eff */
[----:B0-----:R-:W-:-:S03]  /*1d20*/  LEA R10, P0, R85, R6, 0x1 ;  /* 0x00000006550a7211 */ /* 0x001fc600078008ff */
[----:B------:R0:W3:Y:S01]  /*1d30*/  LDG.E.U16 R112, desc[UR60][R12.64] ;  /* 0x0000003c0c707981 */ /* 0x0000e2000c1e1500 */
[----:B------:R-:W-:Y:S02]  /*1d40*/  LEA.HI.X.SX32 R11, R85, R91, 0x1, P0 ;  /* 0x0000005b550b7211 */ /* 0x000fe400000f0eff */
[----:B------:R-:W-:Y:S02]  /*1d50*/  LEA R85, R90, R23, 0x1 ;  /* 0x000000175a557211 */ /* 0x000fe400078e08ff */
[-C--:B-1----:R-:W-:Y:S01]  /*1d60*/  LEA R14, P0, R25, R6.reuse, 0x1 ;  /* 0x00000006190e7211 */ /* 0x082fe200078008ff */
[----:B------:R1:W3:Y:S01]  /*1d70*/  LDG.E.U16 R204, desc[UR60][R10.64] ;  /* 0x0000003c0acc7981 */ /* 0x0002e2000c1e1500 */
[----:B0-----:R-:W-:-:S04]  /*1d80*/  LEA R12, P1, R77, R6, 0x1 ;  /* 0x000000064d0c7211 */ /* 0x001fc800078208ff */
[-C--:B------:R-:W-:Y:S01]  /*1d90*/  LEA.HI.X.SX32 R13, R77, R91.reuse, 0x1, P1 ;  /* 0x0000005b4d0d7211 */ /* 0x080fe200008f0eff */
[C---:B------:R-:W-:Y:S01]  /*1da0*/  IMAD R77, R90.reuse, 0x2, R85 ;  /* 0x000000025a4d7824 */ /* 0x040fe200078e0255 */
[-C--:B------:R-:W-:Y:S02]  /*1db0*/  LEA.HI.X.SX32 R15, R25, R91.reuse, 0x1, P0 ;  /* 0x0000005b190f7211 */ /* 0x080fe400000f0eff */
[C---:B-1----:R-:W-:Y:S01]  /*1dc0*/  LEA R10, P0, R9.reuse, R6, 0x1 ;  /* 0x00000006090a7211 */ /* 0x042fe200078008ff */
[C---:B------:R-:W-:Y:S01]  /*1dd0*/  IMAD R17, R90.reuse, 0x2, R77 ;  /* 0x000000025a117824 */ /* 0x040fe200078e024d */
[----:B------:R-:W3:Y:S02]  /*1de0*/  LDG.E.U16 R111, desc[UR60][R12.64] ;  /* 0x0000003c0c6f7981 */ /* 0x000ee4000c1e1500 */
[----:B------:R-:W-:Y:S02]  /*1df0*/  LEA.HI.X.SX32 R11, R9, R91, 0x1, P0 ;  /* 0x0000005b090b7211 */ /* 0x000fe400000f0eff */
[----:B------:R0:W3:Y:S01]  /*1e00*/  LDG.E.U16 R203, desc[UR60][R14.64] ;  /* 0x0000003c0ecb7981 */ /* 0x0000e2000c1e1500 */
[----:B------:R-:W-:-:S03]  /*1e10*/  LEA R24, R90, R17, 0x1 ;  /* 0x000000115a187211 */ /* 0x000fc600078e08ff */
[----:B------:R1:W3:Y:S01]  /*1e20*/  LDG.E.U16 R202, desc[UR60][R10.64] ;  /* 0x0000003c0aca7981 */ /* 0x0002e2000c1e1500 */
[----:B0-----:R-:W-:-:S04]  /*1e30*/  LEA R14, P0, R101, R6, 0x1 ;  /* 0x00000006650e7211 */ /* 0x001fc800078008ff */
[----:B------:R-:W-:Y:S01]  /*1e40*/  LEA.HI.X.SX32 R15, R101, R91, 0x1, P0 ;  /* 0x0000005b650f7211 */ /* 0x000fe200000f0eff */
[----:B------:R-:W-:Y:S01]  /*1e50*/  IMAD R101, R90, 0x2, R24 ;  /* 0x000000025a657824 */ /* 0x000fe200078e0218 */
[----:B-1----:R-:W-:-:S03]  /*1e60*/  LEA R10, P0, R63, R6, 0x1 ;  /* 0x000000063f0a7211 */ /* 0x002fc600078008ff */
[----:B------:R-:W-:Y:S01]  /*1e70*/  IMAD R99, R90, 0x2, R101 ;  /* 0x000000025a637824 */ /* 0x000fe200078e0265 */
[----:B------:R0:W3:Y:S01]  /*1e80*/  LDG.E.U16 R201, desc[UR60][R14.64] ;  /* 0x0000003c0ec97981 */ /* 0x0000e2000c1e1500 */
[----:B------:R-:W-:-:S03]  /*1e90*/  LEA.HI.X.SX32 R11, R63, R91, 0x1, P0 ;  /* 0x0000005b3f0b7211 */ /* 0x000fc600000f0eff */
[C---:B------:R-:W-:Y:S02]  /*1ea0*/  LEA R9, R90.reuse, R99, 0x1 ;  /* 0x000000635a097211 */ /* 0x040fe400078e08ff */
[----:B------:R1:W3:Y:S01]  /*1eb0*/  LDG.E.U16 R200, desc[UR60][R10.64] ;  /* 0x0000003c0ac87981 */ /* 0x0002e2000c1e1500 */
[CC--:B0-----:R-:W-:Y:S02]  /*1ec0*/  LEA R14, P0, R89.reuse, R6.reuse, 0x1 ;  /* 0x00000006590e7211 */ /* 0x0c1fe400078008ff */
[C---:B------:R-:W-:Y:S02]  /*1ed0*/  IMAD R25, R90.reuse, 0x2, R9 ;  /* 0x000000025a197824 */ /* 0x040fe400078e0209 */
[-C--:B------:R-:W-:Y:S02]  /*1ee0*/  LEA.HI.X.SX32 R15, R89, R91.reuse, 0x1, P0 ;  /* 0x0000005b590f7211 */ /* 0x080fe400000f0eff */
[-C--:B-1----:R-:W-:Y:S02]  /*1ef0*/  LEA R10, P0, R67, R6.reuse, 0x1 ;  /* 0x00000006430a7211 */ /* 0x082fe400078008ff */
[----:B------:R-:W-:Y:S01]  /*1f00*/  LEA R12, P1, R65, R6, 0x1 ;  /* 0x00000006410c7211 */ /* 0x000fe200078208ff */
[----:B------:R0:W3:Y:S01]  /*1f10*/  LDG.E.U16 R199, desc[UR60][R14.64] ;  /* 0x0000003c0ec77981 */ /* 0x0000e2000c1e1500 */
[-C--:B------:R-:W-:Y:S01]  /*1f20*/  LEA.HI.X.SX32 R11, R67, R91.reuse, 0x1, P0 ;  /* 0x0000005b430b7211 */ /* 0x080fe200000f0eff */
[----:B------:R-:W-:Y:S01]  /*1f30*/  IMAD R67, R90, 0x2, R25 ;  /* 0x000000025a437824 */ /* 0x000fe200078e0219 */
[----:B------:R-:W-:-:S03]  /*1f40*/  LEA.HI.X.SX32 R13, R65, R91, 0x1, P1 ;  /* 0x0000005b410d7211 */ /* 0x000fc600008f0eff */
[----:B------:R1:W3:Y:S01]  /*1f50*/  LDG.E.U16 R198, desc[UR60][R10.64] ;  /* 0x0000003c0ac67981 */ /* 0x0002e2000c1e1500 */
[C---:B------:R-:W-:Y:S02]  /*1f60*/  LEA R83, R90.reuse, R67, 0x1 ;  /* 0x000000435a537211 */ /* 0x040fe400078e08ff */
[----:B0-----:R-:W-:Y:S01]  /*1f70*/  LEA R14, P0, R125, R6, 0x1 ;  /* 0x000000067d0e7211 */ /* 0x001fe200078008ff */
[----:B------:R0:W3:Y:S02]  /*1f80*/  LDG.E.U16 R110, desc[UR60][R12.64] ;  /* 0x0000003c0c6e7981 */ /* 0x0000e4000c1e1500 */
[----:B------:R-:W-:-:S04]  /*1f90*/  IMAD R19, R90, 0x2, R83 ;  /* 0x000000025a137824 */ /* 0x000fc800078e0253 */
[----:B------:R-:W-:Y:S01]  /*1fa0*/  IMAD R26, R90, 0x2, R19 ;  /* 0x000000025a1a7824 */ /* 0x000fe200078e0213 */
[----:B------:R-:W-:-:S04]  /*1fb0*/  LEA.HI.X.SX32 R15, R125, R91, 0x1, P0 ;  /* 0x0000005b7d0f7211 */ /* 0x000fc800000f0eff */
[----:B------:R-:W-:Y:S01]  /*1fc0*/  LEA R66, R90, R26, 0x1 ;  /* 0x0000001a5a427211 */ /* 0x000fe200078e08ff */
[----:B------:R5:W3:Y:S01]  /*1fd0*/  LDG.E.U16 R197, desc[UR60][R14.64] ;  /* 0x0000003c0ec57981 */ /* 0x000ae2000c1e1500 */
[----:B-1----:R-:W-:-:S03]  /*1fe0*/  LEA R10, P0, R129, R6, 0x1 ;  /* 0x00000006810a7211 */ /* 0x002fc600078008ff */
[C---:B------:R-:W-:Y:S01]  /*1ff0*/  IMAD R62, R90.reuse, 0x2, R66 ;  /* 0x000000025a3e7824 */ /* 0x040fe200078e0242 */
[-C--:B------:R-:W-:Y:S02]  /*2000*/  LEA.HI.X.SX32 R11, R129, R91.reuse, 0x1, P0 ;  /* 0x0000005b810b7211 */ /* 0x080fe400000f0eff */
[-C--:B0-----:R-:W-:Y:S01]  /*2010*/  LEA R12, P1, R127, R6.reuse, 0x1 ;  /* 0x000000067f0c7211 */ /* 0x081fe200078208ff */
[C---:B------:R-:W-:Y:S01]  /*2020*/  IMAD R63, R90.reuse, 0x2, R62 ;  /* 0x000000025a3f7824 */ /* 0x040fe200078e023e */
[-C--:B-----5:R-:W-:Y:S01]  /*2030*/  LEA R14, P0, R131, R6.reuse, 0x1 ;  /* 0x00000006830e7211 */ /* 0x0a0fe200078008ff */
[----:B------:R0:W5:Y:S01]  /*2040*/  LDG.E.U16 R196, desc[UR60][R10.64] ;  /* 0x0000003c0ac47981 */ /* 0x000162000c1e1500 */
[-C--:B------:R-:W-:Y:S02]  /*2050*/  LEA.HI.X.SX32 R13, R127, R91.reuse, 0x1, P1 ;  /* 0x0000005b7f0d7211 */ /* 0x080fe400008f0eff */
[----:B------:R-:W-:Y:S02]  /*2060*/  LEA.HI.X.SX32 R15, R131, R91, 0x1, P0 ;  /* 0x0000005b830f7211 */ /* 0x000fe400000f0eff */
[----:B------:R-:W-:Y:S01]  /*2070*/  LEA R20, R90, R63, 0x1 ;  /* 0x0000003f5a147211 */ /* 0x000fe200078e08ff */
[----:B------:R1:W5:Y:S01]  /*2080*/  LDG.E.U16 R109, desc[UR60][R12.64] ;  /* 0x0000003c0c6d7981 */ /* 0x000362000c1e1500 */
[----:B0-----:R-:W-:-:S03]  /*2090*/  LEA R10, P0, R133, R6, 0x1 ;  /* 0x00000006850a7211 */ /* 0x001fc600078008ff */
[C---:B------:R-:W-:Y:S01]  /*20a0*/  IMAD R65, R90.reuse, 0x2, R20 ;  /* 0x000000025a417824 */ /* 0x040fe200078e0214 */
[----:B------:R-:W5:Y:S01]  /*20b0*/  LDG.E.U16 R195, desc[UR60][R14.64] ;  /* 0x0000003c0ec37981 */ /* 0x000f62000c1e1500 */
[-C--:B------:R-:W-:Y:S02]  /*20c0*/  LEA.HI.X.SX32 R11, R133, R91.reuse, 0x1, P0 ;  /* 0x0000005b850b7211 */ /* 0x080fe400000f0eff */
[-C--:B-1----:R-:W-:Y:S02]  /*20d0*/  LEA R12, P1, R81, R6.reuse, 0x1 ;  /* 0x00000006510c7211 */ /* 0x082fe400078208ff */
[----:B------:R-:W-:Y:S01]  /*20e0*/  LEA R188, P0, R135, R6, 0x1 ;  /* 0x0000000687bc7211 */ /* 0x000fe200078008ff */
[----:B------:R0:W5:Y:S01]  /*20f0*/  LDG.E.U16 R194, desc[UR60][R10.64] ;  /* 0x0000003c0ac27981 */ /* 0x000162000c1e1500 */
[-C--:B------:R-:W-:Y:S01]  /*2100*/  LEA.HI.X.SX32 R13, R81, R91.reuse, 0x1, P1 ;  /* 0x0000005b510d7211 */ /* 0x080fe200008f0eff */
[----:B------:R-:W-:Y:S01]  /*2110*/  IMAD R81, R90, 0x2, R65 ;  /* 0x000000025a517824 */ /* 0x000fe200078e0241 */
[----:B------:R-:W-:-:S03]  /*2120*/  LEA.HI.X.SX32 R189, R135, R91, 0x1, P0 ;  /* 0x0000005b87bd7211 */ /* 0x000fc600000f0eff */
[----:B------:R1:W5:Y:S01]  /*2130*/  LDG.E.U16 R108, desc[UR60][R12.64] ;  /* 0x0000003c0c6c7981 */ /* 0x000362000c1e1500 */
[----:B0-----:R-:W-:-:S03]  /*2140*/  LEA R10, P0, R137, R6, 0x1 ;  /* 0x00000006890a7211 */ /* 0x001fc600078008ff */
[----:B------:R-:W5:Y:S01]  /*2150*/  LDG.E.U16 R188, desc[UR60][R188.64] ;  /* 0x0000003cbcbc7981 */ /* 0x000f62000c1e1500 */
[C---:B------:R-:W-:Y:S02]  /*2160*/  LEA R64, R90.reuse, R81, 0x1 ;  /* 0x000000515a407211 */ /* 0x040fe400078e08ff */
[-C--:B------:R-:W-:Y:S02]  /*2170*/  LEA.HI.X.SX32 R11, R137, R91.reuse, 0x1, P0 ;  /* 0x0000005b890b7211 */ /* 0x080fe400000f0eff */
[-C--:B------:R-:W-:Y:S02]  /*2180*/  LEA R14, P0, R21, R6.reuse, 0x1 ;  /* 0x00000006150e7211 */ /* 0x080fe400078008ff */
[----:B-1----:R-:W-:Y:S01]  /*2190*/  LEA R12, P1, R105, R6, 0x1 ;  /* 0x00000006690c7211 */ /* 0x002fe200078208ff */
[----:B------:R0:W5:Y:S01]  /*21a0*/  LDG.E.U16 R89, desc[UR60][R10.64] ;  /* 0x0000003c0a597981 */ /* 0x000162000c1e1500 */
[-C--:B------:R-:W-:Y:S01]  /*21b0*/  LEA.HI.X.SX32 R15, R21, R91.reuse, 0x1, P0 ;  /* 0x0000005b150f7211 */ /* 0x080fe200000f0eff */
[----:B------:R-:W-:Y:S01]  /*21c0*/  IMAD R21, R90, 0x2, R64 ;  /* 0x000000025a157824 */ /* 0x000fe200078e0240 */
[----:B------:R-:W-:-:S03]  /*21d0*/  LEA.HI.X.SX32 R13, R105, R91, 0x1, P1 ;  /* 0x0000005b690d7211 */ /* 0x000fc600008f0eff */
[----:B------:R-:W-:Y:S01]  /*21e0*/  IMAD R80, R90, 0x2, R21 ;  /* 0x000000025a507824 */ /* 0x000fe200078e0215 */
[----:B------:R-:W5:Y:S01]  /*21f0*/  LDG.E.U16 R72, desc[UR60][R14.64] ;  /* 0x0000003c0e487981 */ /* 0x000f62000c1e1500 */
[----:B0-----:R-:W-:-:S03]  /*2200*/  LEA R10, P0, R79, R6, 0x1 ;  /* 0x000000064f0a7211 */ /* 0x001fc600078008ff */
[----:B------:R0:W5:Y:S01]  /*2210*/  LDG.E.U16 R107, desc[UR60][R12.64] ;  /* 0x0000003c0c6b7981 */ /* 0x000162000c1e1500 */
[----:B------:R-:W-:Y:S02]  /*2220*/  LEA R78, R90, R80, 0x1 ;  /* 0x000000505a4e7211 */ /* 0x000fe400078e08ff */
[----:B------:R-:W-:-:S03]  /*2230*/  LEA.HI.X.SX32 R11, R79, R91, 0x1, P0 ;  /* 0x0000005b4f0b7211 */ /* 0x000fc600000f0eff */
[----:B------:R-:W-:Y:S01]  /*2240*/  IMAD R79, R90, 0x2, R78 ;  /* 0x000000025a4f7824 */ /* 0x000fe200078e024e */
[----:B0-----:R-:W-:-:S03]  /*2250*/  LEA R12, P1, R139, R6, 0x1 ;  /* 0x000000068b0c7211 */ /* 0x001fc600078208ff */
[C---:B------:R-:W-:Y:S01]  /*2260*/  IMAD R2, R90.reuse, 0x2, R79 ;  /* 0x000000025a027824 */ /* 0x040fe200078e024f */
[----:B------:R-:W-:Y:S01]  /*2270*/  LEA R14, P0, R71, R6, 0x1 ;  /* 0x00000006470e7211 */ /* 0x000fe200078008ff */
[----:B------:R-:W5:Y:S01]  /*2280*/  LDG.E.U16 R88, desc[UR60][R10.64] ;  /* 0x0000003c0a587981 */ /* 0x000f62000c1e1500 */
[----:B------:R-:W-:Y:S02]  /*2290*/  LEA.HI.X.SX32 R13, R139, R91, 0x1, P1 ;  /* 0x0000005b8b0d7211 */ /* 0x000fe400008f0eff */
[----:B------:R-:W-:-:S03]  /*22a0*/  LEA R124, R90, R2, 0x1 ;  /* 0x000000025a7c7211 */ /* 0x000fc600078e08ff */
[----:B------:R0:W5:Y:S02]  /*22b0*/  LDG.E.U16 R106, desc[UR60][R12.64] ;  /* 0x0000003c0c6a7981 */ /* 0x000164000c1e1500 */
[----:B0-----:R-:W-:-:S04]  /*22c0*/  LEA R12, P1, R97, R6, 0x1 ;  /* 0x00000006610c7211 */ /* 0x001fc800078208ff */
[----:B------:R-:W-:Y:S01]  /*22d0*/  LEA.HI.X.SX32 R13, R97, R91, 0x1, P1 ;  /* 0x0000005b610d7211 */ /* 0x000fe200008f0eff */
[----:B------:R-:W-:-:S04]  /*22e0*/  IMAD R97, R90, 0x2, R124 ;  /* 0x000000025a617824 */ /* 0x000fc800078e027c */
[C---:B------:R-:W-:Y:S01]  /*22f0*/  IMAD R96, R90.reuse, 0x2, R97 ;  /* 0x000000025a607824 */ /* 0x040fe200078e0261 */
[----:B------:R-:W-:Y:S01]  /*2300*/  LEA.HI.X.SX32 R15, R71, R91, 0x1, P0 ;  /* 0x0000005b470f7211 */ /* 0x000fe200000f0eff */
[----:B------:R-:W5:Y:S03]  /*2310*/  LDG.E.U16 R105, desc[UR60][R12.64] ;  /* 0x0000003c0c697981 */ /* 0x000f66000c1e1500 */
[----:B------:R-:W-:Y:S01]  /*2320*/  LEA R22, R90, R96, 0x1 ;  /* 0x000000605a167211 */ /* 0x000fe200078e08ff */
[----:B------:R0:W5:Y:S01]  /*2330*/  LDG.E.U16 R71, desc[UR60][R14.64] ;  /* 0x0000003c0e477981 */ /* 0x000162000c1e1500 */
[----:B------:R-:W-:-:S03]  /*2340*/  LEA R10, P0, R87, R6, 0x1 ;  /* 0x00000006570a7211 */ /* 0x000fc600078008ff */
[----:B------:R-:W-:Y:S01]  /*2350*/  IMAD R125, R90, 0x2, R22 ;  /* 0x000000025a7d7824 */ /* 0x000fe200078e0216 */
[----:B------:R-:W-:-:S03]  /*2360*/  LEA.HI.X.SX32 R11, R87, R91, 0x1, P0 ;  /* 0x0000005b570b7211 */ /* 0x000fc600000f0eff */
[C---:B------:R-:W-:Y:S01]  /*2370*/  IMAD R128, R90.reuse, 0x2, R125 ;  /* 0x000000025a807824 */ /* 0x040fe200078e027d */
[C---:B0-----:R-:W-:Y:S01]  /*2380*/  LEA R14, P0, R61.reuse, R6, 0x1 ;  /* 0x000000063d0e7211 */ /* 0x041fe200078008ff */
[----:B------:R0:W5:Y:S03]  /*2390*/  LDG.E.U16 R87, desc[UR60][R10.64] ;  /* 0x0000003c0a577981 */ /* 0x000166000c1e1500 */
[----:B------:R-:W-:Y:S02]  /*23a0*/  LEA.HI.X.SX32 R15, R61, R91, 0x1, P0 ;  /* 0x0000005b3d0f7211 */ /* 0x000fe400000f0eff */
[----:B------:R-:W-:-:S03]  /*23b0*/  LEA R61, R90, R128, 0x1 ;  /* 0x000000805a3d7211 */ /* 0x000fc600078e08ff */
[----:B------:R1:W5:Y:S01]  /*23c0*/  LDG.E.U16 R70, desc[UR60][R14.64] ;  /* 0x0000003c0e467981 */ /* 0x000362000c1e1500 */
[----:B0-----:R-:W-:Y:S01]  /*23d0*/  LEA R10, P0, R95, R6, 0x1 ;  /* 0x000000065f0a7211 */ /* 0x001fe200078008ff */
[----:B------:R-:W-:-:S03]  /*23e0*/  IMAD R16, R90, 0x2, R61 ;  /* 0x000000025a107824 */ /* 0x000fc600078e023d */
[----:B------:R-:W-:Y:S01]  /*23f0*/  LEA.HI.X.SX32 R11, R95, R91, 0x1, P0 ;  /* 0x0000005b5f0b7211 */ /* 0x000fe200000f0eff */
[----:B------:R-:W-:Y:S01]  /*2400*/  IMAD R134, R90, 0x2, R16 ;  /* 0x000000025a867824 */ /* 0x000fe200078e0210 */
[----:B-1----:R-:W-:-:S03]  /*2410*/  LEA R14, P0, R69, R6, 0x1 ;  /* 0x00000006450e7211 */ /* 0x002fc600078008ff */
[----:B------:R0:W5:Y:S01]  /*2420*/  LDG.E.U16 R86, desc[UR60][R10.64] ;  /* 0x0000003c0a567981 */ /* 0x000162000c1e1500 */
[----:B------:R-:W-:Y:S02]  /*2430*/  LEA R95, R90, R134, 0x1 ;  /* 0x000000865a5f7211 */ /* 0x000fe400078e08ff */
[----:B------:R-:W-:Y:S02]  /*2440*/  LEA.HI.X.SX32 R15, R69, R91, 0x1, P0 ;  /* 0x0000005b450f7211 */ /* 0x000fe400000f0eff */
[----:B------:R-:W-:-:S03]  /*2450*/  LEA R12, P1, R103, R6, 0x1 ;  /* 0x00000006670c7211 */ /* 0x000fc600078208ff */
[----:B------:R1:W5:Y:S01]  /*2460*/  LDG.E.U16 R69, desc[UR60][R14.64] ;  /* 0x0000003c0e457981 */ /* 0x000362000c1e1500 */
[----:B0-----:R-:W-:-:S04]  /*2470*/  LEA R10, P0, R77, R6, 0x1 ;  /* 0x000000064d0a7211 */ /* 0x001fc800078008ff */
[-C--:B------:R-:W-:Y:S01]  /*2480*/  LEA.HI.X.SX32 R11, R77, R91.reuse, 0x1, P0 ;  /* 0x0000005b4d0b7211 */ /* 0x080fe200000f0eff */
[C---:B------:R-:W-:Y:S01]  /*2490*/  IMAD R77, R90.reuse, 0x2, R95 ;  /* 0x000000025a4d7824 */ /* 0x040fe200078e025f */
[-C--:B-1----:R-:W-:Y:S02]  /*24a0*/  LEA R14, P0, R17, R6.reuse, 0x1 ;  /* 0x00000006110e7211 */ /* 0x082fe400078008ff */
[-C--:B------:R-:W-:Y:S02]  /*24b0*/  LEA.HI.X.SX32 R13, R103, R91.reuse, 0x1, P1 ;  /* 0x0000005b670d7211 */ /* 0x080fe400008f0eff */
[----:B------:R-:W-:Y:S01]  /*24c0*/  LEA.HI.X.SX32 R15, R17, R91, 0x1, P0 ;  /* 0x0000005b110f7211 */ /* 0x000fe200000f0eff */
[C---:B------:R-:W-:Y:S02]  /*24d0*/  IMAD R17, R90.reuse, 0x2, R77 ;  /* 0x000000025a117824 */ /* 0x040fe400078e024d */
[----:B------:R0:W5:Y:S03]  /*24e0*/  LDG.E.U16 R104, desc[UR60][R12.64] ;  /* 0x0000003c0c687981 */ /* 0x000166000c1e1500 */
[----:B------:R-:W-:Y:S01]  /*24f0*/  LEA R131, R90, R17, 0x1 ;  /* 0x000000115a837211 */ /* 0x000fe200078e08ff */
[----:B------:R-:W5:Y:S01]  /*2500*/  LDG.E.U16 R68, desc[UR60][R14.64] ;  /* 0x0000003c0e447981 */ /* 0x000f62000c1e1500 */
[----:B0-----:R-:W-:-:S03]  /*2510*/  LEA R12, P1, R85, R6, 0x1 ;  /* 0x00000006550c7211 */ /* 0x001fc600078208ff */
[----:B------:R-:W-:Y:S01]  /*2520*/  IMAD R132, R90, 0x2, R131 ;  /* 0x000000025a847824 */ /* 0x000fe200078e0283 */
[----:B------:R-:W-:-:S03]  /*2530*/  LEA.HI.X.SX32 R13, R85, R91, 0x1, P1 ;  /* 0x0000005b550d7211 */ /* 0x000fc600008f0eff */
[C---:B------:R-:W-:Y:S01]  /*2540*/  IMAD R133, R90.reuse, 0x2, R132 ;  /* 0x000000025a857824 */ /* 0x040fe200078e0284 */
[----:B------:R0:W5:Y:S04]  /*2550*/  LDG.E.U16 R85, desc[UR60][R10.64] ;  /* 0x0000003c0a557981 */ /* 0x000168000c1e1500 */
[----:B------:R1:W5:Y:S01]  /*2560*/  LDG.E.U16 R103, desc[UR60][R12.64] ;  /* 0x0000003c0c677981 */ /* 0x000362000c1e1500 */
[----:B------:R-:W-:Y:S02]  /*2570*/  LEA R18, R90, R133, 0x1 ;  /* 0x000000855a127211 */ /* 0x000fe400078e08ff */
[-C--:B0-----:R-:W-:Y:S02]  /*2580*/  LEA R10, P0, R99, R6.reuse, 0x1 ;  /* 0x00000006630a7211 */ /* 0x081fe400078008ff */
[----:B-1----:R-:W-:-:S02]  /*2590*/  LEA R12, P1, R101, R6, 0x1 ;  /* 0x00000006650c7211 */ /* 0x002fc400078208ff */
[-C--:B------:R-:W-:Y:S02]  /*25a0*/  LEA.HI.X.SX32 R11, R99, R91.reuse, 0x1, P0 ;  /* 0x0000005b630b7211 */ /* 0x080fe400000f0eff */
[-C--:B------:R-:W-:Y:S01]  /*25b0*/  LEA.HI.X.SX32 R13, R101, R91.reuse, 0x1, P1 ;  /* 0x0000005b650d7211 */ /* 0x080fe200008f0eff */
[C---:B------:R-:W-:Y:S01]  /*25c0*/  IMAD R135, R90.reuse, 0x2, R18 ;  /* 0x000000025a877824 */ /* 0x040fe200078e0212 */
[CC--:B------:R-:W-:Y:S01]  /*25d0*/  LEA R14, P0, R9.reuse, R6.reuse, 0x1 ;  /* 0x00000006090e7211 */ /* 0x0c0fe200078008ff */
[----:B------:R0:W5:Y:S02]  /*25e0*/  LDG.E.U16 R84, desc[UR60][R10.64] ;  /* 0x0000003c0a547981 */ /* 0x000164000c1e1500 */
[----:B------:R-:W-:Y:S01]  /*25f0*/  IMAD R136, R90, 0x2, R135 ;  /* 0x000000025a887824 */ /* 0x000fe200078e0287 */
[----:B------:R-:W-:Y:S01]  /*2600*/  LEA.HI.X.SX32 R15, R9, R91, 0x1, P0 ;  /* 0x0000005b090f7211 */ /* 0x000fe200000f0eff */
[----:B------:R1:W5:Y:S01]  /*2610*/  LDG.E.U16 R102, desc[UR60][R12.64] ;  /* 0x0000003c0c667981 */ /* 0x000362000c1e1500 */
[----:B0-----:R-:W-:-:S02]  /*2620*/  LEA R10, P0, R83, R6, 0x1 ;  /* 0x00000006530a7211 */ /* 0x001fc400078008ff */
[----:B-1----:R-:W-:Y:S02]  /*2630*/  LEA R12, P1, R67, R6, 0x1 ;  /* 0x00000006430c7211 */ /* 0x002fe400078208ff */
[-C--:B------:R-:W-:Y:S02]  /*2640*/  LEA.HI.X.SX32 R11, R83, R91.reuse, 0x1, P0 ;  /* 0x0000005b530b7211 */ /* 0x080fe400000f0eff */
[----:B------:R-:W-:Y:S02]  /*2650*/  LEA.HI.X.SX32 R13, R67, R91, 0x1, P1 ;  /* 0x0000005b430d7211 */ /* 0x000fe400008f0eff */
[----:B------:R0:W5:Y:S01]  /*2660*/  LDG.E.U16 R67, desc[UR60][R14.64] ;  /* 0x0000003c0e437981 */ /* 0x000162000c1e1500 */
[----:B------:R-:W-:-:S03]  /*2670*/  LEA R9, R90, R136, 0x1 ;  /* 0x000000885a097211 */ /* 0x000fc600078e08ff */
[----:B------:R1:W5:Y:S04]  /*2680*/  LDG.E.U16 R101, desc[UR60][R12.64] ;  /* 0x0000003c0c657981 */ /* 0x000368000c1e1500 */
[----:B------:R-:W5:Y:S01]  /*2690*/  LDG.E.U16 R83, desc[UR60][R10.64] ;  /* 0x0000003c0a537981 */ /* 0x000f62000c1e1500 */
[----:B0-----:R-:W-:-:S04]  /*26a0*/  LEA R14, P0, R19, R6, 0x1 ;  /* 0x00000006130e7211 */ /* 0x001fc800078008ff */
[----:B------:R-:W-:Y:S01]  /*26b0*/  LEA.HI.X.SX32 R15, R19, R91, 0x1, P0 ;  /* 0x0000005b130f7211 */ /* 0x000fe200000f0eff */
[----:B------:R-:W-:-:S04]  /*26c0*/  IMAD R19, R90, 0x2, R9 ;  /* 0x000000025a137824 */ /* 0x000fc800078e0209 */
[----:B------:R-:W-:Y:S01]  /*26d0*/  IMAD R137, R90, 0x2, R19 ;  /* 0x000000025a897824 */ /* 0x000fe200078e0213 */
[----:B-1----:R-:W-:-:S04]  /*26e0*/  LEA R12, P1, R66, R6, 0x1 ;  /* 0x00000006420c7211 */ /* 0x002fc800078208ff */
[----:B------:R-:W-:Y:S02]  /*26f0*/  LEA R158, R90, R137, 0x1 ;  /* 0x000000895a9e7211 */ /* 0x000fe400078e08ff */
[----:B------:R-:W-:Y:S02]  /*2700*/  LEA.HI.X.SX32 R13, R66, R91, 0x1, P1 ;  /* 0x0000005b420d7211 */ /* 0x000fe400008f0eff */
[----:B------:R-:W5:Y:S01]  /*2710*/  LDG.E.U16 R66, desc[UR60][R14.64] ;  /* 0x0000003c0e427981 */ /* 0x000f62000c1e1500 */
[----:B------:R-:W-:-:S03]  /*2720*/  IMAD R159, R90, 0x2, R158 ;  /* 0x000000025a9f7824 */ /* 0x000fc600078e029e */
[----:B------:R0:W5:Y:S02]  /*2730*/  LDG.E.U16 R100, desc[UR60][R12.64] ;  /* 0x0000003c0c647981 */ /* 0x000164000c1e1500 */
[----:B0-----:R-:W-:-:S05]  /*2740*/  IMAD R12, R90, 0x2, R159 ;  /* 0x000000025a0c7824 */ /* 0x001fca00078e029f */
[----:B------:R-:W-:-:S05]  /*2750*/  LEA R140, R90, R12, 0x1 ;  /* 0x0000000c5a8c7211 */ /* 0x000fca00078e08ff */
[----:B------:R-:W-:-:S04]  /*2760*/  IMAD R160, R90, 0x2, R140 ;  /* 0x000000025aa07824 */ /* 0x000fc800078e028c */
[----:B------:R-:W-:Y:S01]  /*2770*/  IMAD R161, R90, 0x2, R160 ;  /* 0x000000025aa17824 */ /* 0x000fe200078e02a0 */
[----:B------:R-:W-:-:S04]  /*2780*/  LEA R14, P1, R65, R6, 0x1 ;  /* 0x00000006410e7211 */ /* 0x000fc800078208ff */
[----:B------:R-:W-:Y:S02]  /*2790*/  LEA R13, R90, R161, 0x1 ;  /* 0x000000a15a0d7211 */ /* 0x000fe400078e08ff */
[-C--:B------:R-:W-:Y:S02]  /*27a0*/  LEA.HI.X.SX32 R15, R65, R91.reuse, 0x1, P1 ;  /* 0x0000005b410f7211 */ /* 0x080fe400008f0eff */
[-C--:B------:R-:W-:Y:S01]  /*27b0*/  LEA R10, P0, R62, R6.reuse, 0x1 ;  /* 0x000000063e0a7211 */ /* 0x080fe200078008ff */
[----:B------:R-:W-:Y:S02]  /*27c0*/  IMAD R141, R90, 0x2, R13 ;  /* 0x000000025a8d7824 */ /* 0x000fe400078e020d */
[----:B------:R0:W5:Y:S01]  /*27d0*/  LDG.E.U16 R99, desc[UR60][R14.64] ;  /* 0x0000003c0e637981 */ /* 0x000162000c1e1500 */
[----:B------:R-:W-:Y:S01]  /*27e0*/  LEA.HI.X.SX32 R11, R62, R91, 0x1, P0 ;  /* 0x0000005b3e0b7211 */ /* 0x000fe200000f0eff */
[----:B------:R-:W-:Y:S01]  /*27f0*/  IMAD R163, R90, 0x2, R141 ;  /* 0x000000025aa37824 */ /* 0x000fe200078e028d */
[----:B------:R-:W-:-:S03]  /*2800*/  LEA R62, P0, R63, R6, 0x1 ;  /* 0x000000063f3e7211 */ /* 0x000fc600078008ff */
[----:B------:R1:W5:Y:S01]  /*2810*/  LDG.E.U16 R82, desc[UR60][R10.64] ;  /* 0x0000003c0a527981 */ /* 0x000362000c1e1500 */
[-C--:B0-----:R-:W-:Y:S02]  /*2820*/  LEA R14, P1, R80, R6.reuse, 0x1 ;  /* 0x00000006500e7211 */ /* 0x081fe400078208ff */
[----:B------:R-:W-:Y:S02]  /*2830*/  LEA R162, R90, R163, 0x1 ;  /* 0x000000a35aa27211 */ /* 0x000fe400078e08ff */
[-C--:B------:R-:W-:Y:S02]  /*2840*/  LEA.HI.X.SX32 R15, R80, R91.reuse, 0x1, P1 ;  /* 0x0000005b500f7211 */ /* 0x080fe400008f0eff */
[-C--:B------:R-:W-:Y:S02]  /*2850*/  LEA.HI.X.SX32 R63, R63, R91.reuse, 0x1, P0 ;  /* 0x0000005b3f3f7211 */ /* 0x080fe400000f0eff */
[CC--:B-1----:R-:W-:Y:S01]  /*2860*/  LEA R10, P0, R81.reuse, R6.reuse, 0x1 ;  /* 0x00000006510a7211 */ /* 0x0c2fe200078008ff */
[----:B------:R0:W5:Y:S03]  /*2870*/  LDG.E.U16 R98, desc[UR60][R14.64] ;  /* 0x0000003c0e627981 */ /* 0x000166000c1e1500 */
[----:B------:R-:W-:Y:S01]  /*2880*/  LEA.HI.X.SX32 R11, R81, R91, 0x1, P0 ;  /* 0x0000005b510b7211 */ /* 0x000fe200000f0eff */
[----:B------:R1:W5:Y:S04]  /*2890*/  LDG.E.U16 R65, desc[UR60][R62.64] ;  /* 0x0000003c3e417981 */ /* 0x000368000c1e1500 */
[----:B------:R2:W5:Y:S01]  /*28a0*/  LDG.E.U16 R81, desc[UR60][R10.64] ;  /* 0x0000003c0a517981 */ /* 0x000562000c1e1500 */
[----:B0-----:R-:W-:Y:S01]  /*28b0*/  IMAD R14, R90, 0x2, R162 ;  /* 0x000000025a0e7824 */ /* 0x001fe200078e02a2 */
[----:B-1----:R-:W-:-:S03]  /*28c0*/  LEA R62, P0, R64, R6, 0x1 ;  /* 0x00000006403e7211 */ /* 0x002fc600078008ff */
[----:B------:R-:W-:Y:S01]  /*28d0*/  IMAD R143, R90, 0x2, R14 ;  /* 0x000000025a8f7824 */ /* 0x000fe200078e020e */
[----:B------:R-:W-:Y:S02]  /*28e0*/  LEA.HI.X.SX32 R63, R64, R91, 0x1, P0 ;  /* 0x0000005b403f7211 */ /* 0x000fe400000f0eff */
[----:B--2---:R-:W-:Y:S02]  /*28f0*/  LEA R10, P0, R78, R6, 0x1 ;  /* 0x000000064e0a7211 */ /* 0x004fe400078008ff */
[----:B------:R-:W-:Y:S01]  /*2900*/  LEA R164, R90, R143, 0x1 ;  /* 0x0000008f5aa47211 */ /* 0x000fe200078e08ff */
[----:B------:R0:W2:Y:S01]  /*2910*/  LDG.E.U16 R64, desc[UR60][R62.64] ;  /* 0x0000003c3e407981 */ /* 0x0000a2000c1e1500 */
[----:B------:R-:W-:-:S03]  /*2920*/  LEA.HI.X.SX32 R11, R78, R91, 0x1, P0 ;  /* 0x0000005b4e0b7211 */ /* 0x000fc600000f0eff */
[----:B------:R-:W-:Y:S01]  /*2930*/  IMAD R165, R90, 0x2, R164 ;  /* 0x000000025aa57824 */ /* 0x000fe200078e02a4 */
[-C--:B------:R-:W-:Y:S01]  /*2940*/  LEA R78, P1, R124, R6.reuse, 0x1 ;  /* 0x000000067c4e7211 */ /* 0x080fe200078208ff */
[----:B------:R1:W2:Y:S01]  /*2950*/  LDG.E.U16 R80, desc[UR60][R10.64] ;  /* 0x0000003c0a507981 */ /* 0x0002a2000c1e1500 */
[----:B0-----:R-:W-:Y:S01]  /*2960*/  LEA R62, P0, R79, R6, 0x1 ;  /* 0x000000064f3e7211 */ /* 0x001fe200078008ff */
[----:B------:R-:W-:-:S03]  /*2970*/  IMAD R15, R90, 0x2, R165 ;  /* 0x000000025a0f7824 */ /* 0x000fc600078e02a5 */
[-C--:B------:R-:W-:Y:S02]  /*2980*/  LEA.HI.X.SX32 R63, R79, R91.reuse, 0x1, P0 ;  /* 0x0000005b4f3f7211 */ /* 0x080fe400000f0eff */
[CC--:B-1----:R-:W-:Y:S02]  /*2990*/  LEA R10, P0, R97.reuse, R6.reuse, 0x1 ;  /* 0x00000006610a7211 */ /* 0x0c2fe400078008ff */
[-C--:B------:R-:W-:Y:S02]  /*29a0*/  LEA.HI.X.SX32 R79, R124, R91.reuse, 0x1, P1 ;  /* 0x0000005b7c4f7211 */ /* 0x080fe400008f0eff */
[----:B------:R-:W-:Y:S01]  /*29b0*/  LEA.HI.X.SX32 R11, R97, R91, 0x1, P0 ;  /* 0x0000005b610b7211 */ /* 0x000fe200000f0eff */
[----:B------:R-:W2:Y:S01]  /*29c0*/  LDG.E.U16 R63, desc[UR60][R62.64] ;  /* 0x0000003c3e3f7981 */ /* 0x000ea2000c1e1500 */
[----:B------:R-:W-:Y:S02]  /*29d0*/  LEA R126, P0, R96, R6, 0x1 ;  /* 0x00000006607e7211 */ /* 0x000fe400078008ff */
[----:B------:R-:W-:Y:S01]  /*29e0*/  LEA R144, R90, R15, 0x1 ;  /* 0x0000000f5a907211 */ /* 0x000fe200078e08ff */
[----:B------:R-:W2:Y:S01]  /*29f0*/  LDG.E.U16 R97, desc[UR60][R78.64] ;  /* 0x0000003c4e617981 */ /* 0x000ea2000c1e1500 */
[----:B------:R-:W-:-:S03]  /*2a00*/  LEA.HI.X.SX32 R127, R96, R91, 0x1, P0 ;  /* 0x0000005b607f7211 */ /* 0x000fc600000f0eff */
[C---:B------:R-:W-:Y:S01]  /*2a10*/  IMAD R167, R90.reuse, 0x2, R144 ;  /* 0x000000025aa77824 */ /* 0x040fe200078e0290 */
[-C--:B------:R-:W-:Y:S01]  /*2a20*/  LEA R124, P1, R125, R6.reuse, 0x1 ;  /* 0x000000067d7c7211 */ /* 0x080fe200078208ff */
[----:B------:R-:W2:Y:S04]  /*2a30*/  LDG.E.U16 R62, desc[UR60][R126.64] ;  /* 0x0000003c7e3e7981 */ /* 0x000ea8000c1e1500 */
[----:B------:R0:W2:Y:S01]  /*2a40*/  LDG.E.U16 R79, desc[UR60][R10.64] ;  /* 0x0000003c0a4f7981 */ /* 0x0000a2000c1e1500 */
[----:B------:R-:W-:Y:S01]  /*2a50*/  IMAD R166, R90, 0x2, R167 ;  /* 0x000000025aa67824 */ /* 0x000fe200078e02a7 */
[----:B0-----:R-:W-:-:S04]  /*2a60*/  LEA R10, P0, R128, R6, 0x1 ;  /* 0x00000006800a7211 */ /* 0x001fc800078008ff */
[----:B------:R-:W-:-:S05]  /*2a70*/  LEA.HI.X.SX32 R11, R128, R91, 0x1, P0 ;  /* 0x0000005b800b7211 */ /* 0x000fca00000f0eff */
[----:B------:R0:W2:Y:S01]  /*2a80*/  LDG.E.U16 R78, desc[UR60][R10.64] ;  /* 0x0000003c0a4e7981 */ /* 0x0000a2000c1e1500 */
[----:B------:R-:W-:Y:S02]  /*2a90*/  LEA.HI.X.SX32 R125, R125, R91, 0x1, P1 ;  /* 0x0000005b7d7d7211 */ /* 0x000fe400008f0eff */
[----:B0-----:R-:W-:-:S03]  /*2aa0*/  LEA R10, R90, R166, 0x1 ;  /* 0x000000a65a0a7211 */ /* 0x001fc600078e08ff */
[----:B------:R0:W2:Y:S02]  /*2ab0*/  LDG.E.U16 R96, desc[UR60][R124.64] ;  /* 0x0000003c7c607981 */ /* 0x0000a4000c1e1500 */
[----:B------:R-:W-:Y:S01]  /*2ac0*/  IMAD R145, R90, 0x2, R10 ;  /* 0x000000025a917824 */ /* 0x000fe200078e020a */
[----:B------:R-:W-:-:S03]  /*2ad0*/  LEA R128, P0, R61, R6, 0x1 ;  /* 0x000000063d807211 */ /* 0x000fc600078008ff */
[----:B------:R-:W-:Y:S01]  /*2ae0*/  IMAD R168, R90, 0x2, R145 ;  /* 0x000000025aa87824 */ /* 0x000fe200078e0291 */
[----:B------:R-:W-:Y:S02]  /*2af0*/  LEA R126, P1, R134, R6, 0x1 ;  /* 0x00000006867e7211 */ /* 0x000fe400078208ff */
[-C--:B------:R-:W-:Y:S02]  /*2b00*/  LEA.HI.X.SX32 R129, R61, R91.reuse, 0x1, P0 ;  /* 0x0000005b3d817211 */ /* 0x080fe400000f0eff */
[----:B------:R-:W-:Y:S02]  /*2b10*/  LEA R169, R90, R168, 0x1 ;  /* 0x000000a85aa97211 */ /* 0x000fe400078e08ff */
[----:B------:R-:W-:Y:S01]  /*2b20*/  LEA.HI.X.SX32 R127, R134, R91, 0x1, P1 ;  /* 0x0000005b867f7211 */ /* 0x000fe200008f0eff */
[----:B------:R1:W2:Y:S01]  /*2b30*/  LDG.E.U16 R61, desc[UR60][R128.64] ;  /* 0x0000003c803d7981 */ /* 0x0002a2000c1e1500 */
[----:B0-----:R-:W-:Y:S01]  /*2b40*/  LEA R124, P0, R95, R6, 0x1 ;  /* 0x000000065f7c7211 */ /* 0x001fe200078008ff */
[----:B------:R-:W-:-:S03]  /*2b50*/  IMAD R11, R90, 0x2, R169 ;  /* 0x000000025a0b7824 */ /* 0x000fc600078e02a9 */
[----:B------:R-:W-:Y:S02]  /*2b60*/  LEA.HI.X.SX32 R125, R95, R91, 0x1, P0 ;  /* 0x0000005b5f7d7211 */ /* 0x000fe400000f0eff */
[----:B------:R0:W2:Y:S01]  /*2b70*/  LDG.E.U16 R95, desc[UR60][R126.64] ;  /* 0x0000003c7e5f7981 */ /* 0x0000a2000c1e1500 */
[----:B------:R-:W-:Y:S01]  /*2b80*/  IMAD R147, R90, 0x2, R11 ;  /* 0x000000025a937824 */ /* 0x000fe200078e020b */
[-C--:B-1----:R-:W-:Y:S02]  /*2b90*/  LEA R128, P1, R131, R6.reuse, 0x1 ;  /* 0x0000000683807211 */ /* 0x082fe400078208ff */
[----:B0-----:R-:W-:-:S04]  /*2ba0*/  LEA R126, P0, R77, R6, 0x1 ;  /* 0x000000064d7e7211 */ /* 0x001fc800078008ff */
[----:B------:R-:W-:Y:S02]  /*2bb0*/  LEA.HI.X.SX32 R127, R77, R91, 0x1, P0 ;  /* 0x0000005b4d7f7211 */ /* 0x000fe400000f0eff */
[----:B------:R0:W2:Y:S01]  /*2bc0*/  LDG.E.U16 R77, desc[UR60][R124.64] ;  /* 0x0000003c7c4d7981 */ /* 0x0000a2000c1e1500 */
[----:B------:R-:W-:Y:S02]  /*2bd0*/  LEA R170, R90, R147, 0x1 ;  /* 0x000000935aaa7211 */ /* 0x000fe400078e08ff */
[----:B------:R-:W-:Y:S02]  /*2be0*/  LEA.HI.X.SX32 R129, R131, R91, 0x1, P1 ;  /* 0x0000005b83817211 */ /* 0x000fe400008f0eff */
[----:B------:R1:W2:Y:S01]  /*2bf0*/  LDG.E.U16 R131, desc[UR60][R126.64] ;  /* 0x0000003c7e837981 */ /* 0x0002a2000c1e1500 */
[----:B0-----:R-:W-:Y:S01]  /*2c00*/  LEA R124, P0, R132, R6, 0x1 ;  /* 0x00000006847c7211 */ /* 0x001fe200078008ff */
[----:B------:R-:W-:-:S03]  /*2c10*/  IMAD R171, R90, 0x2, R170 ;  /* 0x000000025aab7824 */ /* 0x000fc600078e02aa */
[-C--:B------:R-:W-:Y:S02]  /*2c20*/  LEA.HI.X.SX32 R125, R132, R91.reuse, 0x1, P0 ;  /* 0x0000005b847d7211 */ /* 0x080fe400000f0eff */
[C---:B-1----:R-:W-:Y:S01]  /*2c30*/  LEA R126, P0, R133.reuse, R6, 0x1 ;  /* 0x00000006857e7211 */ /* 0x042fe200078008ff */
[----:B------:R0:W2:Y:S03]  /*2c40*/  LDG.E.U16 R132, desc[UR60][R128.64] ;  /* 0x0000003c80847981 */ /* 0x0000a6000c1e1500 */
[----:B------:R-:W-:Y:S01]  /*2c50*/  LEA.HI.X.SX32 R127, R133, R91, 0x1, P0 ;  /* 0x0000005b857f7211 */ /* 0x000fe200000f0eff */
[C---:B------:R-:W-:Y:S01]  /*2c60*/  IMAD R133, R90.reuse, 0x2, R171 ;  /* 0x000000025a857824 */ /* 0x040fe200078e02ab */
[----:B------:R1:W2:Y:S04]  /*2c70*/  LDG.E.U16 R134, desc[UR60][R124.64] ;  /* 0x0000003c7c867981 */ /* 0x0002a8000c1e1500 */
[----:B------:R-:W-:-:S02]  /*2c80*/  LEA R148, R90, R133, 0x1 ;  /* 0x000000855a947211 */ /* 0x000fc400078e08ff */
[----:B0-----:R-:W-:-:S04]  /*2c90*/  LEA R128, P1, R135, R6, 0x1 ;  /* 0x0000000687807211 */ /* 0x001fc800078208ff */
[-C--:B------:R-:W-:Y:S02]  /*2ca0*/  LEA.HI.X.SX32 R129, R135, R91.reuse, 0x1, P1 ;  /* 0x0000005b87817211 */ /* 0x080fe400008f0eff */
[-C--:B-1----:R-:W-:Y:S01]  /*2cb0*/  LEA R124, P0, R136, R6.reuse, 0x1 ;  /* 0x00000006887c7211 */ /* 0x082fe200078008ff */
[----:B------:R-:W-:Y:S01]  /*2cc0*/  IMAD R172, R90, 0x2, R148 ;  /* 0x000000025aac7824 */ /* 0x000fe200078e0294 */
[----:B------:R-:W2:Y:S02]  /*2cd0*/  LDG.E.U16 R135, desc[UR60][R126.64] ;  /* 0x0000003c7e877981 */ /* 0x000ea4000c1e1500 */
[----:B------:R-:W-:Y:S01]  /*2ce0*/  LEA.HI.X.SX32 R125, R136, R91, 0x1, P0 ;  /* 0x0000005b887d7211 */ /* 0x000fe200000f0eff */
[----:B------:R-:W-:Y:S01]  /*2cf0*/  IMAD R173, R90, 0x2, R172 ;  /* 0x000000025aad7824 */ /* 0x000fe200078e02ac */
[----:B------:R0:W2:Y:S04]  /*2d00*/  LDG.E.U16 R136, desc[UR60][R128.64] ;  /* 0x0000003c80887981 */ /* 0x0000a8000c1e1500 */
[----:B------:R1:W2:Y:S01]  /*2d10*/  LDG.E.U16 R138, desc[UR60][R124.64] ;  /* 0x0000003c7c8a7981 */ /* 0x0002a2000c1e1500 */
[----:B0-----:R-:W-:-:S02]  /*2d20*/  LEA R128, P1, R137, R6, 0x1 ;  /* 0x0000000689807211 */ /* 0x001fc400078208ff */
[----:B------:R-:W-:Y:S02]  /*2d30*/  LEA R126, P0, R9, R6, 0x1 ;  /* 0x00000006097e7211 */ /* 0x000fe400078008ff */
[----:B------:R-:W-:Y:S02]  /*2d40*/  LEA.HI.X.SX32 R129, R137, R91, 0x1, P1 ;  /* 0x0000005b89817211 */ /* 0x000fe400008f0eff */
[----:B------:R-:W-:Y:S02]  /*2d50*/  LEA R137, R90, R173, 0x1 ;  /* 0x000000ad5a897211 */ /* 0x000fe400078e08ff */
[----:B------:R-:W-:-:S03]  /*2d60*/  LEA.HI.X.SX32 R127, R9, R91, 0x1, P0 ;  /* 0x0000005b097f7211 */ /* 0x000fc600000f0eff */
[----:B------:R-:W-:Y:S01]  /*2d70*/  IMAD R9, R90, 0x2, R137 ;  /* 0x000000025a097824 */ /* 0x000fe200078e0289 */
[----:B-1----:R-:W-:Y:S01]  /*2d80*/  LEA R124, P0, R140, R6, 0x1 ;  /* 0x000000068c7c7211 */ /* 0x002fe200078008ff */
[----:B------:R-:W2:Y:S02]  /*2d90*/  LDG.E.U16 R139, desc[UR60][R126.64] ;  /* 0x0000003c7e8b7981 */ /* 0x000ea4000c1e1500 */
[----:B------:R-:W-:Y:S01]  /*2da0*/  IMAD R174, R90, 0x2, R9 ;  /* 0x000000025aae7824 */ /* 0x000fe200078e0209 */
[----:B------:R-:W-:Y:S02]  /*2db0*/  LEA.HI.X.SX32 R125, R140, R91, 0x1, P0 ;  /* 0x0000005b8c7d7211 */ /* 0x000fe400000f0eff */
[----:B------:R0:W2:Y:S02]  /*2dc0*/  LDG.E.U16 R140, desc[UR60][R128.64] ;  /* 0x0000003c808c7981 */ /* 0x0000a4000c1e1500 */
[----:B------:R-:W-:Y:S02]  /*2dd0*/  LEA R175, R90, R174, 0x1 ;  /* 0x000000ae5aaf7211 */ /* 0x000fe400078e08ff */
[----:B------:R1:W2:Y:S01]  /*2de0*/  LDG.E.U16 R142, desc[UR60][R124.64] ;  /* 0x0000003c7c8e7981 */ /* 0x0002a2000c1e1500 */
[----:B0-----:R-:W-:-:S04]  /*2df0*/  LEA R128, P0, R141, R6, 0x1 ;  /* 0x000000068d807211 */ /* 0x001fc800078008ff */
[----:B------:R-:W-:Y:S01]  /*2e00*/  LEA.HI.X.SX32 R129, R141, R91, 0x1, P0 ;  /* 0x0000005b8d817211 */ /* 0x000fe200000f0eff */
[----:B------:R-:W-:Y:S01]  /*2e10*/  IMAD R141, R90, 0x2, R175 ;  /* 0x000000025a8d7824 */ /* 0x000fe200078e02af */
[----:B------:R-:W-:-:S03]  /*2e20*/  LEA R126, P1, R143, R6, 0x1 ;  /* 0x000000068f7e7211 */ /* 0x000fc600078208ff */
[----:B------:R-:W-:Y:S01]  /*2e30*/  IMAD R149, R90, 0x2, R141 ;  /* 0x000000025a957824 */ /* 0x000fe200078e028d */
[----:B-1----:R-:W-:Y:S02]  /*2e40*/  LEA R124, P0, R144, R6, 0x1 ;  /* 0x00000006907c7211 */ /* 0x002fe400078008ff */
[----:B------:R-:W-:Y:S02]  /*2e50*/  LEA.HI.X.SX32 R127, R143, R91, 0x1, P1 ;  /* 0x0000005b8f7f7211 */ /* 0x000fe400008f0eff */
[----:B------:R-:W-:Y:S01]  /*2e60*/  LEA R176, R90, R149, 0x1 ;  /* 0x000000955ab07211 */ /* 0x000fe200078e08ff */
[----:B------:R0:W2:Y:S01]  /*2e70*/  LDG.E.U16 R143, desc[UR60][R128.64] ;  /* 0x0000003c808f7981 */ /* 0x0000a2000c1e1500 */
[----:B------:R-:W-:-:S03]  /*2e80*/  LEA.HI.X.SX32 R125, R144, R91, 0x1, P0 ;  /* 0x0000005b907d7211 */ /* 0x000fc600000f0eff */
[----:B------:R-:W-:Y:S01]  /*2e90*/  IMAD R177, R90, 0x2, R176 ;  /* 0x000000025ab17824 */ /* 0x000fe200078e02b0 */
[----:B------:R1:W2:Y:S04]  /*2ea0*/  LDG.E.U16 R144, desc[UR60][R126.64] ;  /* 0x0000003c7e907981 */ /* 0x0002a8000c1e1500 */
[----:B------:R4:W2:Y:S01]  /*2eb0*/  LDG.E.U16 R146, desc[UR60][R124.64] ;  /* 0x0000003c7c927981 */ /* 0x0008a2000c1e1500 */
[----:B0-----:R-:W-:-:S04]  /*2ec0*/  LEA R128, P0, R145, R6, 0x1 ;  /* 0x0000000691807211 */ /* 0x001fc800078008ff */
[----:B------:R-:W-:Y:S01]  /*2ed0*/  LEA.HI.X.SX32 R129, R145, R91, 0x1, P0 ;  /* 0x0000005b91817211 */ /* 0x000fe200000f0eff */
[----:B------:R-:W-:Y:S01]  /*2ee0*/  IMAD R145, R90, 0x2, R177 ;  /* 0x000000025a917824 */ /* 0x000fe200078e02b1 */
[----:B-1----:R-:W-:-:S04]  /*2ef0*/  LEA R126, P1, R147, R6, 0x1 ;  /* 0x00000006937e7211 */ /* 0x002fc800078208ff */
[----:B------:R-:W-:Y:S02]  /*2f00*/  LEA R151, R90, R145, 0x1 ;  /* 0x000000915a977211 */ /* 0x000fe400078e08ff */
[-C--:B------:R-:W-:Y:S02]  /*2f10*/  LEA.HI.X.SX32 R127, R147, R91.reuse, 0x1, P1 ;  /* 0x0000005b937f7211 */ /* 0x080fe400008f0eff */
[-C--:B----4-:R-:W-:Y:S01]  /*2f20*/  LEA R124, P0, R148, R6.reuse, 0x1 ;  /* 0x00000006947c7211 */ /* 0x090fe200078008ff */
[----:B------:R-:W-:Y:S01]  /*2f30*/  IMAD R178, R90, 0x2, R151 ;  /* 0x000000025ab27824 */ /* 0x000fe200078e0297 */
[----:B------:R0:W4:Y:S02]  /*2f40*/  LDG.E.U16 R147, desc[UR60][R128.64] ;  /* 0x0000003c80937981 */ /* 0x000124000c1e1500 */
[----:B------:R-:W-:Y:S01]  /*2f50*/  LEA.HI.X.SX32 R125, R148, R91, 0x1, P0 ;  /* 0x0000005b947d7211 */ /* 0x000fe200000f0eff */
[----:B------:R-:W-:Y:S01]  /*2f60*/  IMAD R179, R90, 0x2, R178 ;  /* 0x000000025ab37824 */ /* 0x000fe200078e02b2 */
[----:B------:R1:W4:Y:S04]  /*2f70*/  LDG.E.U16 R148, desc[UR60][R126.64] ;  /* 0x0000003c7e947981 */ /* 0x000328000c1e1500 */
[----:B------:R3:W4:Y:S01]  /*2f80*/  LDG.E.U16 R150, desc[UR60][R124.64] ;  /* 0x0000003c7c967981 */ /* 0x000722000c1e1500 */
[----:B0-----:R-:W-:-:S02]  /*2f90*/  LEA R128, P0, R9, R6, 0x1 ;  /* 0x0000000609807211 */ /* 0x001fc400078008ff */
[----:B-1----:R-:W-:-:S04]  /*2fa0*/  LEA R126, P1, R149, R6, 0x1 ;  /* 0x00000006957e7211 */ /* 0x002fc800078208ff */
[----:B------:R-:W-:Y:S02]  /*2fb0*/  LEA.HI.X.SX32 R127, R149, R91, 0x1, P1 ;  /* 0x0000005b957f7211 */ /* 0x000fe400008f0eff */
[C---:B------:R-:W-:Y:S02]  /*2fc0*/  LEA R149, R90.reuse, R179, 0x1 ;  /* 0x000000b35a957211 */ /* 0x040fe400078e08ff */
[-C--:B------:R-:W-:Y:S02]  /*2fd0*/  LEA.HI.X.SX32 R129, R9, R91.reuse, 0x1, P0 ;  /* 0x0000005b09817211 */ /* 0x080fe400000f0eff */
[C---:B---3--:R-:W-:Y:S01]  /*2fe0*/  LEA R124, P0, R151.reuse, R6, 0x1 ;  /* 0x00000006977c7211 */ /* 0x048fe200078008ff */
[----:B------:R-:W-:Y:S02]  /*2ff0*/  IMAD R180, R90, 0x2, R149 ;  /* 0x000000025ab47824 */ /* 0x000fe400078e0295 */
[----:B------:R-:W3:Y:S01]  /*3000*/  LDG.E.U16 R128, desc[UR60][R128.64] ;  /* 0x0000003c80807981 */ /* 0x000ee2000c1e1500 */
[----:B------:R-:W-:-:S05]  /*3010*/  LEA.HI.X.SX32 R125, R151, R91, 0x1, P0 ;  /* 0x0000005b977d7211 */ /* 0x000fca00000f0eff */
[----:B------:R-:W3:Y:S04]  /*3020*/  LDG.E.U16 R151, desc[UR60][R124.64] ;  /* 0x0000003c7c977981 */ /* 0x000ee8000c1e1500 */
[----:B------:R0:W3:Y:S02]  /*3030*/  LDG.E.U16 R129, desc[UR60][R126.64] ;  /* 0x0000003c7e817981 */ /* 0x0000e4000c1e1500 */
[----:B0-----:R-:W-:-:S04]  /*3040*/  LEA R126, P0, R180, R6, 0x1 ;  /* 0x00000006b47e7211 */ /* 0x001fc800078008ff */
[----:B------:R-:W-:Y:S01]  /*3050*/  LEA.HI.X.SX32 R127, R180, R91, 0x1, P0 ;  /* 0x0000005bb47f7211 */ /* 0x000fe200000f0eff */
[----:B------:R-:W-:-:S04]  /*3060*/  IMAD R180, R90, 0x2, R180 ;  /* 0x000000025ab47824 */ /* 0x000fc800078e02b4 */
[----:B------:R-:W3:Y:S01]  /*3070*/  LDG.E.U16 R153, desc[UR60][R126.64] ;  /* 0x0000003c7e997981 */ /* 0x000ee2000c1e1500 */
[----:B------:R-:W-:-:S05]  /*3080*/  LEA R183, R90, R180, 0x1 ;  /* 0x000000b45ab77211 */ /* 0x000fca00078e08ff */
[----:B------:R-:W-:-:S04]  /*3090*/  IMAD R152, R90, 0x2, R183 ;  /* 0x000000025a987824 */ /* 0x000fc800078e02b7 */
[----:B------:R-:W-:-:S05]  /*30a0*/  IMAD R181, R90, 0x2, R152 ;  /* 0x000000025ab57824 */ /* 0x000fca00078e0298 */
[----:B------:R-:W-:-:S04]  /*30b0*/  LEA R124, P0, R181, R6, 0x1 ;  /* 0x00000006b57c7211 */ /* 0x000fc800078008ff */
[----:B------:R-:W-:Y:S02]  /*30c0*/  LEA.HI.X.SX32 R125, R181, R91, 0x1, P0 ;  /* 0x0000005bb57d7211 */ /* 0x000fe400000f0eff */
[----:B------:R-:W-:-:S03]  /*30d0*/  LEA R181, R90, R181, 0x1 ;  /* 0x000000b55ab57211 */ /* 0x000fc600078e08ff */
[----:B------:R0:W3:Y:S02]  /*30e0*/  LDG.E.U16 R155, desc[UR60][R124.64] ;  /* 0x0000003c7c9b7981 */ /* 0x0000e4000c1e1500 */
[----:B------:R-:W-:-:S04]  /*30f0*/  IMAD R9, R90, 0x2, R181 ;  /* 0x000000025a097824 */ /* 0x000fc800078e02b5 */
[----:B------:R-:W-:-:S05]  /*3100*/  IMAD R154, R90, 0x2, R9 ;  /* 0x000000025a9a7824 */ /* 0x000fca00078e0209 */
[----:B------:R-:W-:-:S04]  /*3110*/  LEA R182, R90, R154, 0x1 ;  /* 0x0000009a5ab67211 */ /* 0x000fc800078e08ff */
[----:B0-----:R-:W-:-:S04]  /*3120*/  LEA R124, P0, R182, R6, 0x1 ;  /* 0x00000006b67c7211 */ /* 0x001fc800078008ff */
[----:B------:R-:W-:Y:S01]  /*3130*/  LEA.HI.X.SX32 R125, R182, R91, 0x1, P0 ;  /* 0x0000005bb67d7211 */ /* 0x000fe200000f0eff */
[----:B------:R-:W-:-:S04]  /*3140*/  IMAD R182, R90, 0x2, R182 ;  /* 0x000000025ab67824 */ /* 0x000fc800078e02b6 */
[C---:B------:R-:W-:Y:S01]  /*3150*/  IMAD R185, R90.reuse, 0x2, R182 ;  /* 0x000000025ab97824 */ /* 0x040fe200078e02b6 */
[----:B------:R0:W3:Y:S04]  /*3160*/  LDG.E.U16 R157, desc[UR60][R124.64] ;  /* 0x0000003c7c9d7981 */ /* 0x0000e8000c1e1500 */
[----:B------:R-:W-:-:S05]  /*3170*/  LEA R156, R90, R185, 0x1 ;  /* 0x000000b95a9c7211 */ /* 0x000fca00078e08ff */
[----:B------:R-:W-:-:S05]  /*3180*/  IMAD R184, R90, 0x2, R156 ;  /* 0x000000025ab87824 */ /* 0x000fca00078e029c */
[----:B0-----:R-:W-:-:S04]  /*3190*/  LEA R124, P0, R184, R6, 0x1 ;  /* 0x00000006b87c7211 */ /* 0x001fc800078008ff */
[----:B------:R-:W-:-:S05]  /*31a0*/  LEA.HI.X.SX32 R125, R184, R91, 0x1, P0 ;  /* 0x0000005bb87d7211 */ /* 0x000fca00000f0eff */
[----:B------:R0:W3:Y:S01]  /*31b0*/  LDG.E.U16 R189, desc[UR60][R124.64] ;  /* 0x0000003c7cbd7981 */ /* 0x0000e2000c1e1500 */
[-C--:B------:R-:W-:Y:S02]  /*31c0*/  LEA R126, P1, R159, R6.reuse, 0x1 ;  /* 0x000000069f7e7211 */ /* 0x080fe400078208ff */
[----:B0-----:R-:W-:-:S04]  /*31d0*/  LEA R124, P0, R158, R6, 0x1 ;  /* 0x000000069e7c7211 */ /* 0x001fc800078008ff */
[-C--:B------:R-:W-:Y:S02]  /*31e0*/  LEA.HI.X.SX32 R125, R158, R91.reuse, 0x1, P0 ;  /* 0x0000005b9e7d7211 */ /* 0x080fe400000f0eff */
[----:B------:R-:W-:-:S03]  /*31f0*/  LEA.HI.X.SX32 R127, R159, R91, 0x1, P1 ;  /* 0x0000005b9f7f7211 */ /* 0x000fc600008f0eff */
[----:B------:R0:W3:Y:S04]  /*3200*/  LDG.E.U16 R158, desc[UR60][R124.64] ;  /* 0x0000003c7c9e7981 */ /* 0x0000e8000c1e1500 */
[----:B------:R1:W3:Y:S01]  /*3210*/  LDG.E.U16 R159, desc[UR60][R126.64] ;  /* 0x0000003c7e9f7981 */ /* 0x0002e2000c1e1500 */
[CC--:B0-----:R-:W-:Y:S02]  /*3220*/  LEA R124, P0, R160.reuse, R6.reuse, 0x1 ;  /* 0x00000006a07c7211 */ /* 0x0c1fe400078008ff */
[C---:B-1----:R-:W-:Y:S02]  /*3230*/  LEA R126, P1, R161.reuse, R6, 0x1 ;  /* 0x00000006a17e7211 */ /* 0x042fe400078208ff */
        /* <DEDUP_REMOVED lines=22> */
[----:B0-----:R-:W-:-:S04]  /*33a0*/  LEA R124, P0, R168, R6, 0x1 ;  /* 0x00000006a87c7211 */ /* 0x001fc800078008ff */
[----:B------:R-:W-:-:S05]  /*33b0*/  LEA.HI.X.SX32 R125, R168, R91, 0x1, P0 ;  /* 0x0000005ba87d7211 */ /* 0x000fca00000f0eff */
[----:B------:R0:W3:Y:S01]  /*33c0*/  LDG.E.U16 R168, desc[UR60][R124.64] ;  /* 0x0000003c7ca87981 */ /* 0x0000e2000c1e1500 */
[-C--:B-1----:R-:W-:Y:S02]  /*33d0*/  LEA R126, P1, R169, R6.reuse, 0x1 ;  /* 0x00000006a97e7211 */ /* 0x082fe400078208ff */
        /* <DEDUP_REMOVED lines=33> */
[----:B------:R0:W3:Y:S01]  /*35f0*/  LDG.E.U16 R180, desc[UR60][R124.64] ;  /* 0x0000003c7cb47981 */ /* 0x0000e2000c1e1500 */
[----:B------:R-:W-:-:S03]  /*3600*/  IMAD R190, R90, 0x2, R184 ;  /* 0x000000025abe7824 */ /* 0x000fc600078e02b8 */
[----:B------:R1:W3:Y:S01]  /*3610*/  LDG.E.U16 R179, desc[UR60][R126.64] ;  /* 0x0000003c7eb37981 */ /* 0x0002e2000c1e1500 */
[CC--:B0-----:R-:W-:Y:S02]  /*3620*/  LEA R124, P0, R182.reuse, R6.reuse, 0x1 ;  /* 0x00000006b67c7211 */ /* 0x0c1fe400078008ff */
[C---:B-1----:R-:W-:Y:S02]  /*3630*/  LEA R126, P1, R181.reuse, R6, 0x1 ;  /* 0x00000006b57e7211 */ /* 0x042fe400078208ff */
[-C--:B------:R-:W-:Y:S01]  /*3640*/  LEA.HI.X.SX32 R125, R182, R91.reuse, 0x1, P0 ;  /* 0x0000005bb67d7211 */ /* 0x080fe200000f0eff */
[----:B------:R-:W0:Y:S01]  /*3650*/  S2R R187, SR_CgaCtaId ;  /* 0x0000000000bb7919 */ /* 0x000e220000008800 */
[----:B------:R-:W-:-:S03]  /*3660*/  LEA.HI.X.SX32 R127, R181, R91, 0x1, P1 ;  /* 0x0000005bb57f7211 */ /* 0x000fc600008f0eff */
[----:B------:R1:W3:Y:S04]  /*3670*/  LDG.E.U16 R182, desc[UR60][R124.64] ;  /* 0x0000003c7cb67981 */ /* 0x0002e8000c1e1500 */
[----:B------:R5:W3:Y:S01]  /*3680*/  LDG.E.U16 R181, desc[UR60][R126.64] ;  /* 0x0000003c7eb57981 */ /* 0x000ae2000c1e1500 */
[CC--:B-1----:R-:W-:Y:S02]  /*3690*/  LEA R124, P1, R190.reuse, R6.reuse, 0x1 ;  /* 0x00000006be7c7211 */ /* 0x0c2fe400078208ff */
[C---:B-----5:R-:W-:Y:S02]  /*36a0*/  LEA R126, P0, R183.reuse, R6, 0x1 ;  /* 0x00000006b77e7211 */ /* 0x060fe400078008ff */
[-C--:B------:R-:W-:Y:S02]  /*36b0*/  LEA.HI.X.SX32 R125, R190, R91.reuse, 0x1, P1 ;  /* 0x0000005bbe7d7211 */ /* 0x080fe400008f0eff */
[----:B------:R-:W-:-:S03]  /*36c0*/  LEA.HI.X.SX32 R127, R183, R91, 0x1, P0 ;  /* 0x0000005bb77f7211 */ /* 0x000fc600000f0eff */
[----:B------:R1:W5:Y:S04]  /*36d0*/  LDG.E.U16 R183, desc[UR60][R124.64] ;  /* 0x0000003c7cb77981 */ /* 0x000368000c1e1500 */
[----:B------:R2:W5:Y:S01]  /*36e0*/  LDG.E.U16 R184, desc[UR60][R126.64] ;  /* 0x0000003c7eb87981 */ /* 0x000562000c1e1500 */
[-C--:B-1----:R-:W-:Y:S02]  /*36f0*/  LEA R124, P0, R9, R6.reuse, 0x1 ;  /* 0x00000006097c7211 */ /* 0x082fe400078008ff */
[----:B--2---:R-:W-:Y:S02]  /*3700*/  LEA R126, P1, R185, R6, 0x1 ;  /* 0x00000006b97e7211 */ /* 0x004fe400078208ff */
[-C--:B------:R-:W-:Y:S02]  /*3710*/  LEA.HI.X.SX32 R125, R9, R91.reuse, 0x1, P0 ;  /* 0x0000005b097d7211 */ /* 0x080fe400000f0eff */
[----:B------:R-:W-:-:S03]  /*3720*/  LEA.HI.X.SX32 R127, R185, R91, 0x1, P1 ;  /* 0x0000005bb97f7211 */ /* 0x000fc600008f0eff */
[----:B------:R1:W2:Y:S01]  /*3730*/  LDG.E.U16 R185, desc[UR60][R124.64] ;  /* 0x0000003c7cb97981 */ /* 0x0002a2000c1e1500 */
[----:B------:R-:W-:Y:S01]  /*3740*/  MOV R9, 0x400 ;  /* 0x0000040000097802 */ /* 0x000fe20000000f00 */
[----:B------:R-:W-:Y:S02]  /*3750*/  IMAD R190, R90, 0x2, R190 ;  /* 0x000000025abe7824 */ /* 0x000fe400078e02be */
[----:B------:R4:W2:Y:S01]  /*3760*/  LDG.E.U16 R186, desc[UR60][R126.64] ;  /* 0x0000003c7eba7981 */ /* 0x0008a2000c1e1500 */
[----:B-1----:R-:W-:-:S04]  /*3770*/  SHF.R.S32.HI R124, RZ, 0x7, R191 ;  /* 0x00000007ff7c7819 */ /* 0x002fc800000114bf */
[----:B------:R-:W-:Y:S02]  /*3780*/  SGXT R124, R124, 0x1 ;  /* 0x000000017c7c781a */ /* 0x000fe40000000200 */
[----:B------:R-:W-:Y:S02]  /*3790*/  SHF.L.U32 R125, R191, 0x1, RZ ;  /* 0x00000001bf7d7819 */ /* 0x000fe400000006ff */
[----:B------:R-:W-:Y:S02]  /*37a0*/  LOP3.LUT R124, R124, 0x90, RZ, 0xc0, !PT ;  /* 0x000000907c7c7812 */ /* 0x000fe400078ec0ff */
[----:B0-----:R-:W-:Y:S01]  /*37b0*/  LEA R9, R187, R9, 0x18 ;  /* 0x00000009bb097211 */ /* 0x001fe200078ec0ff */
[----:B------:R-:W-:Y:S01]  /*37c0*/  IMAD.SHL.U32 R187, R191, 0x200, RZ ;  /* 0x00000200bfbb7824 */ /* 0x000fe200078e00ff */
[----:B------:R-:W-:Y:S02]  /*37d0*/  LOP3.LUT R124, R124, 0x7e, R125, 0x78, !PT ;  /* 0x0000007e7c7c7812 */ /* 0x000fe400078e787d */
[----:B----4-:R-:W-:-:S02]  /*37e0*/  LEA R126, P1, R190, R6, 0x1 ;  /* 0x00000006be7e7211 */ /* 0x010fc400078208ff */
[----:B------:R-:W-:Y:S02]  /*37f0*/  LOP3.LUT R187, R124, 0x8000, R187, 0xf8, !PT ;  /* 0x000080007cbb7812 */ /* 0x000fe400078ef8bb */
[C---:B------:R-:W-:Y:S02]  /*3800*/  LEA R124, P0, R55.reuse, R6, 0x1 ;  /* 0x00000006377c7211 */ /* 0x040fe400078008ff */
[-C--:B------:R-:W-:Y:S02]  /*3810*/  LEA.HI.X.SX32 R127, R190, R91.reuse, 0x1, P1 ;  /* 0x0000005bbe7f7211 */ /* 0x080fe400008f0eff */
[----:B------:R-:W-:Y:S01]  /*3820*/  LEA.HI.X.SX32 R125, R55, R91, 0x1, P0 ;  /* 0x0000005b377d7211 */ /* 0x000fe200000f0eff */
[C---:B------:R-:W-:Y:S02]  /*3830*/  IMAD.IADD R191, R187.reuse, 0x1, R9 ;  /* 0x00000001bbbf7824 */ /* 0x040fe400078e0209 */
[----:B------:R-:W4:Y:S04]  /*3840*/  LDG.E.U16 R126, desc[UR60][R126.64] ;  /* 0x0000003c7e7e7981 */ /* 0x000f28000c1e1500 */
[----:B------:R-:W4:Y:S04]  /*3850*/  LDG.E.U16 R124, desc[UR60][R124.64] ;  /* 0x0000003c7c7c7981 */ /* 0x000f28000c1e1500 */
[----:B------:R0:W-:Y:S04]  /*3860*/  STS.U16 [R191+0xc00], R73 ;  /* 0x000c0049bf007388 */ /* 0x0001e80000000400 */
[----:B------:R1:W-:Y:S04]  /*3870*/  STS.U16 [R191+0x1400], R76 ;  /* 0x0014004cbf007388 */ /* 0x0003e80000000400 */
[----:B------:R-:W5:Y:S04]  /*3880*/  LDL.LU R125, [R1+0x8] ;  /* 0x00000800017d7983 */ /* 0x000f680000300800 */
[----:B------:R-:W2:Y:S04]  /*3890*/  LDL.LU R127, [R1+0x14] ;  /* 0x00001400017f7983 */ /* 0x000ea80000300800 */
[----:B0-----:R-:W4:Y:S04]  /*38a0*/  LDL.LU R73, [R1+0x20] ;  /* 0x0000200001497983 */ /* 0x001f280000300800 */
[----:B-1----:R-:W4:Y:S04]  /*38b0*/  LDL.LU R76, [R1+0x2c] ;  /* 0x00002c00014c7983 */ /* 0x002f280000300800 */
[----:B------:R0:W-:Y:S04]  /*38c0*/  STS.U16 [R191+0x1800], R8 ;  /* 0x00180008bf007388 */ /* 0x0001e80000000400 */
[----:B------:R1:W-:Y:S04]  /*38d0*/  STS.U16 [R191+0x3c00], R0 ;  /* 0x003c0000bf007388 */ /* 0x0003e80000000400 */
[----:B0-----:R-:W4:Y:S01]  /*38e0*/  LDL.LU R8, [R1+0x38] ;  /* 0x0000380001087983 */ /* 0x001f220000300800 */
[----:B-1----:R-:W-:-:S03]  /*38f0*/  LOP3.LUT R0, R187, 0x20, RZ, 0x3c, !PT ;  /* 0x00000020bb007812 */ /* 0x002fc600078e3cff */
[----:B------:R-:W-:Y:S02]  /*3900*/  STS.U16 [R191], R92 ;  /* 0x0000005cbf007388 */ /* 0x000fe40000000400 */
[----:B------:R-:W-:Y:S02]  /*3910*/  IMAD.IADD R0, R9, 0x1, R0 ;  /* 0x0000000109007824 */ /* 0x000fe400078e0200 */
[----:B------:R-:W-:Y:S04]  /*3920*/  STS.U16 [R191+0x400], R56 ;  /* 0x00040038bf007388 */ /* 0x000fe80000000400 */
[----:B------:R-:W-:Y:S04]  /*3930*/  STS.U16 [R191+0x800], R57 ;  /* 0x00080039bf007388 */ /* 0x000fe80000000400 */
[----:B------:R-:W-:Y:S04]  /*3940*/  STS.U16 [R191+0x1000], R75 ;  /* 0x0010004bbf007388 */ /* 0x000fe80000000400 */
[----:B------:R-:W-:Y:S04]  /*3950*/  STS.U16 [R191+0x1c00], R4 ;  /* 0x001c0004bf007388 */ /* 0x000fe80000000400 */
[----:B------:R-:W-:Y:S04]  /*3960*/  STS.U16 [R191+0x2000], R54 ;  /* 0x00200036bf007388 */ /* 0x000fe80000000400 */
[----:B------:R0:W-:Y:S04]  /*3970*/  STS.U16 [R191+0x2400], R60 ;  /* 0x0024003cbf007388 */ /* 0x0001e80000000400 */
[----:B------:R-:W-:Y:S04]  /*3980*/  STS.U16 [R191+0x2800], R7 ;  /* 0x00280007bf007388 */ /* 0x000fe80000000400 */
        /* <DEDUP_REMOVED lines=45> */
[----:B---3--:R-:W-:Y:S04]  /*3c60*/  STS.U16 [R191+0x16400], R128 ;  /* 0x01640080bf007388 */ /* 0x008fe80000000400 */
[----:B------:R-:W-:Y:S04]  /*3c70*/  STS.U16 [R191+0x16800], R129 ;  /* 0x01680081bf007388 */ /* 0x000fe80000000400 */
[----:B------:R-:W-:Y:S04]  /*3c80*/  STS.U16 [R191+0x16c00], R151 ;  /* 0x016c0097bf007388 */ /* 0x000fe80000000400 */
[----:B------:R-:W-:Y:S04]  /*3c90*/  STS.U16 [R191+0x17000], R153 ;  /* 0x01700099bf007388 */ /* 0x000fe80000000400 */
[----:B------:R-:W-:Y:S04]  /*3ca0*/  STS.U16 [R191+0x17400], R155 ;  /* 0x0174009bbf007388 */ /* 0x000fe80000000400 */
[----:B------:R-:W-:Y:S04]  /*3cb0*/  STS.U16 [R191+0x17800], R157 ;  /* 0x0178009dbf007388 */ /* 0x000fe80000000400 */
[----:B------:R-:W-:Y:S04]  /*3cc0*/  STS.U16 [R191+0x17c00], R189 ;  /* 0x017c00bdbf007388 */ /* 0x000fe80000000400 */
[----:B0-----:R-:W3:Y:S04]  /*3cd0*/  LDL.LU R60, [R1+0x34] ;  /* 0x00003400013c7983 */ /* 0x001ee80000300800 */
[----:B-----5:R-:W-:Y:S04]  /*3ce0*/  STS.U16 [R0+0x1100], R125 ;  /* 0x0011007d00007388 */ /* 0x020fe80000000400 */
[----:B--2---:R-:W-:Y:S04]  /*3cf0*/  STS.U16 [R0+0xd00], R127 ;  /* 0x000d007f00007388 */ /* 0x004fe80000000400 */
[----:B----4-:R-:W-:Y:S04]  /*3d00*/  STS.U16 [R0+0x900], R73 ;  /* 0x0009004900007388 */ /* 0x010fe80000000400 */
[----:B------:R0:W-:Y:S04]  /*3d10*/  STS.U16 [R0+0x500], R76 ;  /* 0x0005004c00007388 */ /* 0x0001e80000000400 */
[----:B0-----:R-:W2:Y:S04]  /*3d20*/  LDL.LU R76, [R1+0x28] ;  /* 0x00002800014c7983 */ /* 0x001ea80000300800 */
[----:B------:R-:W4:Y:S04]  /*3d30*/  LDL.LU R73, [R1+0x1c] ;  /* 0x00001c0001497983 */ /* 0x000f280000300800 */
[----:B------:R-:W5:Y:S04]  /*3d40*/  LDL.LU R127, [R1+0x10] ;  /* 0x00001000017f7983 */ /* 0x000f680000300800 */
[----:B------:R-:W5:Y:S04]  /*3d50*/  LDL.LU R125, [R1+0x4] ;  /* 0x00000400017d7983 */ /* 0x000f680000300800 */
[----:B------:R0:W-:Y:S02]  /*3d60*/  STS.U16 [R0+0x100], R8 ;  /* 0x0001000800007388 */ /* 0x0001e40000000400 */
[----:B0-----:R-:W-:-:S04]  /*3d70*/  LOP3.LUT R8, R187, 0x40, RZ, 0x3c, !PT ;  /* 0x00000040bb087812 */ /* 0x001fc800078e3cff */
[----:B------:R-:W-:Y:S01]  /*3d80*/  IADD3 R8, R9, R8, RZ ;  /* 0x0000000809087210 */ /* 0x000fe20007ffe0ff */
        /* <DEDUP_REMOVED lines=59> */
[----:B---3--:R0:W-:Y:S04]  /*4140*/  STS.U16 [R8+0x200], R60 ;  /* 0x0002003c08007388 */ /* 0x0081e80000000400 */
[----:B0-----:R-:W3:Y:S04]  /*4150*/  LDL.LU R60, [R1+0x30] ;  /* 0x00003000013c7983 */ /* 0x001ee80000300800 */
[----:B--2---:R0:W-:Y:S04]  /*4160*/  STS.U16 [R8+0x600], R76 ;  /* 0x0006004c08007388 */ /* 0x0041e80000000400 */
[----:B----4-:R1:W-:Y:S04]  /*4170*/  STS.U16 [R8+0xa00], R73 ;  /* 0x000a004908007388 */ /* 0x0103e80000000400 */
[----:B-----5:R2:W-:Y:S04]  /*4180*/  STS.U16 [R8+0xe00], R127 ;  /* 0x000e007f08007388 */ /* 0x0205e80000000400 */
[----:B0-----:R-:W4:Y:S04]  /*4190*/  LDL.LU R76, [R1+0x24] ;  /* 0x00002400014c7983 */ /* 0x001f280000300800 */
[----:B-1----:R-:W5:Y:S04]  /*41a0*/  LDL.LU R73, [R1+0x18] ;  /* 0x0000180001497983 */ /* 0x002f680000300800 */
[----:B------:R0:W-:Y:S04]  /*41b0*/  STS.U16 [R8+0x1200], R125 ;  /* 0x0012007d08007388 */ /* 0x0001e80000000400 */
[----:B--2---:R-:W2:Y:S04]  /*41c0*/  LDL.LU R127, [R1+0xc] ;  /* 0x00000c00017f7983 */ /* 0x004ea80000300800 */
[----:B0-----:R-:W2:Y:S01]  /*41d0*/  LDL.LU R125, [R1] ;  /* 0x00000000017d7983 */ /* 0x001ea20000300800 */
[----:B------:R-:W-:-:S02]  /*41e0*/  LEA R4, P0, R74, R6, 0x1 ;  /* 0x000000064a047211 */ /* 0x000fc400078008ff */
[-C--:B------:R-:W-:Y:S02]  /*41f0*/  LEA R58, P2, R53, R6.reuse, 0x1 ;  /* 0x00000006353a7211 */ /* 0x080fe400078408ff */
[-C--:B------:R-:W-:Y:S02]  /*4200*/  LEA.HI.X.SX32 R5, R74, R91.reuse, 0x1, P0 ;  /* 0x0000005b4a057211 */ /* 0x080fe400000f0eff */
[-C--:B------:R-:W-:Y:S02]  /*4210*/  LEA R54, P0, R51, R6.reuse, 0x1 ;  /* 0x0000000633367211 */ /* 0x080fe400078008ff */
[-C--:B------:R-:W-:Y:S02]  /*4220*/  LEA R74, P1, R52, R6.reuse, 0x1 ;  /* 0x00000006344a7211 */ /* 0x080fe400078208ff */
[----:B------:R-:W-:Y:S02]  /*4230*/  LEA R56, P3, R3, R6, 0x1 ;  /* 0x0000000603387211 */ /* 0x000fe400078608ff */
[----:B------:R-:W-:-:S02]  /*4240*/  LEA.HI.X.SX32 R55, R51, R91, 0x1, P0 ;  /* 0x0000005b33377211 */ /* 0x000fc400000f0eff */
[-C--:B------:R-:W-:Y:S02]  /*4250*/  LEA.HI.X.SX32 R75, R52, R91.reuse, 0x1, P1 ;  /* 0x0000005b344b7211 */ /* 0x080fe400008f0eff */
[-C--:B------:R-:W-:Y:S02]  /*4260*/  LEA.HI.X.SX32 R59, R53, R91.reuse, 0x1, P2 ;  /* 0x0000005b353b7211 */ /* 0x080fe400010f0eff */
[----:B------:R-:W-:Y:S02]  /*4270*/  LEA.HI.X.SX32 R57, R3, R91, 0x1, P3 ;  /* 0x0000005b03397211 */ /* 0x000fe400018f0eff */
[-C--:B------:R-:W-:Y:S02]  /*4280*/  LEA R96, P0, R47, R6.reuse, 0x1 ;  /* 0x000000062f607211 */ /* 0x080fe400078008ff */
[-C--:B------:R-:W-:Y:S02]  /*4290*/  LEA R94, P1, R48, R6.reuse, 0x1 ;  /* 0x00000006305e7211 */ /* 0x080fe400078208ff */
[----:B------:R-:W-:-:S02]  /*42a0*/  LEA R92, P2, R49, R6, 0x1 ;  /* 0x00000006315c7211 */ /* 0x000fc400078408ff */
[-C--:B------:R-:W-:Y:S02]  /*42b0*/  LEA R52, P3, R50, R6.reuse, 0x1 ;  /* 0x0000000632347211 */ /* 0x080fe400078608ff */
[-C--:B------:R-:W-:Y:S02]  /*42c0*/  LEA.HI.X.SX32 R97, R47, R91.reuse, 0x1, P0 ;  /* 0x0000005b2f617211 */ /* 0x080fe400000f0eff */
[-C--:B------:R-:W-:Y:S02]  /*42d0*/  LEA.HI.X.SX32 R95, R48, R91.reuse, 0x1, P1 ;  /* 0x0000005b305f7211 */ /* 0x080fe400008f0eff */
[-C--:B------:R-:W-:Y:S02]  /*42e0*/  LEA.HI.X.SX32 R93, R49, R91.reuse, 0x1, P2 ;  /* 0x0000005b315d7211 */ /* 0x080fe400010f0eff */
[----:B------:R-:W-:Y:S02]  /*42f0*/  LEA.HI.X.SX32 R53, R50, R91, 0x1, P3 ;  /* 0x0000005b32357211 */ /* 0x000fe400018f0eff */
[----:B------:R-:W-:-:S02]  /*4300*/  LEA R100, P0, R43, R6, 0x1 ;  /* 0x000000062b647211 */ /* 0x000fc400078008ff */
[-C--:B------:R-:W-:Y:S02]  /*4310*/  LEA R98, P1, R44, R6.reuse, 0x1 ;  /* 0x000000062c627211 */ /* 0x080fe400078208ff */
[-C--:B------:R-:W-:Y:S02]  /*4320*/  LEA R50, P2, R45, R6.reuse, 0x1 ;  /* 0x000000062d327211 */ /* 0x080fe400078408ff */
[----:B------:R-:W-:Y:S02]  /*4330*/  LEA R48, P3, R46, R6, 0x1 ;  /* 0x000000062e307211 */ /* 0x000fe400078608ff */
[-C--:B------:R-:W-:Y:S02]  /*4340*/  LEA.HI.X.SX32 R101, R43, R91.reuse, 0x1, P0 ;  /* 0x0000005b2b657211 */ /* 0x080fe400000f0eff */
[-C--:B------:R-:W-:Y:S02]  /*4350*/  LEA.HI.X.SX32 R99, R44, R91.reuse, 0x1, P1 ;  /* 0x0000005b2c637211 */ /* 0x080fe400008f0eff */
[----:B------:R-:W-:-:S02]  /*4360*/  LEA.HI.X.SX32 R51, R45, R91, 0x1, P2 ;  /* 0x0000005b2d337211 */ /* 0x000fc400010f0eff */
[-C--:B------:R-:W-:Y:S02]  /*4370*/  LEA.HI.X.SX32 R49, R46, R91.reuse, 0x1, P3 ;  /* 0x0000005b2e317211 */ /* 0x080fe400018f0eff */
[-C--:B------:R-:W-:Y:S02]  /*4380*/  LEA R104, P0, R39, R6.reuse, 0x1 ;  /* 0x0000000627687211 */ /* 0x080fe400078008ff */
        /* <DEDUP_REMOVED lines=30> */
[-C--:B------:R-:W-:Y:S02]  /*4570*/  LEA R120, P0, R23, R6.reuse, 0x1 ;  /* 0x0000000617787211 */ /* 0x080fe400078008ff */
[-C--:B------:R-:W-:Y:S02]  /*4580*/  LEA R30, P2, R25, R6.reuse, 0x1 ;  /* 0x00000006191e7211 */ /* 0x080fe400078408ff */
[----:B------:R-:W-:Y:S02]  /*4590*/  LEA.HI.X.SX32 R115, R28, R91, 0x1, P1 ;  /* 0x0000005b1c737211 */ /* 0x000fe400008f0eff */
[----:B------:R-:W-:-:S02]  /*45a0*/  LEA R118, P1, R24, R6, 0x1 ;  /* 0x0000000618767211 */ /* 0x000fc400078208ff */
[-C--:B------:R-:W-:Y:S02]  /*45b0*/  LEA R28, P3, R26, R6.reuse, 0x1 ;  /* 0x000000061a1c7211 */ /* 0x080fe400078608ff */
[-C--:B------:R-:W-:Y:S02]  /*45c0*/  LEA.HI.X.SX32 R121, R23, R91.reuse, 0x1, P0 ;  /* 0x0000005b17797211 */ /* 0x080fe400000f0eff */
[-C--:B------:R-:W-:Y:S02]  /*45d0*/  LEA.HI.X.SX32 R31, R25, R91.reuse, 0x1, P2 ;  /* 0x0000005b191f7211 */ /* 0x080fe400010f0eff */
[-C--:B------:R-:W-:Y:S02]  /*45e0*/  LEA R128, P0, R20, R6.reuse, 0x1 ;  /* 0x0000000614807211 */ /* 0x080fe400078008ff */
[----:B------:R-:W-:Y:S02]  /*45f0*/  LEA R122, P2, R2, R6, 0x1 ;  /* 0x00000006027a7211 */ /* 0x000fe400078408ff */
[----:B------:R-:W-:-:S02]  /*4600*/  LEA.HI.X.SX32 R119, R24, R91, 0x1, P1 ;  /* 0x0000005b18777211 */ /* 0x000fc400008f0eff */
[-C--:B------:R-:W-:Y:S02]  /*4610*/  LEA.HI.X.SX32 R29, R26, R91.reuse, 0x1, P3 ;  /* 0x0000005b1a1d7211 */ /* 0x080fe400018f0eff */
[-C--:B------:R-:W-:Y:S02]  /*4620*/  LEA R24, P1, R21, R6.reuse, 0x1 ;  /* 0x0000000615187211 */ /* 0x080fe400078208ff */
[-C--:B------:R-:W-:Y:S02]  /*4630*/  LEA R26, P3, R22, R6.reuse, 0x1 ;  /* 0x00000006161a7211 */ /* 0x080fe400078608ff */
[-C--:B------:R-:W-:Y:S02]  /*4640*/  LEA.HI.X.SX32 R129, R20, R91.reuse, 0x1, P0 ;  /* 0x0000005b14817211 */ /* 0x080fe400000f0eff */
        /* <DEDUP_REMOVED lines=14> */
[-C--:B------:R-:W-:Y:S02]  /*4730*/  LEA.HI.X.SX32 R151, R12, R91.reuse, 0x1, P0 ;  /* 0x0000005b0c977211 */ /* 0x080fe400000f0eff */
[----:B------:R-:W-:Y:S02]  /*4740*/  LEA.HI.X.SX32 R19, R14, R91, 0x1, P2 ;  /* 0x0000005b0e137211 */ /* 0x000fe400010f0eff */
[-C--:B------:R-:W-:Y:S02]  /*4750*/  LEA R12, P0, R10, R6.reuse, 0x1 ;  /* 0x000000060a0c7211 */ /* 0x080fe400078008ff */
[-C--:B------:R-:W-:Y:S02]  /*4760*/  LEA R132, P2, R133, R6.reuse, 0x1 ;  /* 0x0000000685847211 */ /* 0x080fe400078408ff */
[----:B------:R-:W-:Y:S02]  /*4770*/  LOP3.LUT R0, R187, 0x60, RZ, 0x3c, !PT ;  /* 0x00000060bb007812 */ /* 0x000fe400078e3cff */
[----:B------:R-:W-:-:S02]  /*4780*/  LEA R16, P3, R15, R6, 0x1 ;  /* 0x000000060f107211 */ /* 0x000fc400078608ff */
[-C--:B------:R-:W-:Y:S01]  /*4790*/  LEA.HI.X.SX32 R147, R13, R91.reuse, 0x1, P1 ;  /* 0x0000005b0d937211 */ /* 0x080fe200008f0eff */
[----:B------:R0:W-:Y:S01]  /*47a0*/  STS.U16 [R8+0x13600], R61 ;  /* 0x0136003d08007388 */ /* 0x0001e20000000400 */
[-C--:B------:R-:W-:Y:S02]  /*47b0*/  LEA R14, P1, R11, R6.reuse, 0x1 ;  /* 0x000000060b0e7211 */ /* 0x080fe400078208ff */
[-C--:B------:R-:W-:Y:S02]  /*47c0*/  LEA.HI.X.SX32 R13, R10, R91.reuse, 0x1, P0 ;  /* 0x0000005b0a0d7211 */ /* 0x080fe400000f0eff */
[-C--:B------:R-:W-:Y:S02]  /*47d0*/  LEA.HI.X.SX32 R133, R133, R91.reuse, 0x1, P2 ;  /* 0x0000005b85857211 */ /* 0x080fe400010f0eff */
[----:B------:R-:W-:Y:S02]  /*47e0*/  LEA R10, P2, R149, R6, 0x1 ;  /* 0x00000006950a7211 */ /* 0x000fe400078408ff */
[-C--:B------:R-:W-:Y:S01]  /*47f0*/  LEA.HI.X.SX32 R17, R15, R91.reuse, 0x1, P3 ;  /* 0x0000005b0f117211 */ /* 0x080fe200018f0eff */
[----:B0-----:R-:W-:Y:S01]  /*4800*/  IMAD.IADD R61, R9, 0x1, R0 ;  /* 0x00000001093d7824 */ /* 0x001fe200078e0200 */
[-C--:B------:R-:W-:Y:S01]  /*4810*/  LEA.HI.X.SX32 R15, R11, R91.reuse, 0x1, P1 ;  /* 0x0000005b0b0f7211 */ /* 0x080fe200008f0eff */
[----:B------:R-:W-:Y:S01]  /*4820*/  STS.U16 [R8+0x1600], R251 ;  /* 0x001600fb08007388 */ /* 0x000fe20000000400 */
[----:B------:R-:W-:-:S03]  /*4830*/  LEA.HI.X.SX32 R11, R149, R91, 0x1, P2 ;  /* 0x0000005b950b7211 */ /* 0x000fc600010f0eff */
        /* <DEDUP_REMOVED lines=58> */
[----:B----4-:R-:W-:Y:S04]  /*4be0*/  STS.U16 [R61+0x700], R76 ;  /* 0x0007004c3d007388 */ /* 0x010fe80000000400 */
[----:B-----5:R-:W-:Y:S04]  /*4bf0*/  STS.U16 [R61+0xb00], R73 ;  /* 0x000b00493d007388 */ /* 0x020fe80000000400 */
[----:B--2---:R-:W-:Y:S04]  /*4c00*/  STS.U16 [R61+0xf00], R127 ;  /* 0x000f007f3d007388 */ /* 0x004fe80000000400 */
[----:B------:R-:W-:Y:S04]  /*4c10*/  STS.U16 [R61+0x1300], R125 ;  /* 0x0013007d3d007388 */ /* 0x000fe80000000400 */
[----:B------:R-:W-:Y:S04]  /*4c20*/  STS.U16 [R61+0x1700], R250 ;  /* 0x001700fa3d007388 */ /* 0x000fe80000000400 */
[----:B------:R-:W-:Y:S04]  /*4c30*/  STS.U16 [R61+0x1b00], R247 ;  /* 0x001b00f73d007388 */ /* 0x000fe80000000400 */
[----:B------:R-:W-:Y:S04]  /*4c40*/  STS.U16 [R61+0x1f00], R124 ;  /* 0x001f007c3d007388 */ /* 0x000fe80000000400 */
[----:B------:R-:W2:Y:S04]  /*4c50*/  LDG.E.U16 R4, desc[UR60][R4.64] ;  /* 0x0000003c04047981 */ /* 0x000ea8000c1e1500 */
[----:B------:R0:W3:Y:S04]  /*4c60*/  LDG.E.U16 R2, desc[UR60][R2.64] ;  /* 0x0000003c02027981 */ /* 0x0000e8000c1e1500 */
[----:B------:R-:W4:Y:S01]  /*4c70*/  LDG.E.U16 R0, desc[UR60][R10.64] ;  /* 0x0000003c0a007981 */ /* 0x000f22000c1e1500 */
[----:B------:R-:W-:-:S02]  /*4c80*/  LEA R90, R90, R190, 0x1 ;  /* 0x000000be5a5a7211 */ /* 0x000fc400078e08ff */
[-C--:B------:R-:W-:Y:S01]  /*4c90*/  LEA R190, P0, R141, R6.reuse, 0x1 ;  /* 0x000000068dbe7211 */ /* 0x080fe200078008ff */
[----:B------:R-:W5:Y:S01]  /*4ca0*/  LDG.E.U16 R54, desc[UR60][R54.64] ;  /* 0x0000003c36367981 */ /* 0x000f62000c1e1500 */
[-C--:B------:R-:W-:Y:S01]  /*4cb0*/  LEA R140, P1, R145, R6.reuse, 0x1 ;  /* 0x00000006918c7211 */ /* 0x080fe200078208ff */
[----:B0-----:R-:W0:Y:S01]  /*4cc0*/  LDC R3, c[0x0][0x280] ;  /* 0x0000a000ff037b82 */ /* 0x001e220000000800 */
[----:B------:R-:W-:Y:S01]  /*4cd0*/  LEA R136, P3, R137, R6, 0x1 ;  /* 0x0000000689887211 */ /* 0x000fe200078608ff */
[----:B------:R-:W5:Y:S01]  /*4ce0*/  LDG.E.U16 R74, desc[UR60][R74.64] ;  /* 0x0000003c4a4a7981 */ /* 0x000f62000c1e1500 */
[-C--:B------:R-:W-:Y:S02]  /*4cf0*/  LEA.HI.X.SX32 R191, R141, R91.reuse, 0x1, P0 ;  /* 0x0000005b8dbf7211 */ /* 0x080fe400000f0eff */
[-C--:B------:R-:W-:Y:S01]  /*4d00*/  LEA.HI.X.SX32 R141, R145, R91.reuse, 0x1, P1 ;  /* 0x0000005b918d7211 */ /* 0x080fe200008f0eff */
[----:B------:R-:W5:Y:S01]  /*4d10*/  LDG.E.U16 R58, desc[UR60][R58.64] ;  /* 0x0000003c3a3a7981 */ /* 0x000f62000c1e1500 */
[----:B------:R-:W-:-:S02]  /*4d20*/  LEA.HI.X.SX32 R137, R137, R91, 0x1, P3 ;  /* 0x0000005b89897211 */ /* 0x000fc400018f0eff */
[-C--:B------:R-:W-:Y:S01]  /*4d30*/  LEA R192, P0, R152, R6.reuse, 0x1 ;  /* 0x0000000698c07211 */ /* 0x080fe200078008ff */
[----:B------:R-:W5:Y:S01]  /*4d40*/  LDG.E.U16 R56, desc[UR60][R56.64] ;  /* 0x0000003c38387981 */ /* 0x000f62000c1e1500 */
[-C--:B------:R-:W-:Y:S02]  /*4d50*/  LEA R148, P1, R154, R6.reuse, 0x1 ;  /* 0x000000069a947211 */ /* 0x080fe400078208ff */
[-C--:B------:R-:W-:Y:S01]  /*4d60*/  LEA R144, P2, R156, R6.reuse, 0x1 ;  /* 0x000000069c907211 */ /* 0x080fe200078408ff */
[----:B------:R-:W5:Y:S01]  /*4d70*/  LDG.E.U16 R96, desc[UR60][R96.64] ;  /* 0x0000003c60607981 */ /* 0x000f62000c1e1500 */
[----:B------:R-:W-:Y:S02]  /*4d80*/  LEA R6, P3, R90, R6, 0x1 ;  /* 0x000000065a067211 */ /* 0x000fe400078608ff */
[-C--:B------:R-:W-:Y:S01]  /*4d90*/  LEA.HI.X.SX32 R193, R152, R91.reuse, 0x1, P0 ;  /* 0x0000005b98c17211 */ /* 0x080fe200000f0eff */
[----:B------:R-:W5:Y:S01]  /*4da0*/  LDG.E.U16 R94, desc[UR60][R94.64] ;  /* 0x0000003c5e5e7981 */ /* 0x000f62000c1e1500 */
[----:B------:R-:W-:-:S02]  /*4db0*/  LEA.HI.X.SX32 R149, R154, R91, 0x1, P1 ;  /* 0x0000005b9a957211 */ /* 0x000fc400008f0eff */
[-C--:B------:R-:W-:Y:S01]  /*4dc0*/  LEA.HI.X.SX32 R145, R156, R91.reuse, 0x1, P2 ;  /* 0x0000005b9c917211 */ /* 0x080fe200010f0eff */
[----:B------:R-:W5:Y:S01]  /*4dd0*/  LDG.E.U16 R92, desc[UR60][R92.64] ;  /* 0x0000003c5c5c7981 */ /* 0x000f62000c1e1500 */
[----:B------:R-:W-:-:S03]  /*4de0*/  LEA.HI.X.SX32 R7, R90, R91, 0x1, P3 ;  /* 0x0000005b5a077211 */ /* 0x000fc600018f0eff */
[----:B------:R-:W5:Y:S04]  /*4df0*/  LDG.E.U16 R52, desc[UR60][R52.64] ;  /* 0x0000003c34347981 */ /* 0x000f68000c1e1500 */
        /* <DEDUP_REMOVED lines=45> */
[----:B--2---:R-:W-:Y:S04]  /*50d0*/  STS.U16 [R61+0x2300], R4 ;  /* 0x002300043d007388 */ /* 0x004fe80000000400 */
[----:B---3--:R1:W-:Y:S04]  /*50e0*/  STS.U16 [R61+0x14300], R2 ;  /* 0x014300023d007388 */ /* 0x0083e80000000400 */
[----:B----4-:R2:W-:Y:S01]  /*50f0*/  STS.U16 [R61+0x16f00], R0 ;  /* 0x016f00003d007388 */ /* 0x0105e20000000400 */
[----:B-1----:R-:W-:Y:S01]  /*5100*/  MOV R2, 0x3f800000 ;  /* 0x3f80000000027802 */ /* 0x002fe20000000f00 */
[----:B--2---:R-:W-:-:S04]  /*5110*/  IMAD.MOV.U32 R0, RZ, RZ, 0x3f800000 ;  /* 0x3f800000ff007424 */ /* 0x004fc800078e00ff */
[----:B------:R-:W-:Y:S04]  /*5120*/  STL [R1+0x3c0], R2 ;  /* 0x0003c00201007387 */ /* 0x000fe80000100800 */
[----:B------:R-:W-:Y:S04]  /*5130*/  STL [R1+0x3c4], R0 ;  /* 0x0003c40001007387 */ /* 0x000fe80000100800 */
[----:B------:R-:W-:Y:S04]  /*5140*/  STL [R1], RZ ;  /* 0x000000ff01007387 */ /* 0x000fe80000100800 */
[----:B------:R-:W-:Y:S04]  /*5150*/  STL [R1+0x4], RZ ;  /* 0x000004ff01007387 */ /* 0x000fe80000100800 */
        /* <DEDUP_REMOVED lines=125> */
[----:B------:R-:W-:Y:S01]  /*5930*/  STL [R1+0x1fc], RZ ;  /* 0x0001fcff01007387 */ /* 0x000fe20000100800 */
[----:B0-----:R-:W-:Y:S01]  /*5940*/  ISETP.GE.AND P0, PT, R3, 0x1, PT ;  /* 0x000000010300780c */ /* 0x001fe20003f06270 */
[----:B------:R-:W-:Y:S01]  /*5950*/  IMAD.MOV.U32 R11, RZ, RZ, -0x800000 ;  /* 0xff800000ff0b7424 */ /* 0x000fe200078e00ff */
[----:B------:R-:W-:Y:S01]  /*5960*/  CS2R R62, SRZ ;  /* 0x00000000003e7805 */ /* 0x000fe2000001ff00 */
[----:B-----5:R0:W-:Y:S01]  /*5970*/  STS.U16 [R61+0x2700], R54 ;  /* 0x002700363d007388 */ /* 0x0201e20000000400 */
[----:B------:R-:W-:Y:S01]  /*5980*/  IMAD.MOV.U32 R10, RZ, RZ, -0x800000 ;  /* 0xff800000ff0a7424 */ /* 0x000fe200078e00ff */
[----:B------:R-:W-:-:S02]  /*5990*/  CS2R R64, SRZ ;  /* 0x0000000000407805 */ /* 0x000fc4000001ff00 */
[----:B------:R-:W-:Y:S01]  /*59a0*/  CS2R R66, SRZ ;  /* 0x0000000000427805 */ /* 0x000fe2000001ff00 */
[----:B------:R1:W-:Y:S01]  /*59b0*/  STS.U16 [R61+0x2b00], R74 ;  /* 0x002b004a3d007388 */ /* 0x0003e20000000400 */
[----:B------:R-:W-:Y:S02]  /*59c0*/  CS2R R68, SRZ ;  /* 0x0000000000447805 */ /* 0x000fe4000001ff00 */
[----:B------:R-:W-:Y:S02]  /*59d0*/  CS2R R70, SRZ ;  /* 0x0000000000467805 */ /* 0x000fe4000001ff00 */
[----:B------:R-:W-:Y:S01]  /*59e0*/  CS2R R72, SRZ ;  /* 0x0000000000487805 */ /* 0x000fe2000001ff00 */
[----:B------:R2:W-:Y:S01]  /*59f0*/  STS.U16 [R61+0x2f00], R58 ;  /* 0x002f003a3d007388 */ /* 0x0005e20000000400 */
[----:B------:R-:W-:Y:S02]  /*5a00*/  CS2R R76, SRZ ;  /* 0x00000000004c7805 */ /* 0x000fe4000001ff00 */
[----:B0-----:R-:W-:-:S02]  /*5a10*/  CS2R R54, SRZ ;  /* 0x0000000000367805 */ /* 0x001fc4000001ff00 */
[----:B------:R-:W-:Y:S01]  /*5a20*/  CS2R R78, SRZ ;  /* 0x00000000004e7805 */ /* 0x000fe2000001ff00 */
[----:B------:R0:W-:Y:S01]  /*5a30*/  STS.U16 [R61+0x3300], R56 ;  /* 0x003300383d007388 */ /* 0x0001e20000000400 */
[----:B------:R-:W-:Y:S02]  /*5a40*/  CS2R R80, SRZ ;  /* 0x0000000000507805 */ /* 0x000fe4000001ff00 */
[----:B-1----:R-:W-:Y:S02]  /*5a50*/  CS2R R74, SRZ ;  /* 0x00000000004a7805 */ /* 0x002fe4000001ff00 */
[----:B------:R-:W-:Y:S01]  /*5a60*/  CS2R R82, SRZ ;  /* 0x0000000000527805 */ /* 0x000fe2000001ff00 */
[----:B------:R1:W-:Y:S01]  /*5a70*/  STS.U16 [R61+0x3700], R96 ;  /* 0x003700603d007388 */ /* 0x0003e20000000400 */
[----:B------:R-:W-:Y:S02]  /*5a80*/  CS2R R84, SRZ ;  /* 0x0000000000547805 */ /* 0x000fe4000001ff00 */
[----:B--2---:R-:W-:-:S02]  /*5a90*/  CS2R R58, SRZ ;  /* 0x00000000003a7805 */ /* 0x004fc4000001ff00 */
[----:B------:R-:W-:Y:S01]  /*5aa0*/  CS2R R86, SRZ ;  /* 0x0000000000567805 */ /* 0x000fe2000001ff00 */
[----:B------:R2:W-:Y:S01]  /*5ab0*/  STS.U16 [R61+0x3b00], R94 ;  /* 0x003b005e3d007388 */ /* 0x0005e20000000400 */
[----:B------:R-:W-:Y:S02]  /*5ac0*/  CS2R R88, SRZ ;  /* 0x0000000000587805 */ /* 0x000fe4000001ff00 */
[----:B0-----:R-:W-:Y:S02]  /*5ad0*/  CS2R R56, SRZ ;  /* 0x0000000000387805 */ /* 0x001fe4000001ff00 */
[----:B------:R-:W-:Y:S01]  /*5ae0*/  CS2R R90, SRZ ;  /* 0x00000000005a7805 */ /* 0x000fe2000001ff00 */
[----:B------:R0:W-:Y:S01]  /*5af0*/  STS.U16 [R61+0x3f00], R92 ;  /* 0x003f005c3d007388 */ /* 0x0001e20000000400 */
[----:B------:R-:W-:Y:S02]  /*5b00*/  CS2R R124, SRZ ;  /* 0x00000000007c7805 */ /* 0x000fe4000001ff00 */
[----:B-1----:R-:W-:-:S02]  /*5b10*/  CS2R R96, SRZ ;  /* 0x0000000000607805 */ /* 0x002fc4000001ff00 */
[----:B------:R-:W-:Y:S01]  /*5b20*/  CS2R R126, SRZ ;  /* 0x00000000007e7805 */ /* 0x000fe2000001ff00 */
[----:B------:R1:W-:Y:S01]  /*5b30*/  STS.U16 [R61+0x4300], R52 ;  /* 0x004300343d007388 */ /* 0x0003e20000000400 */
[----:B------:R-:W-:Y:S02]  /*5b40*/  CS2R R130, SRZ ;  /* 0x0000000000827805 */ /* 0x000fe4000001ff00 */
[----:B--2---:R-:W-:Y:S02]  /*5b50*/  CS2R R94, SRZ ;  /* 0x00000000005e7805 */ /* 0x004fe4000001ff00 */
[----:B------:R-:W-:Y:S01]  /*5b60*/  CS2R R134, SRZ ;  /* 0x0000000000867805 */ /* 0x000fe2000001ff00 */
[----:B------:R2:W-:Y:S01]  /*5b70*/  STS.U16 [R61+0x4700], R100 ;  /* 0x004700643d007388 */ /* 0x0005e20000000400 */
[----:B------:R-:W-:Y:S02]  /*5b80*/  CS2R R138, SRZ ;  /* 0x00000000008a7805 */ /* 0x000fe4000001ff00 */
[----:B0-----:R-:W-:Y:S01]  /*5b90*/  CS2R R92, SRZ ;  /* 0x00000000005c7805 */ /* 0x001fe2000001ff00 */
[----:B------:R0:W-:Y:S01]  /*5ba0*/  STS.U16 [R61+0x4b00], R98 ;  /* 0x004b00623d007388 */ /* 0x0001e20000000400 */
[----:B-1----:R-:W-:-:S03]  /*5bb0*/  CS2R R52, SRZ ;  /* 0x0000000000347805 */ /* 0x002fc6000001ff00 */
[----:B------:R1:W-:Y:S01]  /*5bc0*/  STS.U16 [R61+0x4f00], R50 ;  /* 0x004f00323d007388 */ /* 0x0003e20000000400 */
[----:B--2---:R-:W-:-:S03]  /*5bd0*/  CS2R R100, SRZ ;  /* 0x0000000000647805 */ /* 0x004fc6000001ff00 */
[----:B------:R2:W-:Y:S01]  /*5be0*/  STS.U16 [R61+0x5300], R48 ;  /* 0x005300303d007388 */ /* 0x0005e20000000400 */
[----:B0-----:R-:W-:-:S03]  /*5bf0*/  CS2R R98, SRZ ;  /* 0x0000000000627805 */ /* 0x001fc6000001ff00 */
        /* <DEDUP_REMOVED lines=50> */
[----:B------:R-:W-:Y:S01]  /*5f20*/  STS.U16 [R61+0x13b00], R22 ;  /* 0x013b00163d007388 */ /* 0x000fe20000000400 */
[----:B--2---:R-:W-:-:S03]  /*5f30*/  CS2R R26, SRZ ;  /* 0x00000000001a7805 */ /* 0x004fc6000001ff00 */
[----:B------:R-:W-:Y:S01]  /*5f40*/  STS.U16 [R61+0x13f00], R20 ;  /* 0x013f00143d007388 */ /* 0x000fe20000000400 */
[----:B0-----:R-:W-:-:S03]  /*5f50*/  CS2R R142, SRZ ;  /* 0x00000000008e7805 */ /* 0x001fc6000001ff00 */
[----:B------:R0:W-:Y:S04]  /*5f60*/  STS.U16 [R61+0x14700], R150 ;  /* 0x014700963d007388 */ /* 0x0001e80000000400 */
[----:B------:R1:W-:Y:S04]  /*5f70*/  STS.U16 [R61+0x14b00], R146 ;  /* 0x014b00923d007388 */ /* 0x0003e80000000400 */
[----:B------:R-:W-:Y:S01]  /*5f80*/  STS.U16 [R61+0x14f00], R18 ;  /* 0x014f00123d007388 */ /* 0x000fe20000000400 */
[----:B0-----:R-:W-:-:S03]  /*5f90*/  CS2R R150, SRZ ;  /* 0x0000000000967805 */ /* 0x001fc6000001ff00 */
[----:B------:R-:W-:Y:S01]  /*5fa0*/  STS.U16 [R61+0x15300], R16 ;  /* 0x015300103d007388 */ /* 0x000fe20000000400 */
[----:B-1----:R-:W-:-:S03]  /*5fb0*/  CS2R R146, SRZ ;  /* 0x0000000000927805 */ /* 0x002fc6000001ff00 */
[----:B------:R-:W-:Y:S04]  /*5fc0*/  STS.U16 [R61+0x15700], R12 ;  /* 0x0157000c3d007388 */ /* 0x000fe80000000400 */
[----:B------:R-:W-:Y:S04]  /*5fd0*/  STS.U16 [R61+0x15b00], R14 ;  /* 0x015b000e3d007388 */ /* 0x000fe80000000400 */
[----:B------:R0:W-:Y:S04]  /*5fe0*/  STS.U16 [R61+0x15f00], R132 ;  /* 0x015f00843d007388 */ /* 0x0001e80000000400 */
[----:B------:R1:W-:Y:S04]  /*5ff0*/  STS.U16 [R61+0x16300], R136 ;  /* 0x016300883d007388 */ /* 0x0003e80000000400 */
[----:B------:R-:W-:Y:S01]  /*6000*/  STS.U16 [R61+0x16700], R190 ;  /* 0x016700be3d007388 */ /* 0x000fe20000000400 */
[----:B0-----:R-:W-:-:S03]  /*6010*/  CS2R R132, SRZ ;  /* 0x0000000000847805 */ /* 0x001fc6000001ff00 */
[----:B------:R0:W-:Y:S01]  /*6020*/  STS.U16 [R61+0x16b00], R140 ;  /* 0x016b008c3d007388 */ /* 0x0001e20000000400 */
[----:B-1----:R-:W-:-:S03]  /*6030*/  CS2R R136, SRZ ;  /* 0x0000000000887805 */ /* 0x002fc6000001ff00 */
[----:B------:R-:W-:Y:S04]  /*6040*/  STS.U16 [R61+0x17300], R192 ;  /* 0x017300c03d007388 */ /* 0x000fe80000000400 */
[----:B------:R1:W-:Y:S01]  /*6050*/  STS.U16 [R61+0x17700], R148 ;  /* 0x017700943d007388 */ /* 0x0003e20000000400 */
[----:B0-----:R-:W-:-:S03]  /*6060*/  CS2R R140, SRZ ;  /* 0x00000000008c7805 */ /* 0x001fc6000001ff00 */
[----:B------:R0:W-:Y:S04]  /*6070*/  STS.U16 [R61+0x17b00], R144 ;  /* 0x017b00903d007388 */ /* 0x0001e80000000400 */
[----:B------:R2:W-:Y:S01]  /*6080*/  STS.U16 [R61+0x17f00], R6 ;  /* 0x017f00063d007388 */ /* 0x0005e20000000400 */
[----:B-1----:R-:W-:Y:S02]  /*6090*/  CS2R R148, SRZ ;  /* 0x0000000000947805 */ /* 0x002fe4000001ff00 */
[----:B0-----:R-:W-:Y:S02]  /*60a0*/  CS2R R144, SRZ ;  /* 0x0000000000907805 */ /* 0x001fe4000001ff00 */
[----:B--2---:R-:W-:Y:S01]  /*60b0*/  CS2R R60, SRZ ;  /* 0x00000000003c7805 */ /* 0x004fe2000001ff00 */
[----:B------:R-:W-:Y:S06]  /*60c0*/  @!P0 BRA `(.L_x_0) ;  /* 0x0000014400788947 */ /* 0x000fec0003800000 */
[----:B------:R-:W0:Y:S01]  /*60d0*/  S2R R153, SR_TID.X ;  /* 0x0000000000997919 */ /* 0x000e220000002100 */
[----:B------:R-:W1:Y:S01]  /*60e0*/  LDC R29, c[0x0][0x268] ;  /* 0x00009a00ff1d7b82 */ /* 0x000e620000000800 */
[----:B------:R-:W-:Y:S01]  /*60f0*/  IADD3 R0, R9, 0x20000, RZ ;  /* 0x0002000009007810 */ /* 0x000fe20007ffe0ff */
[----:B------:R-:W2:Y:S01]  /*6100*/  S2R R155, SR_CTAID.Y ;  /* 0x00000000009b7919 */ /* 0x000ea20000002600 */
[----:B------:R-:W-:Y:S02]  /*6110*/  MOV R4, RZ ;  /* 0x000000ff00047202 */ /* 0x000fe40000000f00 */
[----:B------:R-:W-:-:S03]  /*6120*/  SHF.R.U32.HI R5, RZ, 0x4, R0 ;  /* 0x00000004ff057819 */ /* 0x000fc60000011600 */
[----:B------:R-:W2:Y:S08]  /*6130*/  LDC.64 R2, c[0x0][0x260] ;  /* 0x00009800ff027b82 */ /* 0x000eb00000000a00 */
[----:B------:R-:W3:Y:S08]  /*6140*/  LDC.64 R6, c[0x0][0x220] ;  /* 0x00008800ff067b82 */ /* 0x000ef00000000a00 */
[----:B------:R-:W4:Y:S01]  /*6150*/  LDC R212, c[0x0][0x268] ;  /* 0x00009a00ffd47b82 */ /* 0x000f220000000800 */
[----:B0-----:R-:W-:-:S07]  /*6160*/  SHF.R.U32.HI R153, RZ, 0x7, R153 ;  /* 0x00000007ff997819 */ /* 0x001fce0000011699 */
[----:B------:R-:W0:Y:S01]  /*6170*/  LDC R211, c[0x0][0x268] ;  /* 0x00009a00ffd37b82 */ /* 0x000e220000000800 */
[----:B------:R-:W-:Y:S01]  /*6180*/  SGXT.U32 R153, R153, 0x1 ;  /* 0x000000019999781a */ /* 0x000fe20000000000 */
[----:B--2---:R-:W-:-:S04]  /*6190*/  IMAD R0, R155, R2, RZ ;  /* 0x000000029b007224 */ /* 0x004fc800078e02ff */
[----:B-1----:R-:W-:Y:S02]  /*61a0*/  IMAD R248, R153, R29, RZ ;  /* 0x0000001d99f87224 */ /* 0x002fe400078e02ff */
[----:B------:R-:W1:Y:S01]  /*61b0*/  LDC R20, c[0x0][0x268] ;  /* 0x00009a00ff147b82 */ /* 0x000e620000000800 */
[----:B------:R-:W2:Y:S01]  /*61c0*/  S2R R153, SR_TID.X ;  /* 0x0000000000997919 */ /* 0x000ea20000002100 */
[----:B------:R-:W-:-:S04]  /*61d0*/  IMAD R246, R29, 0x2, R248 ;  /* 0x000000021df67824 */ /* 0x000fc800078e02f8 */
[C---:B------:R-:W-:Y:S02]  /*61e0*/  IMAD R244, R29.reuse, 0x2, R246 ;  /* 0x000000021df47824 */ /* 0x040fe400078e02f6 */
[----:B------:R-:W5:Y:S02]  /*61f0*/  LDC R225, c[0x0][0x268] ;  /* 0x00009a00ffe17b82 */ /* 0x000f640000000800 */
[----:B------:R-:W-:-:S05]  /*6200*/  IMAD R239, R29, 0x2, R244 ;  /* 0x000000021def7824 */ /* 0x000fca00078e02f4 */
[C---:B------:R-:W-:Y:S01]  /*6210*/  LEA R62, R29.reuse, R239, 0x1 ;  /* 0x000000ef1d3e7211 */ /* 0x040fe200078e08ff */
[----:B------:R-:W5:Y:S04]  /*6220*/  LDC R219, c[0x0][0x268] ;  /* 0x00009a00ffdb7b82 */ /* 0x000f680000000800 */
[----:B------:R-:W-:-:S04]  /*6230*/  IMAD R236, R29, 0x2, R62 ;  /* 0x000000021dec7824 */ /* 0x000fc800078e023e */
[----:B------:R-:W5:Y:S01]  /*6240*/  LDC R205, c[0x0][0x268] ;  /* 0x00009a00ffcd7b82 */ /* 0x000f620000000800 */
[----:B------:R-:W-:-:S05]  /*6250*/  LEA R230, R29, R236, 0x1 ;  /* 0x000000ec1de67211 */ /* 0x000fca00078e08ff */
[----:B------:R-:W-:Y:S01]  /*6260*/  IMAD R229, R29, 0x2, R230 ;  /* 0x000000021de57824 */ /* 0x000fe200078e02e6 */
[----:B--2---:R-:W-:Y:S01]  /*6270*/  LOP3.LUT R153, R153, 0x7f, RZ, 0xc0, !PT ;  /* 0x0000007f99997812 */ /* 0x004fe200078ec0ff */
[----:B------:R-:W2:Y:S02]  /*6280*/  LDC R200, c[0x0][0x268] ;  /* 0x00009a00ffc87b82 */ /* 0x000ea40000000800 */
[----:B------:R-:W-:Y:S02]  /*6290*/  IMAD R21, R29, 0x2, R229 ;  /* 0x000000021d157824 */ /* 0x000fe400078e02e5 */
[----:B------:R-:W-:Y:S01]  /*62a0*/  IMAD R2, R153, R3, RZ ;  /* 0x0000000399027224 */ /* 0x000fe200078e02ff */
[----:B------:R-:W-:Y:S01]  /*62b0*/  SGXT.U32 R3, R5, 0xe ;  /* 0x0000000e0503781a */ /* 0x000fe20000000000 */
[C---:B------:R-:W-:Y:S01]  /*62c0*/  IMAD.SHL.U32 R5, R0.reuse, 0x2, RZ ;  /* 0x0000000200057824 */ /* 0x040fe200078e00ff */
[----:B------:R-:W-:Y:S01]  /*62d0*/  LEA R224, R29, R21, 0x1 ;  /* 0x000000151de07211 */ /* 0x000fe200078e08ff */
[----:B------:R-:W-:Y:S01]  /*62e0*/  IMAD.HI R0, R0, 0x2, RZ ;  /* 0x0000000200007827 */ /* 0x000fe200078e02ff */
[C---:B------:R-:W-:Y:S01]  /*62f0*/  R2UR UR6, R3.reuse ;  /* 0x00000000030672ca */ /* 0x040fe200000e0000 */
[----:B------:R-:W2:Y:S01]  /*6300*/  LDC R199, c[0x0][0x268] ;  /* 0x00009a00ffc77b82 */ /* 0x000ea20000000800 */
[----:B------:R-:W-:Y:S01]  /*6310*/  IADD3 R8, P0, R3, 0x2, RZ ;  /* 0x0000000203087810 */ /* 0x000fe20007f1e0ff */
[----:B------:R-:W-:-:S02]  /*6320*/  IMAD R223, R29, 0x2, R224 ;  /* 0x000000021ddf7824 */ /* 0x000fc400078e02e0 */
[----:B------:R-:W-:Y:S01]  /*6330*/  IMAD.SHL.U32 R3, R2, 0x2, RZ ;  /* 0x0000000202037824 */ /* 0x000fe200078e00ff */
[----:B------:R-:W-:Y:S01]  /*6340*/  IADD3.X R4, R4, 0x40000040, RZ, P0, !PT ;  /* 0x4000004004047810 */ /* 0x000fe200007fe4ff */
[----:B------:R-:W-:Y:S01]  /*6350*/  IMAD R61, R29, 0x2, R223 ;  /* 0x000000021d3d7824 */ /* 0x000fe200078e02df */
[----:B------:R-:W-:Y:S01]  /*6360*/  R2UR UR10, R8 ;  /* 0x00000000080a72ca */ /* 0x000fe200000e0000 */
[----:B------:R-:W-:Y:S01]  /*6370*/  IMAD.HI R2, R2, 0x2, RZ ;  /* 0x0000000202027827 */ /* 0x000fe200078e02ff */
[----:B---3--:R-:W-:Y:S01]  /*6380*/  IADD3 R5, P0, P1, R3, R6, R5 ;  /* 0x0000000603057210 */ /* 0x008fe2000791e005 */
[----:B------:R-:W3:Y:S01]  /*6390*/  LDC R40, c[0x0][0x268] ;  /* 0x00009a00ff287b82 */ /* 0x000ee20000000800 */
[C---:B------:R-:W-:Y:S02]  /*63a0*/  LEA R218, R29.reuse, R61, 0x1 ;  /* 0x0000003d1dda7211 */ /* 0x040fe400078e08ff */
[----:B------:R-:W-:Y:S02]  /*63b0*/  IADD3.X R0, R2, R7, R0, P0, P1 ;  /* 0x0000000702007210 */ /* 0x000fe400007e2400 */
[-C--:B------:R-:W-:Y:S01]  /*63c0*/  LEA RZ, P0, R248, R5.reuse, 0x1 ;  /* 0x00000005f8ff7211 */ /* 0x080fe200078008ff */
[C---:B------:R-:W-:Y:S01]  /*63d0*/  IMAD R217, R29.reuse, 0x2, R218 ;  /* 0x000000021dd97824 */ /* 0x040fe200078e02da */
[----:B------:R-:W-:Y:S01]  /*63e0*/  R2UR UR11, R4 ;  /* 0x00000000040b72ca */ /* 0x000fe200000e0000 */
[----:B------:R-:W5:Y:S01]  /*63f0*/  LDC R3, c[0x0][0x268] ;  /* 0x00009a00ff037b82 */ /* 0x000f620000000800 */
[-C--:B------:R-:W-:Y:S01]  /*6400*/  LEA RZ, P1, R246, R5.reuse, 0x1 ;  /* 0x00000005f6ff7211 */ /* 0x080fe200078208ff */
[----:B------:R-:W-:Y:S01]  /*6410*/  IMAD R29, R29, 0x2, R217 ;  /* 0x000000021d1d7824 */ /* 0x000fe200078e02d9 */
[----:B------:R-:W-:-:S04]  /*6420*/  LEA RZ, P2, R244, R5, 0x1 ;  /* 0x00000005f4ff7211 */ /* 0x000fc800078408ff */
[----:B----4-:R-:W-:Y:S01]  /*6430*/  LEA R212, R212, R29, 0x1 ;  /* 0x0000001dd4d47211 */ /* 0x010fe200078e08ff */
[----:B------:R-:W4:Y:S04]  /*6440*/  LDC R2, c[0x0][0x268] ;  /* 0x00009a00ff027b82 */ /* 0x000f280000000800 */
[----:B0-----:R-:W-:-:S04]  /*6450*/  IMAD R211, R211, 0x2, R212 ;  /* 0x00000002d3d37824 */ /* 0x001fc800078e02d4 */
[----:B-1----:R-:W-:Y:S01]  /*6460*/  IMAD R20, R20, 0x2, R211 ;  /* 0x0000000214147824 */ /* 0x002fe200078e02d3 */
[----:B------:R-:W0:Y:S04]  /*6470*/  LDC R7, c[0x0][0x268] ;  /* 0x00009a00ff077b82 */ /* 0x000e280000000800 */
[----:B------:R1:W-:Y:S01]  /*6480*/  STL.64 [R1+0xbc0], R20 ;  /* 0x000bc01401007387 */ /* 0x0003e20000100a00 */
[----:B-----5:R-:W-:-:S03]  /*6490*/  LEA R206, R3, R20, 0x1 ;  /* 0x0000001403ce7211 */ /* 0x020fc600078e08ff */
[----:B------:R5:W-:Y:S01]  /*64a0*/  STL [R1+0xbc8], R20 ;  /* 0x000bc81401007387 */ /* 0x000be20000100800 */
[----:B------:R-:W0:Y:S03]  /*64b0*/  LDC R193, c[0x0][0x268] ;  /* 0x00009a00ffc17b82 */ /* 0x000e260000000800 */
[----:B------:R3:W-:Y:S01]  /*64c0*/  STL.64 [R1+0xbb8], R224 ;  /* 0x000bb8e001007387 */ /* 0x0007e20000100a00 */
[----:B------:R-:W-:Y:S01]  /*64d0*/  IMAD R205, R205, 0x2, R206 ;  /* 0x00000002cdcd7824 */ /* 0x000fe200078e02ce */
[----:B-1----:R-:W-:Y:S02]  /*64e0*/  LEA.HI.X.SX32 R21, R248, R0, 0x1, P0 ;  /* 0x00000000f8157211 */ /* 0x002fe400000f0eff */
[----:B------:R1:W-:Y:S01]  /*64f0*/  STL.64 [R1+0xbb0], R218 ;  /* 0x000bb0da01007387 */ /* 0x0003e20000100a00 */
[----:B----4-:R-:W-:Y:S01]  /*6500*/  IMAD R59, R2, 0x2, R205 ;  /* 0x00000002023b7824 */ /* 0x010fe200078e02cd */
[----:B------:R-:W4:Y:S02]  /*6510*/  LDC R4, c[0x0][0x268] ;  /* 0x00009a00ff047b82 */ /* 0x000f240000000800 */
[----:B------:R1:W-:Y:S02]  /*6520*/  STL [R1+0x3bc], R21 ;  /* 0x0003bc1501007387 */ /* 0x0003e40000100800 */
[----:B--2---:R-:W-:-:S02]  /*6530*/  LEA R200, R200, R59, 0x1 ;  /* 0x0000003bc8c87211 */ /* 0x004fc400078e08ff */
[----:B-----5:R2:W5:Y:S01]  /*6540*/  LDL.LU R20, [R1+0xbc8] ;  /* 0x000bc80001147983 */ /* 0x0205620000300800 */
[-C--:B---3--:R-:W-:Y:S01]  /*6550*/  LEA.HI.X.SX32 R225, R246, R0.reuse, 0x1, P1 ;  /* 0x00000000f6e17211 */ /* 0x088fe200008f0eff */
[----:B------:R-:W3:Y:S01]  /*6560*/  LDC R188, c[0x0][0x268] ;  /* 0x00009a00ffbc7b82 */ /* 0x000ee20000000800 */
[-C--:B------:R-:W-:Y:S01]  /*6570*/  LEA RZ, P0, R239, R5.reuse, 0x1 ;  /* 0x00000005efff7211 */ /* 0x080fe200078008ff */
[----:B------:R-:W-:Y:S01]  /*6580*/  IMAD R199, R199, 0x2, R200 ;  /* 0x00000002c7c77824 */ /* 0x000fe200078e02c8 */
[-C--:B------:R-:W-:Y:S02]  /*6590*/  LEA R224, P1, R62, R5.reuse, 0x1 ;  /* 0x000000053ee07211 */ /* 0x080fe400078208ff */
[-C--:B-1----:R-:W-:Y:S01]  /*65a0*/  LEA.HI.X.SX32 R219, R244, R0.reuse, 0x1, P2 ;  /* 0x00000000f4db7211 */ /* 0x082fe200010f0eff */
[----:B------:R1:W-:Y:S01]  /*65b0*/  STL [R1+0x3b4], R225 ;  /* 0x0003b4e101007387 */ /* 0x0003e20000100800 */
[----:B------:R-:W-:Y:S01]  /*65c0*/  LEA.HI.X.SX32 R21, R239, R0, 0x1, P0 ;  /* 0x00000000ef157211 */ /* 0x000fe200000f0eff */
[----:B------:R-:W2:Y:S01]  /*65d0*/  LDC R187, c[0x0][0x268] ;  /* 0x00009a00ffbb7b82 */ /* 0x000ea20000000800 */
[----:B------:R-:W-:Y:S01]  /*65e0*/  IMAD R40, R40, 0x2, R199 ;  /* 0x0000000228287824 */ /* 0x000fe200078e02c7 */
[----:B------:R0:W-:Y:S01]  /*65f0*/  STL [R1+0x3ac], R219 ;  /* 0x0003acdb01007387 */ /* 0x0001e20000100800 */
[----:B------:R-:W-:-:S02]  /*6600*/  LEA R218, P2, R236, R5, 0x1 ;  /* 0x00000005ecda7211 */ /* 0x000fc400078408ff */
[----:B-1----:R-:W-:Y:S01]  /*6610*/  LEA.HI.X.SX32 R225, R62, R0, 0x1, P1 ;  /* 0x000000003ee17211 */ /* 0x002fe200008f0eff */
[----:B------:R5:W-:Y:S02]  /*6620*/  STL [R1+0x3a4], R21 ;  /* 0x0003a41501007387 */ /* 0x000be40000100800 */
[----:B------:R-:W1:Y:S01]  /*6630*/  LDC R6, c[0x0][0x268] ;  /* 0x00009a00ff067b82 */ /* 0x000e620000000800 */
[----:B0-----:R-:W-:Y:S02]  /*6640*/  LEA R194, R7, R40, 0x1 ;  /* 0x0000002807c27211 */ /* 0x001fe400078e08ff */
[----:B------:R-:W-:-:S03]  /*6650*/  LEA.HI.X.SX32 R219, R236, R0, 0x1, P2 ;  /* 0x00000000ecdb7211 */ /* 0x000fc600010f0eff */
[----:B------:R-:W-:Y:S02]  /*6660*/  IMAD R193, R193, 0x2, R194 ;  /* 0x00000002c1c17824 */ /* 0x000fe400078e02c2 */
[----:B------:R-:W0:Y:S02]  /*6670*/  LDC R182, c[0x0][0x268] ;  /* 0x00009a00ffb67b82 */ /* 0x000e240000000800 */
[----:B----4-:R-:W-:-:S05]  /*6680*/  IMAD R11, R4, 0x2, R193 ;  /* 0x00000002040b7824 */ /* 0x010fca00078e02c1 */
[----:B---3--:R-:W-:Y:S01]  /*6690*/  LEA R188, R188, R11, 0x1 ;  /* 0x0000000bbcbc7211 */ /* 0x008fe200078e08ff */
[----:B------:R-:W3:Y:S04]  /*66a0*/  LDC R181, c[0x0][0x268] ;  /* 0x00009a00ffb57b82 */ /* 0x000ee80000000800 */
[----:B--2---:R-:W-:-:S04]  /*66b0*/  IMAD R187, R187, 0x2, R188 ;  /* 0x00000002bbbb7824 */ /* 0x004fc800078e02bc */
[----:B------:R-:W2:Y:S01]  /*66c0*/  LDC R8, c[0x0][0x268] ;  /* 0x00009a00ff087b82 */ /* 0x000ea20000000800 */
[----:B-1----:R-:W-:-:S07]  /*66d0*/  IMAD R57, R6, 0x2, R187 ;  /* 0x0000000206397824 */ /* 0x002fce00078e02bb */
[----:B------:R-:W1:Y:S01]  /*66e0*/  LDC R176, c[0x0][0x268] ;  /* 0x00009a00ffb07b82 */ /* 0x000e620000000800 */
[----:B0-----:R-:W-:-:S07]  /*66f0*/  LEA R182, R182, R57, 0x1 ;  /* 0x00000039b6b67211 */ /* 0x001fce00078e08ff */
[----:B------:R-:W0:Y:S01]  /*6700*/  LDC R175, c[0x0][0x268] ;  /* 0x00009a00ffaf7b82 */ /* 0x000e220000000800 */
[----:B---3--:R-:W-:-:S07]  /*6710*/  IMAD R181, R181, 0x2, R182 ;  /* 0x00000002b5b57824 */ /* 0x008fce00078e02b6 */
[----:B------:R-:W3:Y:S01]  /*6720*/  LDC R10, c[0x0][0x268] ;  /* 0x00009a00ff0a7b82 */ /* 0x000ee20000000800 */
[----:B--2---:R-:W-:-:S07]  /*6730*/  IMAD R39, R8, 0x2, R181 ;  /* 0x0000000208277824 */ /* 0x004fce00078e02b5 */
[----:B------:R-:W2:Y:S01]  /*6740*/  LDC R170, c[0x0][0x268] ;  /* 0x00009a00ffaa7b82 */ /* 0x000ea20000000800 */
[----:B-1----:R-:W-:-:S07]  /*6750*/  LEA R176, R176, R39, 0x1 ;  /* 0x00000027b0b07211 */ /* 0x002fce00078e08ff */
[----:B------:R-:W1:Y:S01]  /*6760*/  LDC R169, c[0x0][0x268] ;  /* 0x00009a00ffa97b82 */ /* 0x000e620000000800 */
[----:B0-----:R-:W-:-:S07]  /*6770*/  IMAD R175, R175, 0x2, R176 ;  /* 0x00000002afaf7824 */ /* 0x001fce00078e02b0 */
[----:B------:R-:W0:Y:S01]  /*6780*/  LDC R12, c[0x0][0x268] ;  /* 0x00009a00ff0c7b82 */ /* 0x000e220000000800 */
[----:B---3--:R-:W-:-:S07]  /*6790*/  IMAD R27, R10, 0x2, R175 ;  /* 0x000000020a1b7824 */ /* 0x008fce00078e02af */
[----:B------:R-:W3:Y:S01]  /*67a0*/  LDC R26, c[0x0][0x268] ;  /* 0x00009a00ff1a7b82 */ /* 0x000ee20000000800 */
[----:B--2---:R-:W-:-:S07]  /*67b0*/  LEA R170, R170, R27, 0x1 ;  /* 0x0000001baaaa7211 */ /* 0x004fce00078e08ff */
[----:B------:R-:W2:Y:S01]  /*67c0*/  LDC R163, c[0x0][0x268] ;  /* 0x00009a00ffa37b82 */ /* 0x000ea20000000800 */
[----:B-1----:R-:W-:-:S07]  /*67d0*/  IMAD R169, R169, 0x2, R170 ;  /* 0x00000002a9a97824 */ /* 0x002fce00078e02aa */
[----:B------:R-:W1:Y:S01]  /*67e0*/  LDC R16, c[0x0][0x268] ;  /* 0x00009a00ff107b82 */ /* 0x000e620000000800 */
[----:B0-----:R-:W-:-:S07]  /*67f0*/  IMAD R55, R12, 0x2, R169 ;  /* 0x000000020c377824 */ /* 0x001fce00078e02a9 */
[----:B------:R-:W0:Y:S01]  /*6800*/  LDC R22, c[0x0][0x268] ;  /* 0x00009a00ff167b82 */ /* 0x000e220000000800 */
[----:B---3--:R-:W-:-:S07]  /*6810*/  LEA R26, R26, R55, 0x1 ;  /* 0x000000371a1a7211 */ /* 0x008fce00078e08ff */
[----:B------:R-:W3:Y:S01]  /*6820*/  LDC R158, c[0x0][0x268] ;  /* 0x00009a00ff9e7b82 */ /* 0x000ee20000000800 */
[----:B--2---:R-:W-:-:S07]  /*6830*/  IMAD R163, R163, 0x2, R26 ;  /* 0x00000002a3a37824 */ /* 0x004fce00078e021a */
        /* <DEDUP_REMOVED lines=39> */
[----:B--2---:R-:W-:Y:S01]  /*6ab0*/  LEA R121, R110, R129, 0x1 ;  /* 0x000000816e797211 */ /* 0x004fe200078e08ff */
[----:B-----5:R-:W2:Y:S06]  /*6ac0*/  LDL.LU.64 R20, [R1+0xbc0] ;  /* 0x000bc00001147983 */ /* 0x020eac0000300a00 */
[----:B------:R-:W4:Y:S01]  /*6ad0*/  LDC R138, c[0x0][0x268] ;  /* 0x00009a00ff8a7b82 */ /* 0x000f220000000800 */
[----:B-1----:R-:W-:Y:S01]  /*6ae0*/  IMAD R122, R122, 0x2, R121 ;  /* 0x000000027a7a7824 */ /* 0x002fe200078e0279 */
[----:B------:R1:W-:Y:S04]  /*6af0*/  STL.64 [R1+0xba0], R224 ;  /* 0x000ba0e001007387 */ /* 0x0003e80000100a00 */
[----:B------:R-:W-:Y:S02]  /*6b00*/  STL.64 [R1+0xb98], R218 ;  /* 0x000b98da01007387 */ /* 0x000fe40000100a00 */
[----:B------:R-:W5:Y:S01]  /*6b10*/  LDC R117, c[0x0][0x268] ;  /* 0x00009a00ff757b82 */ /* 0x000f620000000800 */
[----:B0-----:R-:W-:Y:S01]  /*6b20*/  IMAD R123, R123, 0x2, R122 ;  /* 0x000000027b7b7824 */ /* 0x001fe200078e027a */
[----:B-1----:R-:W-:-:S06]  /*6b30*/  LEA R224, P0, R230, R5, 0x1 ;  /* 0x00000005e6e07211 */ /* 0x002fcc00078008ff */
[----:B------:R-:W0:Y:S01]  /*6b40*/  LDC R150, c[0x0][0x268] ;  /* 0x00009a00ff967b82 */ /* 0x000e220000000800 */
[----:B---3--:R-:W-:Y:S02]  /*6b50*/  LEA R115, R116, R123, 0x1 ;  /* 0x0000007b74737211 */ /* 0x008fe400078e08ff */
[----:B------:R-:W-:-:S05]  /*6b60*/  LEA.HI.X.SX32 R225, R230, R0, 0x1, P0 ;  /* 0x00000000e6e17211 */ /* 0x000fca00000f0eff */
[----:B------:R1:W-:Y:S01]  /*6b70*/  STL.64 [R1+0xb90], R224 ;  /* 0x000b90e001007387 */ /* 0x0003e20000100a00 */
[----:B------:R-:W3:Y:S01]  /*6b80*/  LDC R156, c[0x0][0x268] ;  /* 0x00009a00ff9c7b82 */ /* 0x000ee20000000800 */
[----:B----4-:R-:W-:-:S04]  /*6b90*/  IMAD R116, R138, 0x2, R115 ;  /* 0x000000028a747824 */ /* 0x010fc800078e0273 */
[----:B-----5:R-:W-:-:S03]  /*6ba0*/  IMAD R117, R117, 0x2, R116 ;  /* 0x0000000275757824 */ /* 0x020fc600078e0274 */
[----:B------:R-:W4:Y:S01]  /*6bb0*/  LDC R111, c[0x0][0x268] ;  /* 0x00009a00ff6f7b82 */ /* 0x000f220000000800 */
[----:B-1----:R-:W5:Y:S01]  /*6bc0*/  LDL.LU.64 R224, [R1+0xbb8] ;  /* 0x000bb80001e07983 */ /* 0x002f620000300a00 */
[----:B0-----:R-:W-:-:S06]  /*6bd0*/  LEA R109, R150, R117, 0x1 ;  /* 0x00000075966d7211 */ /* 0x001fcc00078e08ff */
[----:B------:R-:W0:Y:S08]  /*6be0*/  LDC R168, c[0x0][0x268] ;  /* 0x00009a00ffa87b82 */ /* 0x000e300000000800 */
[----:B------:R-:W1:Y:S01]  /*6bf0*/  LDC R104, c[0x0][0x268] ;  /* 0x00009a00ff687b82 */ /* 0x000e620000000800 */
[----:B---3--:R-:W-:-:S07]  /*6c00*/  IMAD R110, R156, 0x2, R109 ;  /* 0x000000029c6e7824 */ /* 0x008fce00078e026d */
[----:B------:R-:W3:Y:S01]  /*6c10*/  LDC R105, c[0x0][0x268] ;  /* 0x00009a00ff697b82 */ /* 0x000ee20000000800 */
[----:B----4-:R-:W-:-:S07]  /*6c20*/  IMAD R111, R111, 0x2, R110 ;  /* 0x000000026f6f7824 */ /* 0x010fce00078e026e */
[----:B------:R-:W4:Y:S01]  /*6c30*/  LDC R186, c[0x0][0x268] ;  /* 0x00009a00ffba7b82 */ /* 0x000f220000000800 */
[----:B0-----:R-:W-:-:S07]  /*6c40*/  LEA R103, R168, R111, 0x1 ;  /* 0x0000006fa8677211 */ /* 0x001fce00078e08ff */
[----:B------:R-:W0:Y:S01]  /*6c50*/  LDC R98, c[0x0][0x268] ;  /* 0x00009a00ff627b82 */ /* 0x000e220000000800 */
[----:B-1----:R-:W-:-:S07]  /*6c60*/  IMAD R104, R104, 0x2, R103 ;  /* 0x0000000268687824 */ /* 0x002fce00078e0267 */
[----:B------:R-:W1:Y:S01]  /*6c70*/  LDC R99, c[0x0][0x268] ;  /* 0x00009a00ff637b82 */ /* 0x000e620000000800 */
[----:B---3--:R-:W-:-:S07]  /*6c80*/  IMAD R105, R105, 0x2, R104 ;  /* 0x0000000269697824 */ /* 0x008fce00078e0268 */
[----:B------:R-:W3:Y:S01]  /*6c90*/  LDC R204, c[0x0][0x268] ;  /* 0x00009a00ffcc7b82 */ /* 0x000ee20000000800 */
[----:B----4-:R-:W-:-:S07]  /*6ca0*/  LEA R97, R186, R105, 0x1 ;  /* 0x00000069ba617211 */ /* 0x010fce00078e08ff */
[----:B------:R-:W4:Y:S01]  /*6cb0*/  LDC R92, c[0x0][0x268] ;  /* 0x00009a00ff5c7b82 */ /* 0x000f220000000800 */
[----:B0-----:R-:W-:-:S07]  /*6cc0*/  IMAD R98, R98, 0x2, R97 ;  /* 0x0000000262627824 */ /* 0x001fce00078e0261 */
[----:B------:R-:W0:Y:S01]  /*6cd0*/  LDC R93, c[0x0][0x268] ;  /* 0x00009a00ff5d7b82 */ /* 0x000e220000000800 */
[----:B-1----:R-:W-:-:S07]  /*6ce0*/  IMAD R99, R99, 0x2, R98 ;  /* 0x0000000263637824 */ /* 0x002fce00078e0262 */
[----:B------:R-:W1:Y:S01]  /*6cf0*/  LDC R222, c[0x0][0x268] ;  /* 0x00009a00ffde7b82 */ /* 0x000e620000000800 */
[----:B---3--:R-:W-:-:S07]  /*6d00*/  LEA R91, R204, R99, 0x1 ;  /* 0x00000063cc5b7211 */ /* 0x008fce00078e08ff */
[----:B------:R-:W3:Y:S01]  /*6d10*/  LDC R86, c[0x0][0x268] ;  /* 0x00009a00ff567b82 */ /* 0x000ee20000000800 */
[----:B----4-:R-:W-:-:S07]  /*6d20*/  IMAD R92, R92, 0x2, R91 ;  /* 0x000000025c5c7824 */ /* 0x010fce00078e025b */
[----:B------:R-:W4:Y:S01]  /*6d30*/  LDC R87, c[0x0][0x268] ;  /* 0x00009a00ff577b82 */ /* 0x000f220000000800 */
[----:B0-----:R-:W-:-:S07]  /*6d40*/  IMAD R93, R93, 0x2, R92 ;  /* 0x000000025d5d7824 */ /* 0x001fce00078e025c */
[----:B------:R-:W0:Y:S01]  /*6d50*/  LDC R238, c[0x0][0x268] ;  /* 0x00009a00ffee7b82 */ /* 0x000e220000000800 */
[----:B-1----:R-:W-:-:S07]  /*6d60*/  LEA R85, R222, R93, 0x1 ;  /* 0x0000005dde557211 */ /* 0x002fce00078e08ff */
        /* <DEDUP_REMOVED lines=19> */
[----:B----4-:R-:W-:-:S04]  /*6ea0*/  IMAD R68, R68, 0x2, R67 ;  /* 0x0000000244447824 */ /* 0x010fc800078e0243 */
[----:B0-----:R-:W-:Y:S01]  /*6eb0*/  IMAD R69, R69, 0x2, R68 ;  /* 0x0000000245457824 */ /* 0x001fe200078e0244 */
[----:B------:R-:W-:Y:S02]  /*6ec0*/  LEA R236, P1, R229, R5, 0x1 ;  /* 0x00000005e5ec7211 */ /* 0x000fe400078208ff */
[----:B------:R-:W0:Y:S02]  /*6ed0*/  LDC R63, c[0x0][0x268] ;  /* 0x00009a00ff3f7b82 */ /* 0x000e240000000800 */
[----:B-1----:R-:W-:-:S06]  /*6ee0*/  LEA R3, R3, R69, 0x1 ;  /* 0x0000004503037211 */ /* 0x002fcc00078e08ff */
[----:B------:R-:W1:Y:S01]  /*6ef0*/  LDC R231, c[0x0][0x268] ;  /* 0x00009a00ffe77b82 */ /* 0x000e620000000800 */
[----:B---3--:R-:W-:Y:S01]  /*6f00*/  IMAD R62, R237, 0x2, R3 ;  /* 0x00000002ed3e7824 */ /* 0x008fe200078e0203 */
[----:B------:R-:W-:-:S06]  /*6f10*/  LEA.HI.X.SX32 R237, R229, R0, 0x1, P1 ;  /* 0x00000000e5ed7211 */ /* 0x000fcc00008f0eff */
[----:B------:R-:W3:Y:S08]  /*6f20*/  LDC R42, c[0x0][0x268] ;  /* 0x00009a00ff2a7b82 */ /* 0x000ef00000000800 */
[----:B------:R-:W4:Y:S08]  /*6f30*/  LDC R15, c[0x0][0x268] ;  /* 0x00009a00ff0f7b82 */ /* 0x000f300000000800 */
[----:B------:R-:W4:Y:S08]  /*6f40*/  LDC R60, c[0x0][0x268] ;  /* 0x00009a00ff3c7b82 */ /* 0x000f300000000800 */
[----:B------:R-:W4:Y:S08]  /*6f50*/  LDC R213, c[0x0][0x268] ;  /* 0x00009a00ffd57b82 */ /* 0x000f300000000800 */
[----:B------:R-:W4:Y:S08]  /*6f60*/  LDC R41, c[0x0][0x268] ;  /* 0x00009a00ff297b82 */ /* 0x000f300000000800 */
[----:B------:R-:W4:Y:S08]  /*6f70*/  LDC R207, c[0x0][0x268] ;  /* 0x00009a00ffcf7b82 */ /* 0x000f300000000800 */
[----:B------:R-:W4:Y:S01]  /*6f80*/  LDC R28, c[0x0][0x268] ;  /* 0x00009a00ff1c7b82 */ /* 0x000f220000000800 */
[----:B--2---:R-:W-:-:S07]  /*6f90*/  LEA R218, P2, R21, R5, 0x1 ;  /* 0x0000000515da7211 */ /* 0x004fce00078408ff */
[----:B------:R-:W2:Y:S01]  /*6fa0*/  LDC R201, c[0x0][0x268] ;  /* 0x00009a00ffc97b82 */ /* 0x000ea20000000800 */
[----:B------:R-:W-:-:S05]  /*6fb0*/  LEA.HI.X.SX32 R219, R21, R0, 0x1, P2 ;  /* 0x0000000015db7211 */ /* 0x000fca00010f0eff */
[----:B------:R5:W-:Y:S02]  /*6fc0*/  STL.64 [R1+0xb80], R218 ;  /* 0x000b80da01007387 */ /* 0x000be40000100a00 */
[----:B------:R-:W2:Y:S02]  /*6fd0*/  LDC R58, c[0x0][0x268] ;  /* 0x00009a00ff3a7b82 */ /* 0x000ea40000000800 */
[----:B------:R-:W-:Y:S06]  /*6fe0*/  STL.64 [R1+0xb88], R236 ;  /* 0x000b88ec01007387 */ /* 0x000fec0000100a00 */
[----:B------:R-:W2:Y:S08]  /*6ff0*/  LDC R195, c[0x0][0x268] ;  /* 0x00009a00ffc37b82 */ /* 0x000eb00000000800 */
[----:B------:R-:W2:Y:S08]  /*7000*/  LDC R14, c[0x0][0x268] ;  /* 0x00009a00ff0e7b82 */ /* 0x000eb00000000800 */
[----:B------:R-:W2:Y:S01]  /*7010*/  LDC R189, c[0x0][0x268] ;  /* 0x00009a00ffbd7b82 */ /* 0x000ea20000000800 */
[----:B-----5:R-:W-:-:S04]  /*7020*/  LEA R218, P0, R224, R5, 0x1 ;  /* 0x00000005e0da7211 */ /* 0x020fc800078008ff */
[----:B------:R-:W-:-:S03]  /*7030*/  LEA.HI.X.SX32 R219, R224, R0, 0x1, P0 ;  /* 0x00000000e0db7211 */ /* 0x000fc600000f0eff */
[----:B------:R-:W5:Y:S02]  /*7040*/  LDC R4, c[0x0][0x268] ;  /* 0x00009a00ff047b82 */ /* 0x000f640000000800 */
[----:B------:R0:W-:Y:S06]  /*7050*/  STL.64 [R1+0xb78], R218 ;  /* 0x000b78da01007387 */ /* 0x0001ec0000100a00 */
[----:B------:R-:W5:Y:S01]  /*7060*/  LDC R183, c[0x0][0x268] ;  /* 0x00009a00ffb77b82 */ /* 0x000f620000000800 */
[----:B0-----:R-:W2:Y:S01]  /*7070*/  LDL.LU.64 R218, [R1+0xbb0] ;  /* 0x000bb00001da7983 */ /* 0x001ea20000300a00 */
[----:B------:R-:W-:Y:S01]  /*7080*/  IMAD R63, R63, 0x2, R62 ;  /* 0x000000023f3f7824 */ /* 0x000fe200078e023e */
[----:B------:R-:W-:-:S05]  /*7090*/  LEA R230, P1, R223, R5, 0x1 ;  /* 0x00000005dfe67211 */ /* 0x000fca00078208ff */
[----:B------:R-:W0:Y:S01]  /*70a0*/  LDC R56, c[0x0][0x268] ;  /* 0x00009a00ff387b82 */ /* 0x000e220000000800 */
[----:B------:R-:W-:Y:S02]  /*70b0*/  LEA R236, P2, R61, R5, 0x1 ;  /* 0x000000053dec7211 */ /* 0x000fe400078408ff */
[----:B-1----:R-:W-:Y:S02]  /*70c0*/  LEA R21, R231, R63, 0x1 ;  /* 0x0000003fe7157211 */ /* 0x002fe400078e08ff */
[-C--:B------:R-:W-:Y:S02]  /*70d0*/  LEA.HI.X.SX32 R231, R223, R0.reuse, 0x1, P1 ;  /* 0x00000000dfe77211 */ /* 0x080fe400008f0eff */
[----:B------:R-:W-:Y:S01]  /*70e0*/  LEA.HI.X.SX32 R237, R61, R0, 0x1, P2 ;  /* 0x000000003ded7211 */ /* 0x000fe200010f0eff */
[----:B---3--:R-:W-:Y:S01]  /*70f0*/  IMAD R42, R42, 0x2, R21 ;  /* 0x000000022a2a7824 */ /* 0x008fe200078e0215 */
[----:B------:R-:W1:Y:S01]  /*7100*/  LDC R177, c[0x0][0x268] ;  /* 0x00009a00ffb17b82 */ /* 0x000e620000000800 */
[----:B------:R3:W-:Y:S04]  /*7110*/  STL.64 [R1+0xb70], R230 ;  /* 0x000b70e601007387 */ /* 0x0007e80000100a00 */
[----:B------:R4:W-:Y:S01]  /*7120*/  STL.64 [R1+0xb68], R236 ;  /* 0x000b68ec01007387 */ /* 0x0009e20000100a00 */
[----:B------:R-:W-:-:S02]  /*7130*/  IMAD R61, R225, 0x2, R42 ;  /* 0x00000002e13d7824 */ /* 0x000fc400078e022a */
[----:B------:R-:W1:Y:S01]  /*7140*/  LDC R38, c[0x0][0x268] ;  /* 0x00009a00ff267b82 */ /* 0x000e620000000800 */
[----:B---3--:R-:W-:-:S07]  /*7150*/  LEA R230, P2, R29, R5, 0x1 ;  /* 0x000000051de67211 */ /* 0x008fce00078408ff */
[----:B------:R-:W3:Y:S01]  /*7160*/  LDC R171, c[0x0][0x268] ;  /* 0x00009a00ffab7b82 */ /* 0x000ee20000000800 */
[----:B----4-:R-:W-:Y:S02]  /*7170*/  LEA R236, P1, R217, R5, 0x1 ;  /* 0x00000005d9ec7211 */ /* 0x010fe400078208ff */
[-C--:B------:R-:W-:Y:S02]  /*7180*/  LEA.HI.X.SX32 R231, R29, R0.reuse, 0x1, P2 ;  /* 0x000000001de77211 */ /* 0x080fe400010f0eff */
[----:B------:R-:W-:Y:S02]  /*7190*/  LEA.HI.X.SX32 R237, R217, R0, 0x1, P1 ;  /* 0x00000000d9ed7211 */ /* 0x000fe400008f0eff */
[----:B------:R-:W-:Y:S01]  /*71a0*/  LEA R15, R15, R61, 0x1 ;  /* 0x0000003d0f0f7211 */ /* 0x000fe200078e08ff */
[----:B------:R-:W4:Y:S08]  /*71b0*/  LDC R19, c[0x0][0x268] ;  /* 0x00009a00ff137b82 */ /* 0x000f300000000800 */
        /* <DEDUP_REMOVED lines=37> */
[----:B------:R0:W-:Y:S04]  /*7410*/  STL.64 [R1+0xb58], R236 ;  /* 0x000b58ec01007387 */ /* 0x0001e80000100a00 */
[----:B------:R1:W-:Y:S02]  /*7420*/  STL.64 [R1+0xb50], R230 ;  /* 0x000b50e601007387 */ /* 0x0003e40000100a00 */
[----:B------:R-:W2:Y:S01]  /*7430*/  LDC R43, c[0x0][0x268] ;  /* 0x00009a00ff2b7b82 */ /* 0x000ea20000000800 */
[----:B-----5:R-:W-:-:S02]  /*7440*/  LEA R224, P2, R20, R5, 0x1 ;  /* 0x0000000514e07211 */ /* 0x020fc400078408ff */
[----:B0-----:R-:W-:-:S05]  /*7450*/  LEA R236, P0, R212, R5, 0x1 ;  /* 0x00000005d4ec7211 */ /* 0x001fca00078008ff */
[----:B------:R-:W0:Y:S01]  /*7460*/  LDC R64, c[0x0][0x268] ;  /* 0x00009a00ff407b82 */ /* 0x000e220000000800 */
[C---:B-1----:R-:W-:Y:S02]  /*7470*/  LEA R230, P1, R211.reuse, R5, 0x1 ;  /* 0x00000005d3e67211 */ /* 0x042fe400078208ff */
[-C--:B------:R-:W-:Y:S02]  /*7480*/  LEA.HI.X.SX32 R237, R212, R0.reuse, 0x1, P0 ;  /* 0x00000000d4ed7211 */ /* 0x080fe400000f0eff */
[----:B------:R-:W-:-:S03]  /*7490*/  LEA.HI.X.SX32 R231, R211, R0, 0x1, P1 ;  /* 0x00000000d3e77211 */ /* 0x000fc600008f0eff */
[----:B------:R-:W1:Y:S01]  /*74a0*/  LDC R65, c[0x0][0x268] ;  /* 0x00009a00ff417b82 */ /* 0x000e620000000800 */
[----:B------:R-:W-:Y:S01]  /*74b0*/  LEA.HI.X.SX32 R225, R20, R0, 0x1, P2 ;  /* 0x0000000014e17211 */ /* 0x000fe200010f0eff */
[----:B------:R-:W-:Y:S01]  /*74c0*/  STL.64 [R1+0xb48], R236 ;  /* 0x000b48ec01007387 */ /* 0x000fe20000100a00 */
[----:B------:R-:W-:-:S03]  /*74d0*/  LEA R218, P2, R59, R5, 0x1 ;  /* 0x000000053bda7211 */ /* 0x000fc600078408ff */
[----:B------:R5:W-:Y:S02]  /*74e0*/  STL.64 [R1+0xb40], R230 ;  /* 0x000b40e601007387 */ /* 0x000be40000100a00 */
[----:B------:R-:W1:Y:S02]  /*74f0*/  LDC R66, c[0x0][0x268] ;  /* 0x00009a00ff427b82 */ /* 0x000e640000000800 */
[----:B------:R3:W-:Y:S01]  /*7500*/  STL.64 [R1+0xb38], R224 ;  /* 0x000b38e001007387 */ /* 0x0007e20000100a00 */
[----:B------:R-:W-:Y:S01]  /*7510*/  IMAD R29, R219, 0x2, R15 ;  /* 0x00000002db1d7824 */ /* 0x000fe200078e020f */
[----:B------:R-:W-:-:S04]  /*7520*/  LEA.HI.X.SX32 R219, R59, R0, 0x1, P2 ;  /* 0x000000003bdb7211 */ /* 0x000fc800010f0eff */
[----:B------:R-:W1:Y:S01]  /*7530*/  LDC R70, c[0x0][0x268] ;  /* 0x00009a00ff467b82 */ /* 0x000e620000000800 */
[CC--:B-----5:R-:W-:Y:S02]  /*7540*/  LEA R230, P0, R206.reuse, R5.reuse, 0x1 ;  /* 0x00000005cee67211 */ /* 0x0e0fe400078008ff */
[----:B---3--:R-:W-:Y:S02]  /*7550*/  LEA R224, P1, R205, R5, 0x1 ;  /* 0x00000005cde07211 */ /* 0x008fe400078208ff */
[----:B------:R-:W-:-:S03]  /*7560*/  LEA.HI.X.SX32 R231, R206, R0, 0x1, P0 ;  /* 0x00000000cee77211 */ /* 0x000fc600000f0eff */
[----:B------:R-:W3:Y:S01]  /*7570*/  LDC R71, c[0x0][0x268] ;  /* 0x00009a00ff477b82 */ /* 0x000ee20000000800 */
[----:B------:R-:W-:Y:S01]  /*7580*/  LEA.HI.X.SX32 R225, R205, R0, 0x1, P1 ;  /* 0x00000000cde17211 */ /* 0x000fe200008f0eff */
[----:B------:R-:W-:Y:S01]  /*7590*/  IMAD R60, R60, 0x2, R29 ;  /* 0x000000023c3c7824 */ /* 0x000fe200078e021d */
[----:B------:R-:W-:Y:S01]  /*75a0*/  STL.64 [R1+0xb30], R230 ;  /* 0x000b30e601007387 */ /* 0x000fe20000100a00 */
[----:B------:R-:W-:-:S03]  /*75b0*/  LEA R212, P2, R40, R5, 0x1 ;  /* 0x0000000528d47211 */ /* 0x000fc600078408ff */
[----:B------:R5:W-:Y:S01]  /*75c0*/  STL.64 [R1+0xb28], R224 ;  /* 0x000b28e001007387 */ /* 0x000be20000100a00 */
[----:B------:R-:W3:Y:S03]  /*75d0*/  LDC R72, c[0x0][0x268] ;  /* 0x00009a00ff487b82 */ /* 0x000ee60000000800 */
[----:B------:R4:W-:Y:S01]  /*75e0*/  STL.64 [R1+0xb20], R218 ;  /* 0x000b20da01007387 */ /* 0x0009e20000100a00 */
[----:B------:R-:W-:-:S04]  /*75f0*/  LEA R20, R213, R60, 0x1 ;  /* 0x0000003cd5147211 */ /* 0x000fc800078e08ff */
[----:B------:R-:W3:Y:S01]  /*7600*/  LDC R76, c[0x0][0x268] ;  /* 0x00009a00ff4c7b82 */ /* 0x000ee20000000800 */
[-C--:B-----5:R-:W-:Y:S02]  /*7610*/  LEA R224, P0, R200, R5.reuse, 0x1 ;  /* 0x00000005c8e07211 */ /* 0x0a0fe400078008ff */
[----:B----4-:R-:W-:-:S05]  /*7620*/  LEA R218, P1, R199, R5, 0x1 ;  /* 0x00000005c7da7211 */ /* 0x010fca00078208ff */
[----:B------:R-:W4:Y:S01]  /*7630*/  LDC R77, c[0x0][0x268] ;  /* 0x00009a00ff4d7b82 */ /* 0x000f220000000800 */
[-C--:B------:R-:W-:Y:S02]  /*7640*/  LEA.HI.X.SX32 R225, R200, R0.reuse, 0x1, P0 ;  /* 0x00000000c8e17211 */ /* 0x080fe400000f0eff */
[-C--:B------:R-:W-:Y:S02]  /*7650*/  LEA.HI.X.SX32 R219, R199, R0.reuse, 0x1, P1 ;  /* 0x00000000c7db7211 */ /* 0x080fe400008f0eff */
[----:B------:R-:W-:Y:S01]  /*7660*/  LEA.HI.X.SX32 R213, R40, R0, 0x1, P2 ;  /* 0x0000000028d57211 */ /* 0x000fe200010f0eff */
[----:B------:R-:W-:Y:S01]  /*7670*/  STL.64 [R1+0xb18], R224 ;  /* 0x000b18e001007387 */ /* 0x000fe20000100a00 */
[----:B------:R-:W-:Y:S01]  /*7680*/  IMAD R41, R41, 0x2, R20 ;  /* 0x0000000229297824 */ /* 0x000fe200078e0214 */
[----:B------:R-:W5:Y:S02]  /*7690*/  LDC R78, c[0x0][0x268] ;  /* 0x00009a00ff4e7b82 */ /* 0x000f640000000800 */
[----:B------:R2:W-:Y:S01]  /*76a0*/  STL.64 [R1+0xb10], R218 ;  /* 0x000b10da01007387 */ /* 0x0005e20000100a00 */
[----:B------:R-:W-:-:S03]  /*76b0*/  LEA R206, P2, R11, R5, 0x1 ;  /* 0x000000050bce7211 */ /* 0x000fc600078408ff */
[----:B------:R0:W-:Y:S01]  /*76c0*/  STL.64 [R1+0xb08], R212 ;  /* 0x000b08d401007387 */ /* 0x0001e20000100a00 */
[----:B------:R-:W-:Y:S01]  /*76d0*/  IMAD R59, R207, 0x2, R41 ;  /* 0x00000002cf3b7824 */ /* 0x000fe200078e0229 */
[----:B------:R-:W-:Y:S01]  /*76e0*/  LEA.HI.X.SX32 R207, R11, R0, 0x1, P2 ;  /* 0x000000000bcf7211 */ /* 0x000fe200010f0eff */
[----:B------:R-:W5:Y:S01]  /*76f0*/  LDC R82, c[0x0][0x268] ;  /* 0x00009a00ff527b82 */ /* 0x000f620000000800 */
[----:B--2---:R-:W-:-:S07]  /*7700*/  LEA R218, P0, R194, R5, 0x1 ;  /* 0x00000005c2da7211 */ /* 0x004fce00078008ff */
[----:B------:R-:W2:Y:S01]  /*7710*/  LDC R83, c[0x0][0x268] ;  /* 0x00009a00ff537b82 */ /* 0x000ea20000000800 */
[C---:B0-----:R-:W-:Y:S02]  /*7720*/  LEA R212, P1, R193.reuse, R5, 0x1 ;  /* 0x00000005c1d47211 */ /* 0x041fe400078208ff */
[-C--:B------:R-:W-:Y:S02]  /*7730*/  LEA.HI.X.SX32 R219, R194, R0.reuse, 0x1, P0 ;  /* 0x00000000c2db7211 */ /* 0x080fe400000f0eff */
[----:B------:R-:W-:-:S03]  /*7740*/  LEA.HI.X.SX32 R213, R193, R0, 0x1, P1 ;  /* 0x00000000c1d57211 */ /* 0x000fc600008f0eff */
[----:B------:R-:W-:Y:S01]  /*7750*/  STL.64 [R1+0xb00], R218 ;  /* 0x000b00da01007387 */ /* 0x000fe20000100a00 */
[----:B------:R-:W-:Y:S01]  /*7760*/  LEA R28, R28, R59, 0x1 ;  /* 0x0000003b1c1c7211 */ /* 0x000fe200078e08ff */
[----:B------:R-:W0:Y:S02]  /*7770*/  LDC R84, c[0x0][0x268] ;  /* 0x00009a00ff547b82 */ /* 0x000e240000000800 */
[----:B------:R1:W-:Y:S01]  /*7780*/  STL.64 [R1+0xaf8], R212 ;  /* 0x000af8d401007387 */ /* 0x0003e20000100a00 */
[----:B------:R-:W-:-:S03]  /*7790*/  LEA R200, P2, R57, R5, 0x1 ;  /* 0x0000000539c87211 */ /* 0x000fc600078408ff */
[----:B------:R3:W-:Y:S01]  /*77a0*/  STL.64 [R1+0xaf0], R206 ;  /* 0x000af0ce01007387 */ /* 0x0007e20000100a00 */
[----:B------:R-:W-:Y:S01]  /*77b0*/  IMAD R40, R201, 0x2, R28 ;  /* 0x00000002c9287824 */ /* 0x000fe200078e021c */
[----:B------:R-:W-:Y:S01]  /*77c0*/  LEA.HI.X.SX32 R201, R57, R0, 0x1, P2 ;  /* 0x0000000039c97211 */ /* 0x000fe200010f0eff */
[----:B------:R-:W0:Y:S01]  /*77d0*/  LDC R88, c[0x0][0x268] ;  /* 0x00009a00ff587b82 */ /* 0x000e220000000800 */
[----:B-1----:R-:W-:-:S07]  /*77e0*/  LEA R212, P0, R188, R5, 0x1 ;  /* 0x00000005bcd47211 */ /* 0x002fce00078008ff */
[----:B------:R-:W1:Y:S01]  /*77f0*/  LDC R89, c[0x0][0x268] ;  /* 0x00009a00ff597b82 */ /* 0x000e620000000800 */
[CC--:B---3--:R-:W-:Y:S02]  /*7800*/  LEA R206, P1, R187.reuse, R5.reuse, 0x1 ;  /* 0x00000005bbce7211 */ /* 0x0c8fe400078208ff */
[-C--:B------:R-:W-:Y:S02]  /*7810*/  LEA.HI.X.SX32 R213, R188, R0.reuse, 0x1, P0 ;  /* 0x00000000bcd57211 */ /* 0x080fe400000f0eff */
[----:B------:R-:W-:Y:S01]  /*7820*/  LEA.HI.X.SX32 R207, R187, R0, 0x1, P1 ;  /* 0x00000000bbcf7211 */ /* 0x000fe200008f0eff */
[----:B------:R-:W-:Y:S02]  /*7830*/  IMAD R58, R58, 0x2, R40 ;  /* 0x000000023a3a7824 */ /* 0x000fe400078e0228 */
[----:B------:R-:W-:Y:S01]  /*7840*/  STL.64 [R1+0xae8], R212 ;  /* 0x000ae8d401007387 */ /* 0x000fe20000100a00 */
[-C--:B------:R-:W-:Y:S01]  /*7850*/  LEA R194, P2, R39, R5.reuse, 0x1 ;  /* 0x0000000527c27211 */ /* 0x080fe200078408ff */
[----:B------:R-:W3:Y:S02]  /*7860*/  LDC R90, c[0x0][0x268] ;  /* 0x00009a00ff5a7b82 */ /* 0x000ee40000000800 */
[----:B------:R4:W-:Y:S04]  /*7870*/  STL.64 [R1+0xae0], R206 ;  /* 0x000ae0ce01007387 */ /* 0x0009e80000100a00 */
[----:B------:R5:W-:Y:S01]  /*7880*/  STL.64 [R1+0xad8], R200 ;  /* 0x000ad8c801007387 */ /* 0x000be20000100a00 */
[----:B------:R-:W-:Y:S01]  /*7890*/  LEA R11, R195, R58, 0x1 ;  /* 0x0000003ac30b7211 */ /* 0x000fe200078e08ff */
[----:B------:R-:W3:Y:S01]  /*78a0*/  LDC R94, c[0x0][0x268] ;  /* 0x00009a00ff5e7b82 */ /* 0x000ee20000000800 */
[----:B----4-:R-:W-:-:S07]  /*78b0*/  LEA R206, P0, R182, R5, 0x1 ;  /* 0x00000005b6ce7211 */ /* 0x010fce00078008ff */
[----:B------:R-:W4:Y:S01]  /*78c0*/  LDC R95, c[0x0][0x268] ;  /* 0x00009a00ff5f7b82 */ /* 0x000f220000000800 */
[CC--:B-----5:R-:W-:Y:S02]  /*78d0*/  LEA R200, P1, R181.reuse, R5.reuse, 0x1 ;  /* 0x00000005b5c87211 */ /* 0x0e0fe400078208ff */
        /* <DEDUP_REMOVED lines=45> */
[----:B------:R-:W-:Y:S01]  /*7bb0*/  IMAD R38, R38, 0x2, R27 ;  /* 0x0000000226267824 */ /* 0x000fe200078e021b */
[----:B------:R-:W-:Y:S01]  /*7bc0*/  STL.64 [R1+0xa88], R188 ;  /* 0x000a88bc01007387 */ /* 0x000fe20000100a00 */
[----:B------:R-:W-:Y:S01]  /*7bd0*/  LEA R170, P2, R159, R5, 0x1 ;  /* 0x000000059faa7211 */ /* 0x000fe200078408ff */
[----:B------:R-:W5:Y:S02]  /*7be0*/  LDC R114, c[0x0][0x268] ;  /* 0x00009a00ff727b82 */ /* 0x000f640000000800 */
[----:B------:R2:W-:Y:S01]  /*7bf0*/  STL.64 [R1+0xa80], R182 ;  /* 0x000a80b601007387 */ /* 0x0005e20000100a00 */
[----:B------:R-:W-:-:S03]  /*7c00*/  IMAD R55, R171, 0x2, R38 ;  /* 0x00000002ab377824 */ /* 0x000fc600078e0226 */
[----:B------:R0:W-:Y:S01]  /*7c10*/  STL.64 [R1+0xa78], R176 ;  /* 0x000a78b001007387 */ /* 0x0001e20000100a00 */
[----:B------:R-:W-:Y:S01]  /*7c20*/  LEA.HI.X.SX32 R171, R159, R0, 0x1, P2 ;  /* 0x000000009fab7211 */ /* 0x000fe200010f0eff */
[----:B------:R-:W5:Y:S01]  /*7c30*/  LDC R118, c[0x0][0x268] ;  /* 0x00009a00ff767b82 */ /* 0x000f620000000800 */
[----:B--2---:R-:W-:-:S07]  /*7c40*/  LEA R182, P0, R157, R5, 0x1 ;  /* 0x000000059db67211 */ /* 0x004fce00078008ff */
[----:B------:R-:W2:Y:S01]  /*7c50*/  LDC R119, c[0x0][0x268] ;  /* 0x00009a00ff777b82 */ /* 0x000ea20000000800 */
[C---:B0-----:R-:W-:Y:S02]  /*7c60*/  LEA R176, P1, R158.reuse, R5, 0x1 ;  /* 0x000000059eb07211 */ /* 0x041fe400078208ff */
[-C--:B------:R-:W-:Y:S02]  /*7c70*/  LEA.HI.X.SX32 R183, R157, R0.reuse, 0x1, P0 ;  /* 0x000000009db77211 */ /* 0x080fe400000f0eff */
[----:B------:R-:W-:Y:S02]  /*7c80*/  LEA.HI.X.SX32 R177, R158, R0, 0x1, P1 ;  /* 0x000000009eb17211 */ /* 0x000fe400008f0eff */
[----:B------:R-:W-:Y:S01]  /*7c90*/  LEA R19, R19, R55, 0x1 ;  /* 0x0000003713137211 */ /* 0x000fe200078e08ff */
[----:B------:R-:W-:Y:S01]  /*7ca0*/  STL.64 [R1+0xa70], R182 ;  /* 0x000a70b601007387 */ /* 0x000fe20000100a00 */
[----:B------:R-:W0:Y:S03]  /*7cb0*/  LDC R120, c[0x0][0x268] ;  /* 0x00009a00ff787b82 */ /* 0x000e260000000800 */
[----:B------:R1:W-:Y:S01]  /*7cc0*/  STL.64 [R1+0xa68], R176 ;  /* 0x000a68b001007387 */ /* 0x0003e20000100a00 */
[----:B------:R-:W-:Y:S01]  /*7cd0*/  IMAD R26, R164, 0x2, R19 ;  /* 0x00000002a41a7824 */ /* 0x000fe200078e0213 */
[----:B------:R-:W-:-:S02]  /*7ce0*/  LEA R164, P2, R153, R5, 0x1 ;  /* 0x0000000599a47211 */ /* 0x000fc400078408ff */
[----:B------:R3:W-:Y:S01]  /*7cf0*/  STL.64 [R1+0xa60], R170 ;  /* 0x000a60aa01007387 */ /* 0x0007e20000100a00 */
[----:B------:R-:W0:Y:S01]  /*7d00*/  LDC R124, c[0x0][0x268] ;  /* 0x00009a00ff7c7b82 */ /* 0x000e220000000800 */
[----:B------:R-:W-:Y:S02]  /*7d10*/  LEA.HI.X.SX32 R165, R153, R0, 0x1, P2 ;  /* 0x0000000099a57211 */ /* 0x000fe400010f0eff */
[----:B-1----:R-:W-:-:S05]  /*7d20*/  LEA R176, P0, R151, R5, 0x1 ;  /* 0x0000000597b07211 */ /* 0x002fca00078008ff */
[----:B------:R-:W1:Y:S01]  /*7d30*/  LDC R125, c[0x0][0x268] ;  /* 0x00009a00ff7d7b82 */ /* 0x000e620000000800 */
[C---:B---3--:R-:W-:Y:S02]  /*7d40*/  LEA R170, P1, R152.reuse, R5, 0x1 ;  /* 0x0000000598aa7211 */ /* 0x048fe400078208ff */
[-C--:B------:R-:W-:Y:S02]  /*7d50*/  LEA.HI.X.SX32 R177, R151, R0.reuse, 0x1, P0 ;  /* 0x0000000097b17211 */ /* 0x080fe400000f0eff */
[----:B------:R-:W-:-:S03]  /*7d60*/  LEA.HI.X.SX32 R171, R152, R0, 0x1, P1 ;  /* 0x0000000098ab7211 */ /* 0x000fc600008f0eff */
[----:B------:R-:W3:Y:S01]  /*7d70*/  LDC R126, c[0x0][0x268] ;  /* 0x00009a00ff7e7b82 */ /* 0x000ee20000000800 */
[----:B------:R-:W-:Y:S01]  /*7d80*/  STL.64 [R1+0xa58], R176 ;  /* 0x000a58b001007387 */ /* 0x000fe20000100a00 */
[----:B------:R-:W-:-:S03]  /*7d90*/  LEA R158, P2, R147, R5, 0x1 ;  /* 0x00000005939e7211 */ /* 0x000fc600078408ff */
[----:B------:R4:W-:Y:S03]  /*7da0*/  STL.64 [R1+0xa50], R170 ;  /* 0x000a50aa01007387 */ /* 0x0009e60000100a00 */
[----:B------:R-:W3:Y:S01]  /*7db0*/  LDC R130, c[0x0][0x268] ;  /* 0x00009a00ff827b82 */ /* 0x000ee20000000800 */
[----:B------:R5:W-:Y:S01]  /*7dc0*/  STL.64 [R1+0xa48], R164 ;  /* 0x000a48a401007387 */ /* 0x000be20000100a00 */
[----:B------:R-:W-:-:S06]  /*7dd0*/  LEA.HI.X.SX32 R159, R147, R0, 0x1, P2 ;  /* 0x00000000939f7211 */ /* 0x000fcc00010f0eff */
[----:B------:R-:W3:Y:S01]  /*7de0*/  LDC R131, c[0x0][0x268] ;  /* 0x00009a00ff837b82 */ /* 0x000ee20000000800 */
[CC--:B----4-:R-:W-:Y:S02]  /*7df0*/  LEA R170, P0, R145.reuse, R5.reuse, 0x1 ;  /* 0x0000000591aa7211 */ /* 0x0d0fe400078008ff */
[----:B-----5:R-:W-:Y:S02]  /*7e00*/  LEA R164, P1, R146, R5, 0x1 ;  /* 0x0000000592a47211 */ /* 0x020fe400078208ff */
[----:B------:R-:W-:-:S03]  /*7e10*/  LEA.HI.X.SX32 R171, R145, R0, 0x1, P0 ;  /* 0x0000000091ab7211 */ /* 0x000fc600000f0eff */
[----:B------:R-:W4:Y:S01]  /*7e20*/  LDC R132, c[0x0][0x268] ;  /* 0x00009a00ff847b82 */ /* 0x000f220000000800 */
[----:B------:R-:W-:Y:S01]  /*7e30*/  LEA.HI.X.SX32 R165, R146, R0, 0x1, P1 ;  /* 0x0000000092a57211 */ /* 0x000fe200008f0eff */
[----:B------:R-:W-:Y:S01]  /*7e40*/  STL.64 [R1+0xa40], R170 ;  /* 0x000a40aa01007387 */ /* 0x000fe20000100a00 */
[----:B------:R-:W-:-:S03]  /*7e50*/  LEA R152, P2, R141, R5, 0x1 ;  /* 0x000000058d987211 */ /* 0x000fc600078408ff */
[----:B------:R5:W-:Y:S02]  /*7e60*/  STL.64 [R1+0xa38], R164 ;  /* 0x000a38a401007387 */ /* 0x000be40000100a00 */
[----:B------:R-:W4:Y:S02]  /*7e70*/  LDC R136, c[0x0][0x268] ;  /* 0x00009a00ff887b82 */ /* 0x000f240000000800 */
[----:B------:R2:W-:Y:S01]  /*7e80*/  STL.64 [R1+0xa30], R158 ;  /* 0x000a309e01007387 */ /* 0x0005e20000100a00 */
[----:B------:R-:W-:Y:S01]  /*7e90*/  IMAD R54, R54, 0x2, R26 ;  /* 0x0000000236367824 */ /* 0x000fe200078e021a */
[----:B------:R-:W-:-:S04]  /*7ea0*/  LEA.HI.X.SX32 R153, R141, R0, 0x1, P2 ;  /* 0x000000008d997211 */ /* 0x000fc800010f0eff */
[----:B------:R-:W4:Y:S01]  /*7eb0*/  LDC R137, c[0x0][0x268] ;  /* 0x00009a00ff897b82 */ /* 0x000f220000000800 */
[-C--:B-----5:R-:W-:Y:S02]  /*7ec0*/  LEA R164, P0, R139, R5.reuse, 0x1 ;  /* 0x000000058ba47211 */ /* 0x0a0fe400078008ff */
[----:B--2---:R-:W-:-:S05]  /*7ed0*/  LEA R158, P1, R140, R5, 0x1 ;  /* 0x000000058c9e7211 */ /* 0x004fca00078208ff */
[----:B------:R-:W2:Y:S01]  /*7ee0*/  LDC R138, c[0x0][0x268] ;  /* 0x00009a00ff8a7b82 */ /* 0x000ea20000000800 */
[-C--:B------:R-:W-:Y:S02]  /*7ef0*/  LEA.HI.X.SX32 R165, R139, R0.reuse, 0x1, P0 ;  /* 0x000000008ba57211 */ /* 0x080fe400000f0eff */
[----:B------:R-:W-:-:S03]  /*7f00*/  LEA.HI.X.SX32 R159, R140, R0, 0x1, P1 ;  /* 0x000000008c9f7211 */ /* 0x000fc600008f0eff */
[----:B------:R-:W-:Y:S01]  /*7f10*/  STL.64 [R1+0xa28], R164 ;  /* 0x000a28a401007387 */ /* 0x000fe20000100a00 */
[----:B------:R-:W-:Y:S01]  /*7f20*/  LEA R10, R10, R54, 0x1 ;  /* 0x000000360a0a7211 */ /* 0x000fe200078e08ff */
[----:B------:R-:W5:Y:S02]  /*7f30*/  LDC R142, c[0x0][0x268] ;  /* 0x00009a00ff8e7b82 */ /* 0x000f640000000800 */
[----:B------:R0:W-:Y:S01]  /*7f40*/  STL.64 [R1+0xa20], R158 ;  /* 0x000a209e01007387 */ /* 0x0001e20000100a00 */
[----:B------:R-:W-:-:S03]  /*7f50*/  LEA R146, P2, R135, R5, 0x1 ;  /* 0x0000000587927211 */ /* 0x000fc600078408ff */
[----:B------:R1:W-:Y:S01]  /*7f60*/  STL.64 [R1+0xa18], R152 ;  /* 0x000a189801007387 */ /* 0x0003e20000100a00 */
[----:B------:R-:W-:Y:S01]  /*7f70*/  IMAD R37, R37, 0x2, R10 ;  /* 0x0000000225257824 */ /* 0x000fe200078e020a */
[----:B------:R-:W-:Y:S01]  /*7f80*/  LEA.HI.X.SX32 R147, R135, R0, 0x1, P2 ;  /* 0x0000000087937211 */ /* 0x000fe200010f0eff */
[----:B------:R-:W5:Y:S01]  /*7f90*/  LDC R143, c[0x0][0x268] ;  /* 0x00009a00ff8f7b82 */ /* 0x000f620000000800 */
[----:B0-----:R-:W-:-:S07]  /*7fa0*/  LEA R158, P0, R133, R5, 0x1 ;  /* 0x00000005859e7211 */ /* 0x001fce00078008ff */
[----:B------:R-:W0:Y:S01]  /*7fb0*/  LDC R144, c[0x0][0x268] ;  /* 0x00009a00ff907b82 */ /* 0x000e220000000800 */
[CC--:B-1----:R-:W-:Y:S02]  /*7fc0*/  LEA R152, P1, R134.reuse, R5.reuse, 0x1 ;  /* 0x0000000586987211 */ /* 0x0c2fe400078208ff */
[-C--:B------:R-:W-:Y:S02]  /*7fd0*/  LEA.HI.X.SX32 R159, R133, R0.reuse, 0x1, P0 ;  /* 0x00000000859f7211 */ /* 0x080fe400000f0eff */
[----:B------:R-:W-:Y:S01]  /*7fe0*/  LEA.HI.X.SX32 R153, R134, R0, 0x1, P1 ;  /* 0x0000000086997211 */ /* 0x000fe200008f0eff */
[----:B------:R-:W-:Y:S02]  /*7ff0*/  IMAD R53, R53, 0x2, R37 ;  /* 0x0000000235357824 */ /* 0x000fe400078e0225 */
[----:B------:R-:W-:Y:S01]  /*8000*/  STL.64 [R1+0xa10], R158 ;  /* 0x000a109e01007387 */ /* 0x000fe20000100a00 */
[----:B------:R-:W-:Y:S01]  /*8010*/  LEA R140, P2, R129, R5, 0x1 ;  /* 0x00000005818c7211 */ /* 0x000fe200078408ff */
[----:B------:R-:W1:Y:S02]  /*8020*/  LDC R148, c[0x0][0x268] ;  /* 0x00009a00ff947b82 */ /* 0x000e640000000800 */
[----:B------:R3:W-:Y:S01]  /*8030*/  STL.64 [R1+0xa08], R152 ;  /* 0x000a089801007387 */ /* 0x0007e20000100a00 */
[----:B------:R-:W-:-:S03]  /*8040*/  LEA R18, R18, R53, 0x1 ;  /* 0x0000003512127211 */ /* 0x000fc600078e08ff */
[----:B------:R4:W-:Y:S01]  /*8050*/  STL.64 [R1+0xa00], R146 ;  /* 0x000a009201007387 */ /* 0x0009e20000100a00 */
[----:B------:R-:W-:Y:S01]  /*8060*/  LEA.HI.X.SX32 R141, R129, R0, 0x1, P2 ;  /* 0x00000000818d7211 */ /* 0x000fe200010f0eff */
[----:B------:R-:W1:Y:S01]  /*8070*/  LDC R149, c[0x0][0x268] ;  /* 0x00009a00ff957b82 */ /* 0x000e620000000800 */
[----:B---3--:R-:W-:-:S07]  /*8080*/  LEA R152, P0, R127, R5, 0x1 ;  /* 0x000000057f987211 */ /* 0x008fce00078008ff */
[----:B------:R-:W3:Y:S01]  /*8090*/  LDC R150, c[0x0][0x268] ;  /* 0x00009a00ff967b82 */ /* 0x000ee20000000800 */
[CC--:B----4-:R-:W-:Y:S02]  /*80a0*/  LEA R146, P1, R128.reuse, R5.reuse, 0x1 ;  /* 0x0000000580927211 */ /* 0x0d0fe400078208ff */
[-C--:B------:R-:W-:Y:S02]  /*80b0*/  LEA.HI.X.SX32 R153, R127, R0.reuse, 0x1, P0 ;  /* 0x000000007f997211 */ /* 0x080fe400000f0eff */
[----:B------:R-:W-:Y:S01]  /*80c0*/  LEA.HI.X.SX32 R147, R128, R0, 0x1, P1 ;  /* 0x0000000080937211 */ /* 0x000fe200008f0eff */
[----:B------:R-:W-:Y:S02]  /*80d0*/  IMAD R36, R36, 0x2, R18 ;  /* 0x0000000224247824 */ /* 0x000fe400078e0212 */
[----:B------:R-:W4:Y:S01]  /*80e0*/  LDC R154, c[0x0][0x268] ;  /* 0x00009a00ff9a7b82 */ /* 0x000f220000000800 */
[----:B------:R-:W-:Y:S01]  /*80f0*/  STL.64 [R1+0x9f8], R152 ;  /* 0x0009f89801007387 */ /* 0x000fe20000100a00 */
[----:B------:R-:W-:Y:S01]  /*8100*/  LEA R134, P2, R123, R5, 0x1 ;  /* 0x000000057b867211 */ /* 0x000fe200078408ff */
[----:B------:R-:W-:-:S02]  /*8110*/  IMAD R52, R52, 0x2, R36 ;  /* 0x0000000234347824 */ /* 0x000fc400078e0224 */
[----:B------:R2:W-:Y:S03]  /*8120*/  STL.64 [R1+0x9f0], R146 ;  /* 0x0009f09201007387 */ /* 0x0005e60000100a00 */
[----:B------:R-:W4:Y:S01]  /*8130*/  LDC R155, c[0x0][0x268] ;  /* 0x00009a00ff9b7b82 */ /* 0x000f220000000800 */
[----:B------:R5:W-:Y:S01]  /*8140*/  STL.64 [R1+0x9e8], R140 ;  /* 0x0009e88c01007387 */ /* 0x000be20000100a00 */
[----:B------:R-:W-:-:S06]  /*8150*/  LEA R6, R6, R52, 0x1 ;  /* 0x0000003406067211 */ /* 0x000fcc00078e08ff */
[----:B------:R-:W4:Y:S01]  /*8160*/  LDC R156, c[0x0][0x268] ;  /* 0x00009a00ff9c7b82 */ /* 0x000f220000000800 */
[CC--:B--2---:R-:W-:Y:S02]  /*8170*/  LEA R146, P0, R121.reuse, R5.reuse, 0x1 ;  /* 0x0000000579927211 */ /* 0x0c4fe400078008ff */
[----:B-----5:R-:W-:Y:S02]  /*8180*/  LEA R140, P1, R122, R5, 0x1 ;  /* 0x000000057a8c7211 */ /* 0x020fe400078208ff */
[----:B------:R-:W-:-:S03]  /*8190*/  LEA.HI.X.SX32 R147, R121, R0, 0x1, P0 ;  /* 0x0000000079937211 */ /* 0x000fc600000f0eff */
[----:B------:R-:W2:Y:S01]  /*81a0*/  LDC R160, c[0x0][0x268] ;  /* 0x00009a00ffa07b82 */ /* 0x000ea20000000800 */
[-C--:B------:R-:W-:Y:S02]  /*81b0*/  LEA.HI.X.SX32 R141, R122, R0.reuse, 0x1, P1 ;  /* 0x000000007a8d7211 */ /* 0x080fe400008f0eff */
[----:B------:R-:W-:Y:S01]  /*81c0*/  LEA.HI.X.SX32 R135, R123, R0, 0x1, P2 ;  /* 0x000000007b877211 */ /* 0x000fe200010f0eff */
[----:B------:R-:W-:Y:S01]  /*81d0*/  STL.64 [R1+0x9e0], R146 ;  /* 0x0009e09201007387 */ /* 0x000fe20000100a00 */
[----:B------:R-:W-:-:S03]  /*81e0*/  IMAD R25, R25, 0x2, R6 ;  /* 0x0000000219197824 */ /* 0x000fc600078e0206 */
[----:B------:R5:W-:Y:S01]  /*81f0*/  STL.64 [R1+0x9d8], R140 ;  /* 0x0009d88c01007387 */ /* 0x000be20000100a00 */
[----:B------:R-:W-:Y:S01]  /*8200*/  LEA R128, P2, R117, R5, 0x1 ;  /* 0x0000000575807211 */ /* 0x000fe200078408ff */
[----:B------:R-:W2:Y:S02]  /*8210*/  LDC R161, c[0x0][0x268] ;  /* 0x00009a00ffa17b82 */ /* 0x000ea40000000800 */
[----:B------:R0:W-:Y:S01]  /*8220*/  STL.64 [R1+0x9d0], R134 ;  /* 0x0009d08601007387 */ /* 0x0001e20000100a00 */
[----:B------:R-:W-:Y:S01]  /*8230*/  IMAD R51, R51, 0x2, R25 ;  /* 0x0000000233337824 */ /* 0x000fe200078e0219 */
[----:B------:R-:W-:-:S04]  /*8240*/  LEA.HI.X.SX32 R129, R117, R0, 0x1, P2 ;  /* 0x0000000075817211 */ /* 0x000fc800010f0eff */
[----:B------:R-:W2:Y:S01]  /*8250*/  LDC R162, c[0x0][0x268] ;  /* 0x00009a00ffa27b82 */ /* 0x000ea20000000800 */
[CC--:B-----5:R-:W-:Y:S02]  /*8260*/  LEA R140, P0, R115.reuse, R5.reuse, 0x1 ;  /* 0x00000005738c7211 */ /* 0x0e0fe400078008ff */
[----:B0-----:R-:W-:Y:S02]  /*8270*/  LEA R134, P1, R116, R5, 0x1 ;  /* 0x0000000574867211 */ /* 0x001fe400078208ff */
[----:B------:R-:W-:-:S03]  /*8280*/  LEA.HI.X.SX32 R141, R115, R0, 0x1, P0 ;  /* 0x00000000738d7211 */ /* 0x000fc600000f0eff */
[----:B------:R-:W0:Y:S01]  /*8290*/  LDC R166, c[0x0][0x268] ;  /* 0x00009a00ffa67b82 */ /* 0x000e220000000800 */
[----:B------:R-:W-:Y:S02]  /*82a0*/  LEA.HI.X.SX32 R135, R116, R0, 0x1, P1 ;  /* 0x0000000074877211 */ /* 0x000fe400008f0eff */
[----:B------:R-:W-:Y:S01]  /*82b0*/  LEA R13, R13, R51, 0x1 ;  /* 0x000000330d0d7211 */ /* 0x000fe200078e08ff */
[----:B------:R-:W-:Y:S01]  /*82c0*/  STL.64 [R1+0x9c8], R140 ;  /* 0x0009c88c01007387 */ /* 0x000fe20000100a00 */
[----:B------:R-:W-:-:S03]  /*82d0*/  LEA R122, P2, R111, R5, 0x1 ;  /* 0x000000056f7a7211 */ /* 0x000fc600078408ff */
[----:B------:R5:W-:Y:S01]  /*82e0*/  STL.64 [R1+0x9c0], R134 ;  /* 0x0009c08601007387 */ /* 0x000be20000100a00 */
[----:B------:R-:W-:Y:S01]  /*82f0*/  IMAD R35, R35, 0x2, R13 ;  /* 0x0000000223237824 */ /* 0x000fe200078e020d */
[----:B------:R-:W0:Y:S02]  /*8300*/  LDC R167, c[0x0][0x268] ;  /* 0x00009a00ffa77b82 */ /* 0x000e240000000800 */
[----:B------:R1:W-:Y:S01]  /*8310*/  STL.64 [R1+0x9b8], R128 ;  /* 0x0009b88001007387 */ /* 0x0003e20000100a00 */
[----:B------:R-:W-:-:S05]  /*8320*/  LEA.HI.X.SX32 R123, R111, R0, 0x1, P2 ;  /* 0x000000006f7b7211 */ /* 0x000fca00010f0eff */
[----:B------:R-:W0:Y:S01]  /*8330*/  LDC R168, c[0x0][0x268] ;  /* 0x00009a00ffa87b82 */ /* 0x000e220000000800 */
[CC--:B-----5:R-:W-:Y:S02]  /*8340*/  LEA R134, P0, R109.reuse, R5.reuse, 0x1 ;  /* 0x000000056d867211 */ /* 0x0e0fe400078008ff */
[----:B-1----:R-:W-:Y:S02]  /*8350*/  LEA R128, P1, R110, R5, 0x1 ;  /* 0x000000056e807211 */ /* 0x002fe400078208ff */
[----:B------:R-:W-:-:S03]  /*8360*/  LEA.HI.X.SX32 R135, R109, R0, 0x1, P0 ;  /* 0x000000006d877211 */ /* 0x000fc600000f0eff */
[----:B------:R-:W1:Y:S01]  /*8370*/  LDC R172, c[0x0][0x268] ;  /* 0x00009a00ffac7b82 */ /* 0x000e620000000800 */
[----:B------:R-:W-:Y:S01]  /*8380*/  LEA.HI.X.SX32 R129, R110, R0, 0x1, P1 ;  /* 0x000000006e817211 */ /* 0x000fe200008f0eff */
[----:B------:R-:W-:Y:S01]  /*8390*/  IMAD R50, R50, 0x2, R35 ;  /* 0x0000000232327824 */ /* 0x000fe200078e0223 */
[----:B------:R-:W-:Y:S01]  /*83a0*/  STL.64 [R1+0x9b0], R134 ;  /* 0x0009b08601007387 */ /* 0x000fe20000100a00 */
[----:B------:R-:W-:-:S03]  /*83b0*/  LEA R116, P2, R105, R5, 0x1 ;  /* 0x0000000569747211 */ /* 0x000fc600078408ff */
[----:B------:R5:W-:Y:S01]  /*83c0*/  STL.64 [R1+0x9a8], R128 ;  /* 0x0009a88001007387 */ /* 0x000be20000100a00 */
[----:B------:R-:W-:Y:S01]  /*83d0*/  LEA R24, R24, R50, 0x1 ;  /* 0x0000003218187211 */ /* 0x000fe200078e08ff */
[----:B------:R-:W1:Y:S02]  /*83e0*/  LDC R173, c[0x0][0x268] ;  /* 0x00009a00ffad7b82 */ /* 0x000e640000000800 */
[----:B------:R3:W-:Y:S01]  /*83f0*/  STL.64 [R1+0x9a0], R122 ;  /* 0x0009a07a01007387 */ /* 0x0007e20000100a00 */
[----:B------:R-:W-:Y:S01]  /*8400*/  LEA.HI.X.SX32 R117, R105, R0, 0x1, P2 ;  /* 0x0000000069757211 */ /* 0x000fe200010f0eff */
[----:B------:R-:W-:-:S04]  /*8410*/  IMAD R34, R34, 0x2, R24 ;  /* 0x0000000222227824 */ /* 0x000fc800078e0218 */
        /* <DEDUP_REMOVED lines=31> */
[CC--:B0-----:R-:W-:Y:S02]  /*8610*/  LEA R110, P1, R92.reuse, R5.reuse, 0x1 ;  /* 0x000000055c6e7211 */ /* 0x0c1fe400078208ff */
[-C--:B------:R-:W-:Y:S02]  /*8620*/  LEA.HI.X.SX32 R117, R91, R0.reuse, 0x1, P0 ;  /* 0x000000005b757211 */ /* 0x080fe400000f0eff */
[----:B------:R-:W-:Y:S02]  /*8630*/  LEA.HI.X.SX32 R111, R92, R0, 0x1, P1 ;  /* 0x000000005c6f7211 */ /* 0x000fe400008f0eff */
[----:B------:R-:W-:Y:S01]  /*8640*/  LEA R12, R12, R48, 0x1 ;  /* 0x000000300c0c7211 */ /* 0x000fe200078e08ff */
[----:B------:R-:W-:Y:S01]  /*8650*/  STL.64 [R1+0x968], R116 ;  /* 0x0009687401007387 */ /* 0x000fe20000100a00 */
[----:B------:R-:W-:Y:S01]  /*8660*/  LEA R98, P2, R87, R5, 0x1 ;  /* 0x0000000557627211 */ /* 0x000fe200078408ff */
[----:B------:R-:W0:Y:S02]  /*8670*/  LDC R191, c[0x0][0x268] ;  /* 0x00009a00ffbf7b82 */ /* 0x000e240000000800 */
[----:B------:R1:W-:Y:S01]  /*8680*/  STL.64 [R1+0x960], R110 ;  /* 0x0009606e01007387 */ /* 0x0003e20000100a00 */
[----:B------:R-:W-:-:S03]  /*8690*/  IMAD R33, R33, 0x2, R12 ;  /* 0x0000000221217824 */ /* 0x000fc600078e020c */
[----:B------:R3:W-:Y:S01]  /*86a0*/  STL.64 [R1+0x958], R104 ;  /* 0x0009586801007387 */ /* 0x0007e20000100a00 */
[----:B------:R-:W-:Y:S01]  /*86b0*/  IMAD R47, R47, 0x2, R33 ;  /* 0x000000022f2f7824 */ /* 0x000fe200078e0221 */
[----:B------:R-:W-:Y:S01]  /*86c0*/  LEA.HI.X.SX32 R99, R87, R0, 0x1, P2 ;  /* 0x0000000057637211 */ /* 0x000fe200010f0eff */
[----:B------:R-:W0:Y:S01]  /*86d0*/  LDC R192, c[0x0][0x268] ;  /* 0x00009a00ffc07b82 */ /* 0x000e220000000800 */
[----:B-1----:R-:W-:-:S07]  /*86e0*/  LEA R110, P0, R85, R5, 0x1 ;  /* 0x00000005556e7211 */ /* 0x002fce00078008ff */
[----:B------:R-:W1:Y:S01]  /*86f0*/  LDC R196, c[0x0][0x268] ;  /* 0x00009a00ffc47b82 */ /* 0x000e620000000800 */
[C---:B---3--:R-:W-:Y:S02]  /*8700*/  LEA R104, P1, R86.reuse, R5, 0x1 ;  /* 0x0000000556687211 */ /* 0x048fe400078208ff */
[-C--:B------:R-:W-:Y:S02]  /*8710*/  LEA.HI.X.SX32 R111, R85, R0.reuse, 0x1, P0 ;  /* 0x00000000556f7211 */ /* 0x080fe400000f0eff */
[-C--:B------:R-:W-:Y:S02]  /*8720*/  LEA.HI.X.SX32 R105, R86, R0.reuse, 0x1, P1 ;  /* 0x0000000056697211 */ /* 0x080fe400008f0eff */
[----:B------:R-:W-:Y:S01]  /*8730*/  LEA R23, R23, R47, 0x1 ;  /* 0x0000002f17177211 */ /* 0x000fe200078e08ff */
[----:B------:R-:W-:Y:S01]  /*8740*/  STL.64 [R1+0x950], R110 ;  /* 0x0009506e01007387 */ /* 0x000fe20000100a00 */
[CC--:B------:R-:W-:Y:S01]  /*8750*/  LEA R92, P2, R81.reuse, R5.reuse, 0x1 ;  /* 0x00000005515c7211 */ /* 0x0c0fe200078408ff */
[----:B------:R-:W3:Y:S02]  /*8760*/  LDC R197, c[0x0][0x268] ;  /* 0x00009a00ffc57b82 */ /* 0x000ee40000000800 */
[----:B------:R4:W-:Y:S04]  /*8770*/  STL.64 [R1+0x948], R104 ;  /* 0x0009486801007387 */ /* 0x0009e80000100a00 */
[----:B------:R5:W-:Y:S01]  /*8780*/  STL.64 [R1+0x940], R98 ;  /* 0x0009406201007387 */ /* 0x000be20000100a00 */
[----:B------:R-:W-:Y:S01]  /*8790*/  IMAD R32, R32, 0x2, R23 ;  /* 0x0000000220207824 */ /* 0x000fe200078e0217 */
[----:B------:R-:W-:Y:S01]  /*87a0*/  LEA.HI.X.SX32 R93, R81, R0, 0x1, P2 ;  /* 0x00000000515d7211 */ /* 0x000fe200010f0eff */
[----:B------:R-:W3:Y:S01]  /*87b0*/  LDC R198, c[0x0][0x268] ;  /* 0x00009a00ffc67b82 */ /* 0x000ee20000000800 */
[----:B----4-:R-:W-:-:S07]  /*87c0*/  LEA R104, P0, R79, R5, 0x1 ;  /* 0x000000054f687211 */ /* 0x010fce00078008ff */
[----:B------:R-:W4:Y:S01]  /*87d0*/  LDC R202, c[0x0][0x268] ;  /* 0x00009a00ffca7b82 */ /* 0x000f220000000800 */
[CC--:B-----5:R-:W-:Y:S02]  /*87e0*/  LEA R98, P1, R80.reuse, R5.reuse, 0x1 ;  /* 0x0000000550627211 */ /* 0x0e0fe400078208ff */
[-C--:B------:R-:W-:Y:S02]  /*87f0*/  LEA.HI.X.SX32 R105, R79, R0.reuse, 0x1, P0 ;  /* 0x000000004f697211 */ /* 0x080fe400000f0eff */
[----:B------:R-:W-:Y:S01]  /*8800*/  LEA.HI.X.SX32 R99, R80, R0, 0x1, P1 ;  /* 0x0000000050637211 */ /* 0x000fe200008f0eff */
[----:B------:R-:W-:Y:S02]  /*8810*/  IMAD R46, R46, 0x2, R32 ;  /* 0x000000022e2e7824 */ /* 0x000fe400078e0220 */
[----:B------:R-:W-:Y:S01]  /*8820*/  STL.64 [R1+0x938], R104 ;  /* 0x0009386801007387 */ /* 0x000fe20000100a00 */
[----:B------:R-:W-:Y:S01]  /*8830*/  LEA R86, P2, R75, R5, 0x1 ;  /* 0x000000054b567211 */ /* 0x000fe200078408ff */
[----:B------:R-:W5:Y:S02]  /*8840*/  LDC R203, c[0x0][0x268] ;  /* 0x00009a00ffcb7b82 */ /* 0x000f640000000800 */
[----:B------:R2:W-:Y:S01]  /*8850*/  STL.64 [R1+0x930], R98 ;  /* 0x0009306201007387 */ /* 0x0005e20000100a00 */
[----:B------:R-:W-:-:S03]  /*8860*/  LEA R16, R16, R46, 0x1 ;  /* 0x0000002e10107211 */ /* 0x000fc600078e08ff */
[----:B------:R0:W-:Y:S01]  /*8870*/  STL.64 [R1+0x928], R92 ;  /* 0x0009285c01007387 */ /* 0x0001e20000100a00 */
[----:B------:R-:W-:Y:S01]  /*8880*/  LEA.HI.X.SX32 R87, R75, R0, 0x1, P2 ;  /* 0x000000004b577211 */ /* 0x000fe200010f0eff */
[----:B------:R-:W5:Y:S01]  /*8890*/  LDC R204, c[0x0][0x268] ;  /* 0x00009a00ffcc7b82 */ /* 0x000f620000000800 */
[----:B--2---:R-:W-:-:S07]  /*88a0*/  LEA R98, P0, R73, R5, 0x1 ;  /* 0x0000000549627211 */ /* 0x004fce00078008ff */
[----:B------:R-:W2:Y:S01]  /*88b0*/  LDC R208, c[0x0][0x268] ;  /* 0x00009a00ffd07b82 */ /* 0x000ea20000000800 */
[C---:B0-----:R-:W-:Y:S02]  /*88c0*/  LEA R92, P1, R74.reuse, R5, 0x1 ;  /* 0x000000054a5c7211 */ /* 0x041fe400078208ff */
[-C--:B------:R-:W-:Y:S02]  /*88d0*/  LEA.HI.X.SX32 R99, R73, R0.reuse, 0x1, P0 ;  /* 0x0000000049637211 */ /* 0x080fe400000f0eff */
[----:B------:R-:W-:Y:S01]  /*88e0*/  LEA.HI.X.SX32 R93, R74, R0, 0x1, P1 ;  /* 0x000000004a5d7211 */ /* 0x000fe200008f0eff */
[----:B------:R-:W-:Y:S02]  /*88f0*/  IMAD R22, R22, 0x2, R16 ;  /* 0x0000000216167824 */ /* 0x000fe400078e0210 */
[----:B------:R-:W0:Y:S01]  /*8900*/  LDC R209, c[0x0][0x268] ;  /* 0x00009a00ffd17b82 */ /* 0x000e220000000800 */
[----:B------:R-:W-:Y:S01]  /*8910*/  STL.64 [R1+0x920], R98 ;  /* 0x0009206201007387 */ /* 0x000fe20000100a00 */
[----:B------:R-:W-:-:S03]  /*8920*/  IMAD R45, R45, 0x2, R22 ;  /* 0x000000022d2d7824 */ /* 0x000fc600078e0216 */
[----:B------:R1:W-:Y:S01]  /*8930*/  STL.64 [R1+0x918], R92 ;  /* 0x0009185c01007387 */ /* 0x0003e20000100a00 */
[----:B------:R-:W-:Y:S02]  /*8940*/  LEA R80, P2, R69, R5, 0x1 ;  /* 0x0000000545507211 */ /* 0x000fe400078408ff */
[----:B------:R-:W0:Y:S01]  /*8950*/  LDC R210, c[0x0][0x268] ;  /* 0x00009a00ffd27b82 */ /* 0x000e220000000800 */
[----:B------:R3:W-:Y:S01]  /*8960*/  STL.64 [R1+0x910], R86 ;  /* 0x0009105601007387 */ /* 0x0007e20000100a00 */
[----:B------:R-:W-:-:S06]  /*8970*/  LEA R2, R2, R45, 0x1 ;  /* 0x0000002d02027211 */ /* 0x000fcc00078e08ff */
[----:B------:R-:W0:Y:S01]  /*8980*/  LDC R214, c[0x0][0x268] ;  /* 0x00009a00ffd67b82 */ /* 0x000e220000000800 */
[CC--:B-1----:R-:W-:Y:S02]  /*8990*/  LEA R92, P0, R67.reuse, R5.reuse, 0x1 ;  /* 0x00000005435c7211 */ /* 0x0c2fe400078008ff */
[----:B---3--:R-:W-:Y:S02]  /*89a0*/  LEA R86, P1, R68, R5, 0x1 ;  /* 0x0000000544567211 */ /* 0x008fe400078208ff */
[----:B------:R-:W-:-:S03]  /*89b0*/  LEA.HI.X.SX32 R93, R67, R0, 0x1, P0 ;  /* 0x00000000435d7211 */ /* 0x000fc600000f0eff */
[----:B------:R-:W1:Y:S01]  /*89c0*/  LDC R215, c[0x0][0x268] ;  /* 0x00009a00ffd77b82 */ /* 0x000e620000000800 */
[-C--:B------:R-:W-:Y:S02]  /*89d0*/  LEA.HI.X.SX32 R87, R68, R0.reuse, 0x1, P1 ;  /* 0x0000000044577211 */ /* 0x080fe400008f0eff */
[----:B------:R-:W-:Y:S01]  /*89e0*/  LEA.HI.X.SX32 R81, R69, R0, 0x1, P2 ;  /* 0x0000000045517211 */ /* 0x000fe200010f0eff */
[----:B------:R-:W-:Y:S01]  /*89f0*/  STL.64 [R1+0x908], R92 ;  /* 0x0009085c01007387 */ /* 0x000fe20000100a00 */
[----:B------:R-:W-:-:S03]  /*8a00*/  IMAD R31, R31, 0x2, R2 ;  /* 0x000000021f1f7824 */ /* 0x000fc600078e0202 */
[----:B------:R3:W-:Y:S01]  /*8a10*/  STL.64 [R1+0x900], R86 ;  /* 0x0009005601007387 */ /* 0x0007e20000100a00 */
[C---:B------:R-:W-:Y:S01]  /*8a20*/  LEA R74, P2, R63.reuse, R5, 0x1 ;  /* 0x000000053f4a7211 */ /* 0x040fe200078408ff */
[----:B------:R-:W1:Y:S02]  /*8a30*/  LDC R216, c[0x0][0x268] ;  /* 0x00009a00ffd87b82 */ /* 0x000e640000000800 */
[----:B------:R4:W-:Y:S01]  /*8a40*/  STL.64 [R1+0x8f8], R80 ;  /* 0x0008f85001007387 */ /* 0x0009e20000100a00 */
[----:B------:R-:W-:Y:S01]  /*8a50*/  IMAD R44, R44, 0x2, R31 ;  /* 0x000000022c2c7824 */ /* 0x000fe200078e021f */
[----:B------:R-:W-:-:S04]  /*8a60*/  LEA.HI.X.SX32 R75, R63, R0, 0x1, P2 ;  /* 0x000000003f4b7211 */ /* 0x000fc800010f0eff */
[----:B------:R-:W1:Y:S01]  /*8a70*/  LDC R220, c[0x0][0x268] ;  /* 0x00009a00ffdc7b82 */ /* 0x000e620000000800 */
[CC--:B---3--:R-:W-:Y:S02]  /*8a80*/  LEA R86, P0, R3.reuse, R5.reuse, 0x1 ;  /* 0x0000000503567211 */ /* 0x0c8fe400078008ff */
[----:B----4-:R-:W-:Y:S02]  /*8a90*/  LEA R80, P1, R62, R5, 0x1 ;  /* 0x000000053e507211 */ /* 0x010fe400078208ff */
[----:B------:R-:W-:-:S03]  /*8aa0*/  LEA.HI.X.SX32 R87, R3, R0, 0x1, P0 ;  /* 0x0000000003577211 */ /* 0x000fc600000f0eff */
[----:B------:R-:W3:Y:S01]  /*8ab0*/  LDC R221, c[0x0][0x268] ;  /* 0x00009a00ffdd7b82 */ /* 0x000ee20000000800 */
[----:B------:R-:W-:Y:S02]  /*8ac0*/  LEA.HI.X.SX32 R81, R62, R0, 0x1, P1 ;  /* 0x000000003e517211 */ /* 0x000fe400008f0eff */
[----:B------:R-:W-:Y:S01]  /*8ad0*/  LEA R8, R8, R44, 0x1 ;  /* 0x0000002c08087211 */ /* 0x000fe200078e08ff */
[----:B------:R-:W-:Y:S01]  /*8ae0*/  STL.64 [R1+0x8f0], R86 ;  /* 0x0008f05601007387 */ /* 0x000fe20000100a00 */
[----:B------:R-:W-:-:S03]  /*8af0*/  LEA R68, P2, R61, R5, 0x1 ;  /* 0x000000053d447211 */ /* 0x000fc600078408ff */
[----:B------:R4:W-:Y:S01]  /*8b00*/  STL.64 [R1+0x8e8], R80 ;  /* 0x0008e85001007387 */ /* 0x0009e20000100a00 */
[----:B------:R-:W-:Y:S01]  /*8b10*/  IMAD R30, R30, 0x2, R8 ;  /* 0x000000021e1e7824 */ /* 0x000fe200078e0208 */
[----:B------:R-:W3:Y:S02]  /*8b20*/  LDC R222, c[0x0][0x268] ;  /* 0x00009a00ffde7b82 */ /* 0x000ee40000000800 */
[----:B------:R5:W-:Y:S01]  /*8b30*/  STL.64 [R1+0x8e0], R74 ;  /* 0x0008e04a01007387 */ /* 0x000be20000100a00 */
[----:B------:R-:W-:Y:S01]  /*8b40*/  IMAD R43, R43, 0x2, R30 ;  /* 0x000000022b2b7824 */ /* 0x000fe200078e021e */
[----:B------:R-:W-:-:S04]  /*8b50*/  LEA.HI.X.SX32 R69, R61, R0, 0x1, P2 ;  /* 0x000000003d457211 */ /* 0x000fc800010f0eff */
[----:B------:R-:W3:Y:S01]  /*8b60*/  LDC R226, c[0x0][0x268] ;  /* 0x00009a00ffe27b82 */ /* 0x000ee20000000800 */
[CC--:B----4-:R-:W-:Y:S02]  /*8b70*/  LEA R80, P0, R21.reuse, R5.reuse, 0x1 ;  /* 0x0000000515507211 */ /* 0x0d0fe400078008ff */
[----:B-----5:R-:W-:Y:S02]  /*8b80*/  LEA R74, P1, R42, R5, 0x1 ;  /* 0x000000052a4a7211 */ /* 0x020fe400078208ff */
[----:B------:R-:W-:-:S03]  /*8b90*/  LEA.HI.X.SX32 R81, R21, R0, 0x1, P0 ;  /* 0x0000000015517211 */ /* 0x000fc600000f0eff */
[----:B------:R-:W4:Y:S01]  /*8ba0*/  LDC R227, c[0x0][0x268] ;  /* 0x00009a00ffe37b82 */ /* 0x000f220000000800 */
[----:B------:R-:W-:Y:S01]  /*8bb0*/  LEA.HI.X.SX32 R75, R42, R0, 0x1, P1 ;  /* 0x000000002a4b7211 */ /* 0x000fe200008f0eff */
[----:B------:R-:W-:Y:S01]  /*8bc0*/  STL.64 [R1+0x8d8], R80 ;  /* 0x0008d85001007387 */ /* 0x000fe20000100a00 */
[----:B------:R-:W-:-:S03]  /*8bd0*/  LEA R3, R64, R43, 0x1 ;  /* 0x0000002b40037211 */ /* 0x000fc600078e08ff */
[----:B------:R5:W-:Y:S01]  /*8be0*/  STL.64 [R1+0x8d0], R74 ;  /* 0x0008d04a01007387 */ /* 0x000be20000100a00 */
[C---:B------:R-:W-:Y:S01]  /*8bf0*/  LEA R62, P2, R60.reuse, R5, 0x1 ;  /* 0x000000053c3e7211 */ /* 0x040fe200078408ff */
[----:B------:R-:W4:Y:S02]  /*8c00*/  LDC R228, c[0x0][0x268] ;  /* 0x00009a00ffe47b82 */ /* 0x000f240000000800 */
[----:B------:R2:W-:Y:S01]  /*8c10*/  STL.64 [R1+0x8c8], R68 ;  /* 0x0008c84401007387 */ /* 0x0005e20000100a00 */
[----:B------:R-:W-:Y:S01]  /*8c20*/  IMAD R21, R65, 0x2, R3 ;  /* 0x0000000241157824 */ /* 0x000fe200078e0203 */
[----:B------:R-:W-:-:S04]  /*8c30*/  LEA.HI.X.SX32 R63, R60, R0, 0x1, P2 ;  /* 0x000000003c3f7211 */ /* 0x000fc800010f0eff */
[----:B------:R-:W4:Y:S01]  /*8c40*/  LDC R232, c[0x0][0x268] ;  /* 0x00009a00ffe87b82 */ /* 0x000f220000000800 */
[-C--:B-----5:R-:W-:Y:S02]  /*8c50*/  LEA R74, P0, R15, R5.reuse, 0x1 ;  /* 0x000000050f4a7211 */ /* 0x0a0fe400078008ff */
[----:B--2---:R-:W-:Y:S02]  /*8c60*/  LEA R68, P1, R29, R5, 0x1 ;  /* 0x000000051d447211 */ /* 0x004fe400078208ff */
[----:B------:R-:W-:-:S03]  /*8c70*/  LEA.HI.X.SX32 R75, R15, R0, 0x1, P0 ;  /* 0x000000000f4b7211 */ /* 0x000fc600000f0eff */
[----:B------:R-:W2:Y:S01]  /*8c80*/  LDC R233, c[0x0][0x268] ;  /* 0x00009a00ffe97b82 */ /* 0x000ea20000000800 */
[----:B------:R-:W-:Y:S01]  /*8c90*/  LEA.HI.X.SX32 R69, R29, R0, 0x1, P1 ;  /* 0x000000001d457211 */ /* 0x000fe200008f0eff */
[----:B------:R-:W-:Y:S01]  /*8ca0*/  IMAD R42, R66, 0x2, R21 ;  /* 0x00000002422a7824 */ /* 0x000fe200078e0215 */
[-C--:B------:R-:W-:Y:S01]  /*8cb0*/  LEA R66, P0, R20, R5.reuse, 0x1 ;  /* 0x0000000514427211 */ /* 0x080fe200078008ff */
[----:B------:R-:W-:Y:S01]  /*8cc0*/  STL.64 [R1+0x8c0], R74 ;  /* 0x0008c04a01007387 */ /* 0x000fe20000100a00 */
[----:B------:R-:W-:-:S03]  /*8cd0*/  LEA R64, P1, R41, R5, 0x1 ;  /* 0x0000000529407211 */ /* 0x000fc600078208ff */
[----:B------:R-:W-:Y:S01]  /*8ce0*/  STL.64 [R1+0x8b8], R68 ;  /* 0x0008b84401007387 */ /* 0x000fe20000100a00 */
[-C--:B------:R-:W-:Y:S01]  /*8cf0*/  LEA.HI.X.SX32 R67, R20, R0.reuse, 0x1, P0 ;  /* 0x0000000014437211 */ /* 0x080fe200000f0eff */
[----:B------:R-:W5:Y:S02]  /*8d00*/  LDC R234, c[0x0][0x268] ;  /* 0x00009a00ffea7b82 */ /* 0x000f640000000800 */
[----:B------:R0:W-:Y:S01]  /*8d10*/  STL.64 [R1+0x8b0], R62 ;  /* 0x0008b03e01007387 */ /* 0x0001e20000100a00 */
[----:B------:R-:W-:-:S03]  /*8d20*/  LEA.HI.X.SX32 R65, R41, R0, 0x1, P1 ;  /* 0x0000000029417211 */ /* 0x000fc600008f0eff */
[----:B------:R-:W-:Y:S02]  /*8d30*/  STL.64 [R1+0x8a8], R66 ;  /* 0x0008a84201007387 */ /* 0x000fe40000100a00 */
[----:B------:R-:W5:Y:S01]  /*8d40*/  LDC R235, c[0x0][0x268] ;  /* 0x00009a00ffeb7b82 */ /* 0x000f620000000800 */
[----:B0-----:R-:W-:-:S07]  /*8d50*/  LEA R62, P2, R59, R5, 0x1 ;  /* 0x000000053b3e7211 */ /* 0x001fce00078408ff */
[----:B------:R-:W0:Y:S01]  /*8d60*/  LDC R238, c[0x0][0x268] ;  /* 0x00009a00ffee7b82 */ /* 0x000e220000000800 */
[----:B------:R-:W-:Y:S01]  /*8d70*/  LEA.HI.X.SX32 R63, R59, R0, 0x1, P2 ;  /* 0x000000003b3f7211 */ /* 0x000fe200010f0eff */
[----:B------:R1:W-:Y:S01]  /*8d80*/  STL.64 [R1+0x8a0], R64 ;  /* 0x0008a04001007387 */ /* 0x0003e20000100a00 */
[----:B------:R-:W-:-:S03]  /*8d90*/  LEA R60, P2, R58, R5, 0x1 ;  /* 0x000000053a3c7211 */ /* 0x000fc600078408ff */
[----:B------:R3:W-:Y:S01]  /*8da0*/  STL.64 [R1+0x898], R62 ;  /* 0x0008983e01007387 */ /* 0x0007e20000100a00 */
[----:B------:R-:W-:Y:S01]  /*8db0*/  LEA.HI.X.SX32 R61, R58, R0, 0x1, P2 ;  /* 0x000000003a3d7211 */ /* 0x000fe200010f0eff */
[----:B------:R-:W0:Y:S01]  /*8dc0*/  LDC R240, c[0x0][0x268] ;  /* 0x00009a00fff07b82 */ /* 0x000e220000000800 */
[----:B-1----:R-:W-:-:S07]  /*8dd0*/  LEA R64, P0, R28, R5, 0x1 ;  /* 0x000000051c407211 */ /* 0x002fce00078008ff */
[----:B------:R-:W1:Y:S01]  /*8de0*/  LDC R241, c[0x0][0x268] ;  /* 0x00009a00fff17b82 */ /* 0x000e620000000800 */
[----:B---3--:R-:W-:Y:S02]  /*8df0*/  LEA R62, P1, R40, R5, 0x1 ;  /* 0x00000005283e7211 */ /* 0x008fe400078208ff */
[-C--:B------:R-:W-:Y:S02]  /*8e00*/  LEA.HI.X.SX32 R65, R28, R0.reuse, 0x1, P0 ;  /* 0x000000001c417211 */ /* 0x080fe400000f0eff */
[----:B------:R-:W-:-:S03]  /*8e10*/  LEA.HI.X.SX32 R63, R40, R0, 0x1, P1 ;  /* 0x00000000283f7211 */ /* 0x000fc600008f0eff */
[----:B------:R-:W3:Y:S01]  /*8e20*/  LDC R242, c[0x0][0x268] ;  /* 0x00009a00fff27b82 */ /* 0x000ee20000000800 */
[----:B------:R4:W-:Y:S04]  /*8e30*/  STL.64 [R1+0x890], R64 ;  /* 0x0008904001007387 */ /* 0x0009e80000100a00 */
[----:B------:R2:W-:Y:S03]  /*8e40*/  STL.64 [R1+0x888], R62 ;  /* 0x0008883e01007387 */ /* 0x0005e60000100a00 */
[----:B------:R-:W3:Y:S01]  /*8e50*/  LDC R243, c[0x0][0x268] ;  /* 0x00009a00fff37b82 */ /* 0x000ee20000000800 */
[----:B------:R5:W-:Y:S01]  /*8e60*/  STL.64 [R1+0x880], R60 ;  /* 0x0008803c01007387 */ /* 0x000be20000100a00 */
[----:B----4-:R-:W-:-:S06]  /*8e70*/  LEA R64, P0, R11, R5, 0x1 ;  /* 0x000000050b407211 */ /* 0x010fcc00078008ff */
[----:B------:R-:W4:Y:S01]  /*8e80*/  LDC R245, c[0x0][0x268] ;  /* 0x00009a00fff57b82 */ /* 0x000f220000000800 */
[CC--:B--2---:R-:W-:Y:S02]  /*8e90*/  LEA R62, P1, R14.reuse, R5.reuse, 0x1 ;  /* 0x000000050e3e7211 */ /* 0x0c4fe400078208ff */
[-C--:B------:R-:W-:Y:S02]  /*8ea0*/  LEA.HI.X.SX32 R65, R11, R0.reuse, 0x1, P0 ;  /* 0x000000000b417211 */ /* 0x080fe400000f0eff */
[CC--:B-----5:R-:W-:Y:S02]  /*8eb0*/  LEA R60, P2, R57.reuse, R5.reuse, 0x1 ;  /* 0x00000005393c7211 */ /* 0x0e0fe400078408ff */
[-C--:B------:R-:W-:Y:S01]  /*8ec0*/  LEA.HI.X.SX32 R63, R14, R0.reuse, 0x1, P1 ;  /* 0x000000000e3f7211 */ /* 0x080fe200008f0eff */
[----:B------:R-:W2:Y:S01]  /*8ed0*/  LDC R247, c[0x0][0x268] ;  /* 0x00009a00fff77b82 */ /* 0x000ea20000000800 */
[----:B------:R-:W-:Y:S01]  /*8ee0*/  LEA.HI.X.SX32 R61, R57, R0, 0x1, P2 ;  /* 0x00000000393d7211 */ /* 0x000fe200010f0eff */
[----:B------:R-:W-:Y:S01]  /*8ef0*/  STL.64 [R1+0x878], R64 ;  /* 0x0008784001007387 */ /* 0x000fe20000100a00 */
[----:B------:R-:W-:-:S03]  /*8f00*/  LEA R58, P2, R56, R5, 0x1 ;  /* 0x00000005383a7211 */ /* 0x000fc600078408ff */
[----:B------:R5:W-:Y:S02]  /*8f10*/  STL.64 [R1+0x870], R62 ;  /* 0x0008703e01007387 */ /* 0x000be40000100a00 */
[----:B------:R-:W2:Y:S02]  /*8f20*/  LDC R249, c[0x0][0x268] ;  /* 0x00009a00fff97b82 */ /* 0x000ea40000000800 */
[----:B------:R0:W-:Y:S01]  /*8f30*/  STL.64 [R1+0x868], R60 ;  /* 0x0008683c01007387 */ /* 0x0001e20000100a00 */
[----:B------:R-:W-:-:S05]  /*8f40*/  LEA R15, R70, R42, 0x1 ;  /* 0x0000002a460f7211 */ /* 0x000fca00078e08ff */
[----:B------:R-:W2:Y:S01]  /*8f50*/  LDC R251, c[0x0][0x268] ;  /* 0x00009a00fffb7b82 */ /* 0x000ea20000000800 */
[CC--:B-----5:R-:W-:Y:S02]  /*8f60*/  LEA R62, P0, R4.reuse, R5.reuse, 0x1 ;  /* 0x00000005043e7211 */ /* 0x0e0fe400078008ff */
[----:B0-----:R-:W-:Y:S02]  /*8f70*/  LEA R60, P1, R39, R5, 0x1 ;  /* 0x00000005273c7211 */ /* 0x001fe400078208ff */
[----:B------:R-:W-:-:S03]  /*8f80*/  LEA.HI.X.SX32 R63, R4, R0, 0x1, P0 ;  /* 0x00000000043f7211 */ /* 0x000fc600000f0eff */
[----:B------:R-:W0:Y:S01]  /*8f90*/  LDC R250, c[0x0][0x268] ;  /* 0x00009a00fffa7b82 */ /* 0x000e220000000800 */
[-C--:B------:R-:W-:Y:S02]  /*8fa0*/  LEA.HI.X.SX32 R61, R39, R0.reuse, 0x1, P1 ;  /* 0x00000000273d7211 */ /* 0x080fe400008f0eff */
[----:B------:R-:W-:Y:S01]  /*8fb0*/  LEA.HI.X.SX32 R59, R56, R0, 0x1, P2 ;  /* 0x00000000383b7211 */ /* 0x000fe200010f0eff */
[----:B------:R5:W-:Y:S01]  /*8fc0*/  STL.64 [R1+0x860], R62 ;  /* 0x0008603e01007387 */ /* 0x000be20000100a00 */
[----:B------:R-:W-:-:S03]  /*8fd0*/  IMAD R29, R71, 0x2, R15 ;  /* 0x00000002471d7824 */ /* 0x000fc600078e020f */
[----:B------:R1:W-:Y:S01]  /*8fe0*/  STL.64 [R1+0x858], R60 ;  /* 0x0008583c01007387 */ /* 0x0003e20000100a00 */
[----:B------:R-:W0:Y:S03]  /*8ff0*/  LDC R252, c[0x0][0x268] ;  /* 0x00009a00fffc7b82 */ /* 0x000e260000000800 */
[----:B------:R3:W-:Y:S01]  /*9000*/  STL.64 [R1+0x850], R58 ;  /* 0x0008503a01007387 */ /* 0x0007e20000100a00 */
[----:B-----5:R-:W-:-:S04]  /*9010*/  LEA R62, P0, R27, R5, 0x1 ;  /* 0x000000051b3e7211 */ /* 0x020fc800078008ff */
[----:B------:R-:W5:Y:S01]  /*9020*/  LDC R248, c[0x0][0x268] ;  /* 0x00009a00fff87b82 */ /* 0x000f620000000800 */
[-C--:B-1----:R-:W-:Y:S01]  /*9030*/  LEA R60, P1, R38, R5.reuse, 0x1 ;  /* 0x00000005263c7211 */ /* 0x082fe200078208ff */
[----:B------:R-:W-:Y:S01]  /*9040*/  IMAD R41, R72, 0x2, R29 ;  /* 0x0000000248297824 */ /* 0x000fe200078e021d */
[-C--:B------:R-:W-:Y:S02]  /*9050*/  LEA.HI.X.SX32 R63, R27, R0.reuse, 0x1, P0 ;  /* 0x000000001b3f7211 */ /* 0x080fe400000f0eff */
[C---:B---3--:R-:W-:Y:S02]  /*9060*/  LEA R58, P2, R55.reuse, R5, 0x1 ;  /* 0x00000005373a7211 */ /* 0x048fe400078408ff */
[-C--:B------:R-:W-:Y:S02]  /*9070*/  LEA.HI.X.SX32 R61, R38, R0.reuse, 0x1, P1 ;  /* 0x00000000263d7211 */ /* 0x080fe400008f0eff */
[----:B------:R-:W-:Y:S01]  /*9080*/  LEA.HI.X.SX32 R59, R55, R0, 0x1, P2 ;  /* 0x00000000373b7211 */ /* 0x000fe200010f0eff */
[----:B------:R-:W-:Y:S01]  /*9090*/  STL.64 [R1+0x848], R62 ;  /* 0x0008483e01007387 */ /* 0x000fe20000100a00 */
[----:B------:R-:W-:-:S03]  /*90a0*/  LEA R20, R76, R41, 0x1 ;  /* 0x000000294c147211 */ /* 0x000fc600078e08ff */
[----:B------:R1:W-:Y:S01]  /*90b0*/  STL.64 [R1+0x840], R60 ;  /* 0x0008403c01007387 */ /* 0x0003e20000100a00 */
[----:B------:R-:W-:-:S03]  /*90c0*/  LEA R56, P2, R54, R5, 0x1 ;  /* 0x0000000536387211 */ /* 0x000fc600078408ff */
[----:B------:R3:W-:Y:S01]  /*90d0*/  STL.64 [R1+0x838], R58 ;  /* 0x0008383a01007387 */ /* 0x0007e20000100a00 */
[----:B------:R-:W-:Y:S01]  /*90e0*/  IMAD R28, R77, 0x2, R20 ;  /* 0x000000024d1c7824 */ /* 0x000fe200078e0214 */
[-C--:B------:R-:W-:Y:S02]  /*90f0*/  LEA.HI.X.SX32 R57, R54, R0.reuse, 0x1, P2 ;  /* 0x0000000036397211 */ /* 0x080fe400010f0eff */
[CC--:B-1----:R-:W-:Y:S02]  /*9100*/  LEA R60, P0, R19.reuse, R5.reuse, 0x1 ;  /* 0x00000005133c7211 */ /* 0x0c2fe400078008ff */
[C---:B---3--:R-:W-:Y:S02]  /*9110*/  LEA R58, P1, R26.reuse, R5, 0x1 ;  /* 0x000000051a3a7211 */ /* 0x048fe400078208ff */
[-C--:B------:R-:W-:Y:S02]  /*9120*/  LEA.HI.X.SX32 R61, R19, R0.reuse, 0x1, P0 ;  /* 0x00000000133d7211 */ /* 0x080fe400000f0eff */
[----:B------:R-:W-:Y:S01]  /*9130*/  LEA.HI.X.SX32 R59, R26, R0, 0x1, P1 ;  /* 0x000000001a3b7211 */ /* 0x000fe200008f0eff */
[----:B------:R-:W-:-:S02]  /*9140*/  IMAD R40, R78, 0x2, R28 ;  /* 0x000000024e287824 */ /* 0x000fc400078e021c */
[----:B------:R1:W-:Y:S04]  /*9150*/  STL.64 [R1+0x830], R60 ;  /* 0x0008303c01007387 */ /* 0x0003e80000100a00 */
[----:B------:R3:W-:Y:S01]  /*9160*/  STL.64 [R1+0x828], R58 ;  /* 0x0008283a01007387 */ /* 0x0007e20000100a00 */
[----:B------:R-:W-:-:S03]  /*9170*/  LEA R11, R82, R40, 0x1 ;  /* 0x00000028520b7211 */ /* 0x000fc600078e08ff */
[----:B------:R4:W-:Y:S01]  /*9180*/  STL.64 [R1+0x820], R56 ;  /* 0x0008203801007387 */ /* 0x0009e20000100a00 */
[CC--:B-1----:R-:W-:Y:S02]  /*9190*/  LEA R60, P0, R10.reuse, R5.reuse, 0x1 ;  /* 0x000000050a3c7211 */ /* 0x0c2fe400078008ff */
[-C--:B---3--:R-:W-:Y:S02]  /*91a0*/  LEA R58, P1, R37, R5.reuse, 0x1 ;  /* 0x00000005253a7211 */ /* 0x088fe400078208ff */
[-C--:B------:R-:W-:Y:S02]  /*91b0*/  LEA.HI.X.SX32 R61, R10, R0.reuse, 0x1, P0 ;  /* 0x000000000a3d7211 */ /* 0x080fe400000f0eff */
[-C--:B----4-:R-:W-:Y:S02]  /*91c0*/  LEA R56, P2, R53, R5.reuse, 0x1 ;  /* 0x0000000535387211 */ /* 0x090fe400078408ff */
[-C--:B------:R-:W-:Y:S02]  /*91d0*/  LEA.HI.X.SX32 R59, R37, R0.reuse, 0x1, P1 ;  /* 0x00000000253b7211 */ /* 0x080fe400008f0eff */
[----:B------:R-:W-:Y:S01]  /*91e0*/  LEA.HI.X.SX32 R57, R53, R0, 0x1, P2 ;  /* 0x0000000035397211 */ /* 0x000fe200010f0eff */
[----:B------:R-:W-:Y:S01]  /*91f0*/  IMAD R14, R83, 0x2, R11 ;  /* 0x00000002530e7824 */ /* 0x000fe200078e020b */
[----:B------:R-:W-:Y:S01]  /*9200*/  STL.64 [R1+0x818], R60 ;  /* 0x0008183c01007387 */ /* 0x000fe20000100a00 */
[----:B------:R-:W-:-:S03]  /*9210*/  LEA R54, P2, R52, R5, 0x1 ;  /* 0x0000000534367211 */ /* 0x000fc600078408ff */
[----:B------:R1:W-:Y:S01]  /*9220*/  STL.64 [R1+0x810], R58 ;  /* 0x0008103a01007387 */ /* 0x0003e20000100a00 */
[----:B------:R-:W-:-:S03]  /*9230*/  IMAD R39, R84, 0x2, R14 ;  /* 0x0000000254277824 */ /* 0x000fc600078e020e */
[----:B------:R3:W-:Y:S01]  /*9240*/  STL.64 [R1+0x808], R56 ;  /* 0x0008083801007387 */ /* 0x0007e20000100a00 */
[-C--:B------:R-:W-:Y:S02]  /*9250*/  LEA.HI.X.SX32 R55, R52, R0.reuse, 0x1, P2 ;  /* 0x0000000034377211 */ /* 0x080fe400010f0eff */
[-C--:B-1----:R-:W-:Y:S02]  /*9260*/  LEA R58, P0, R18, R5.reuse, 0x1 ;  /* 0x00000005123a7211 */ /* 0x082fe400078008ff */
[----:B---3--:R-:W-:Y:S02]  /*9270*/  LEA R56, P1, R36, R5, 0x1 ;  /* 0x0000000524387211 */ /* 0x008fe400078208ff */
[-C--:B------:R-:W-:Y:S02]  /*9280*/  LEA.HI.X.SX32 R59, R18, R0.reuse, 0x1, P0 ;  /* 0x00000000123b7211 */ /* 0x080fe400000f0eff */
[----:B------:R-:W-:Y:S02]  /*9290*/  LEA.HI.X.SX32 R57, R36, R0, 0x1, P1 ;  /* 0x0000000024397211 */ /* 0x000fe400008f0eff */
[----:B------:R-:W-:Y:S01]  /*92a0*/  LEA R4, R88, R39, 0x1 ;  /* 0x0000002758047211 */ /* 0x000fe200078e08ff */
[----:B------:R1:W-:Y:S04]  /*92b0*/  STL.64 [R1+0x800], R58 ;  /* 0x0008003a01007387 */ /* 0x0003e80000100a00 */
[----:B------:R3:W-:Y:S01]  /*92c0*/  STL.64 [R1+0x7f8], R56 ;  /* 0x0007f83801007387 */ /* 0x0007e20000100a00 */
[----:B------:R-:W-:-:S03]  /*92d0*/  IMAD R27, R89, 0x2, R4 ;  /* 0x00000002591b7824 */ /* 0x000fc600078e0204 */
[----:B------:R4:W-:Y:S01]  /*92e0*/  STL.64 [R1+0x7f0], R54 ;  /* 0x0007f03601007387 */ /* 0x0009e20000100a00 */
[-C--:B-1----:R-:W-:Y:S02]  /*92f0*/  LEA R58, P0, R6, R5.reuse, 0x1 ;  /* 0x00000005063a7211 */ /* 0x082fe400078008ff */
[-C--:B---3--:R-:W-:Y:S01]  /*9300*/  LEA R56, P1, R25, R5.reuse, 0x1 ;  /* 0x0000000519387211 */ /* 0x088fe200078208ff */
[----:B------:R-:W-:Y:S01]  /*9310*/  IMAD R38, R90, 0x2, R27 ;  /* 0x000000025a267824 */ /* 0x000fe200078e021b */
[-C--:B------:R-:W-:Y:S02]  /*9320*/  LEA.HI.X.SX32 R59, R6, R0.reuse, 0x1, P0 ;  /* 0x00000000063b7211 */ /* 0x080fe400000f0eff */
[----:B----4-:R-:W-:Y:S02]  /*9330*/  LEA R54, P2, R51, R5, 0x1 ;  /* 0x0000000533367211 */ /* 0x010fe400078408ff */
        /* <DEDUP_REMOVED lines=9> */
[-C--:B-1----:R-:W-:Y:S02]  /*93d0*/  LEA R56, P0, R13, R5.reuse, 0x1 ;  /* 0x000000050d387211 */ /* 0x082fe400078008ff */
[----:B---3--:R-:W-:Y:S02]  /*93e0*/  LEA R54, P1, R35, R5, 0x1 ;  /* 0x0000000523367211 */ /* 0x008fe400078208ff */
[-C--:B------:R-:W-:Y:S02]  /*93f0*/  LEA.HI.X.SX32 R57, R13, R0.reuse, 0x1, P0 ;  /* 0x000000000d397211 */ /* 0x080fe400000f0eff */
[----:B------:R-:W-:Y:S01]  /*9400*/  LEA.HI.X.SX32 R55, R35, R0, 0x1, P1 ;  /* 0x0000000023377211 */ /* 0x000fe200008f0eff */
[----:B------:R-:W-:-:S02]  /*9410*/  IMAD R37, R96, 0x2, R26 ;  /* 0x0000000260257824 */ /* 0x000fc400078e021a */
[----:B------:R1:W-:Y:S04]  /*9420*/  STL.64 [R1+0x7d0], R56 ;  /* 0x0007d03801007387 */ /* 0x0003e80000100a00 */
[----:B------:R3:W-:Y:S01]  /*9430*/  STL.64 [R1+0x7c8], R54 ;  /* 0x0007c83601007387 */ /* 0x0007e20000100a00 */
[----:B------:R-:W-:-:S03]  /*9440*/  LEA R10, R100, R37, 0x1 ;  /* 0x00000025640a7211 */ /* 0x000fc600078e08ff */
[----:B------:R4:W-:Y:S01]  /*9450*/  STL.64 [R1+0x7c0], R52 ;  /* 0x0007c03401007387 */ /* 0x0009e20000100a00 */
[-C--:B-1----:R-:W-:Y:S02]  /*9460*/  LEA R56, P0, R24, R5.reuse, 0x1 ;  /* 0x0000000518387211 */ /* 0x082fe400078008ff */
[-C--:B---3--:R-:W-:Y:S02]  /*9470*/  LEA R54, P1, R34, R5.reuse, 0x1 ;  /* 0x0000000522367211 */ /* 0x088fe400078208ff */
[-C--:B------:R-:W-:Y:S02]  /*9480*/  LEA.HI.X.SX32 R57, R24, R0.reuse, 0x1, P0 ;  /* 0x0000000018397211 */ /* 0x080fe400000f0eff */
[CC--:B----4-:R-:W-:Y:S02]  /*9490*/  LEA R52, P2, R49.reuse, R5.reuse, 0x1 ;  /* 0x0000000531347211 */ /* 0x0d0fe400078408ff */
        /* <DEDUP_REMOVED lines=54> */
[CC--:B-1----:R-:W-:Y:S02]  /*9800*/  LEA R50, P0, R2.reuse, R5.reuse, 0x1 ;  /* 0x0000000502327211 */ /* 0x0c2fe400078008ff */
[C---:B---3--:R-:W-:Y:S02]  /*9810*/  LEA R48, P1, R31.reuse, R5, 0x1 ;  /* 0x000000051f307211 */ /* 0x048fe400078208ff */
        /* <DEDUP_REMOVED lines=11> */
[C---:B----4-:R-:W-:Y:S02]  /*98d0*/  LEA R46, P2, R43.reuse, R5, 0x1 ;  /* 0x000000052b2e7211 */ /* 0x050fe400078408ff */
        /* <DEDUP_REMOVED lines=40> */
[CC--:B-1----:R-:W-:Y:S02]  /*9b60*/  LEA R46, P0, R11.reuse, R5.reuse, 0x1 ;  /* 0x000000050b2e7211 */ /* 0x0c2fe400078008ff */
        /* <DEDUP_REMOVED lines=23> */
[CC--:B---3--:R-:W-:Y:S02]  /*9ce0*/  LEA R42, P1, R26.reuse, R5.reuse, 0x1 ;  /* 0x000000051a2a7211 */ /* 0x0c8fe400078208ff */
        /* <DEDUP_REMOVED lines=82> */
[----:B------:R-:W-:-:S02]  /*a210*/  LEA.HI.X.SX32 R35, R8, R0, 0x1, P1 ;  /* 0x0000000008237211 */ /* 0x000fc400008f0eff */
[----:B------:R-:W-:Y:S01]  /*a220*/  LEA R22, R186, R16, 0x1 ;  /* 0x00000010ba167211 */ /* 0x000fe200078e08ff */
[----:B------:R1:W-:Y:S04]  /*a230*/  STL.64 [R1+0x5f0], R36 ;  /* 0x0005f02401007387 */ /* 0x0003e80000100a00 */
[----:B------:R3:W-:Y:S01]  /*a240*/  STL.64 [R1+0x5e8], R34 ;  /* 0x0005e82201007387 */ /* 0x0007e20000100a00 */
[----:B------:R-:W-:-:S03]  /*a250*/  IMAD R2, R190, 0x2, R22 ;  /* 0x00000002be027824 */ /* 0x000fc600078e0216 */
[----:B------:R4:W-:Y:S01]  /*a260*/  STL.64 [R1+0x5e0], R32 ;  /* 0x0005e02001007387 */ /* 0x0009e20000100a00 */
[-C--:B-1----:R-:W-:Y:S02]  /*a270*/  LEA R36, P0, R3, R5.reuse, 0x1 ;  /* 0x0000000503247211 */ /* 0x082fe400078008ff */
[-C--:B---3--:R-:W-:Y:S02]  /*a280*/  LEA R34, P1, R21, R5.reuse, 0x1 ;  /* 0x0000000515227211 */ /* 0x088fe400078208ff */
        /* <DEDUP_REMOVED lines=14> */
[----:B------:R-:W-:-:S02]  /*a370*/  LEA.HI.X.SX32 R33, R20, R0, 0x1, P1 ;  /* 0x0000000014217211 */ /* 0x000fc400008f0eff */
[----:B------:R-:W-:Y:S01]  /*a380*/  LEA R3, R196, R21, 0x1 ;  /* 0x00000015c4037211 */ /* 0x000fe200078e08ff */
[----:B------:R1:W-:Y:S04]  /*a390*/  STL.64 [R1+0x5c0], R34 ;  /* 0x0005c02201007387 */ /* 0x0003e80000100a00 */
[----:B------:R3:W-:Y:S01]  /*a3a0*/  STL.64 [R1+0x5b8], R32 ;  /* 0x0005b82001007387 */ /* 0x0007e20000100a00 */
[----:B------:R-:W-:-:S03]  /*a3b0*/  IMAD R15, R197, 0x2, R3 ;  /* 0x00000002c50f7824 */ /* 0x000fc600078e0203 */
[----:B------:R4:W-:Y:S01]  /*a3c0*/  STL.64 [R1+0x5b0], R30 ;  /* 0x0005b01e01007387 */ /* 0x0009e20000100a00 */
[CC--:B-1----:R-:W-:Y:S02]  /*a3d0*/  LEA R34, P0, R11.reuse, R5.reuse, 0x1 ;  /* 0x000000050b227211 */ /* 0x0c2fe400078008ff */
[CC--:B---3--:R-:W-:Y:S02]  /*a3e0*/  LEA R32, P1, R14.reuse, R5.reuse, 0x1 ;  /* 0x000000050e207211 */ /* 0x0c8fe400078208ff */
[-C--:B------:R-:W-:Y:S02]  /*a3f0*/  LEA.HI.X.SX32 R35, R11, R0.reuse, 0x1, P0 ;  /* 0x000000000b237211 */ /* 0x080fe400000f0eff */
[C---:B----4-:R-:W-:Y:S02]  /*a400*/  LEA R30, P2, R27.reuse, R5, 0x1 ;  /* 0x000000051b1e7211 */ /* 0x050fe400078408ff */
[-C--:B------:R-:W-:Y:S02]  /*a410*/  LEA.HI.X.SX32 R33, R14, R0.reuse, 0x1, P1 ;  /* 0x000000000e217211 */ /* 0x080fe400008f0eff */
[----:B------:R-:W-:Y:S01]  /*a420*/  LEA.HI.X.SX32 R31, R27, R0, 0x1, P2 ;  /* 0x000000001b1f7211 */ /* 0x000fe200010f0eff */
[----:B------:R-:W-:Y:S01]  /*a430*/  STL.64 [R1+0x5a8], R34 ;  /* 0x0005a82201007387 */ /* 0x000fe20000100a00 */
[----:B------:R-:W-:-:S03]  /*a440*/  LEA R20, R198, R15, 0x1 ;  /* 0x0000000fc6147211 */ /* 0x000fc600078e08ff */
[----:B------:R1:W-:Y:S01]  /*a450*/  STL.64 [R1+0x5a0], R32 ;  /* 0x0005a02001007387 */ /* 0x0003e20000100a00 */
[-C--:B------:R-:W-:Y:S01]  /*a460*/  LEA R28, P2, R26, R5.reuse, 0x1 ;  /* 0x000000051a1c7211 */ /* 0x080fe200078408ff */
[----:B------:R-:W-:Y:S02]  /*a470*/  IMAD R11, R202, 0x2, R20 ;  /* 0x00000002ca0b7824 */ /* 0x000fe400078e0214 */
[----:B------:R3:W-:Y:S01]  /*a480*/  STL.64 [R1+0x598], R30 ;  /* 0x0005981e01007387 */ /* 0x0007e20000100a00 */
[-C--:B------:R-:W-:Y:S02]  /*a490*/  LEA.HI.X.SX32 R29, R26, R0.reuse, 0x1, P2 ;  /* 0x000000001a1d7211 */ /* 0x080fe400010f0eff */
[CC--:B-1----:R-:W-:Y:S02]  /*a4a0*/  LEA R32, P0, R4.reuse, R5.reuse, 0x1 ;  /* 0x0000000504207211 */ /* 0x0c2fe400078008ff */
[----:B---3--:R-:W-:Y:S02]  /*a4b0*/  LEA R30, P1, R19, R5, 0x1 ;  /* 0x00000005131e7211 */ /* 0x008fe400078208ff */
[----:B------:R-:W-:-:S02]  /*a4c0*/  LEA.HI.X.SX32 R33, R4, R0, 0x1, P0 ;  /* 0x0000000004217211 */ /* 0x000fc400000f0eff */
[----:B------:R-:W-:Y:S02]  /*a4d0*/  LEA.HI.X.SX32 R31, R19, R0, 0x1, P1 ;  /* 0x00000000131f7211 */ /* 0x000fe400008f0eff */
        /* <DEDUP_REMOVED lines=8> */
[C---:B----4-:R-:W-:Y:S02]  /*a560*/  LEA R28, P2, R25.reuse, R5, 0x1 ;  /* 0x00000005191c7211 */ /* 0x050fe400078408ff */
[-C--:B------:R-:W-:Y:S02]  /*a570*/  LEA.HI.X.SX32 R31, R18, R0.reuse, 0x1, P1 ;  /* 0x00000000121f7211 */ /* 0x080fe400008f0eff */
[----:B------:R-:W-:-:S02]  /*a580*/  LEA.HI.X.SX32 R29, R25, R0, 0x1, P2 ;  /* 0x00000000191d7211 */ /* 0x000fc400010f0eff */
[----:B------:R-:W-:Y:S01]  /*a590*/  LEA R4, R208, R19, 0x1 ;  /* 0x00000013d0047211 */ /* 0x000fe200078e08ff */
        /* <DEDUP_REMOVED lines=19> */
[----:B------:R-:W-:Y:S02]  /*a6d0*/  LEA.HI.X.SX32 R29, R17, R0, 0x1, P1 ;  /* 0x00000000111d7211 */ /* 0x000fe400008f0eff */
[----:B------:R-:W-:-:S02]  /*a6e0*/  LEA R13, R215, R6, 0x1 ;  /* 0x00000006d70d7211 */ /* 0x000fc400078e08ff */
[----:B------:R-:W-:Y:S01]  /*a6f0*/  LEA.HI.X.SX32 R27, R23, R0, 0x1, P2 ;  /* 0x00000000171b7211 */ /* 0x000fe200010f0eff */
[----:B------:R-:W-:Y:S02]  /*a700*/  STL.64 [R1+0x548], R30 ;  /* 0x0005481e01007387 */ /* 0x000fe40000100a00 */
[----:B------:R-:W-:Y:S02]  /*a710*/  IMAD R17, R216, 0x2, R13 ;  /* 0x00000002d8117824 */ /* 0x000fe400078e020d */
[----:B------:R1:W-:Y:S01]  /*a720*/  STL.64 [R1+0x540], R28 ;  /* 0x0005401c01007387 */ /* 0x0003e20000100a00 */
[----:B------:R-:W-:-:S03]  /*a730*/  LEA R24, P2, R22, R5, 0x1 ;  /* 0x0000000516187211 */ /* 0x000fc600078408ff */
[----:B------:R3:W-:Y:S01]  /*a740*/  STL.64 [R1+0x538], R26 ;  /* 0x0005381a01007387 */ /* 0x0007e20000100a00 */
[----:B------:R-:W-:Y:S02]  /*a750*/  LEA R7, R220, R17, 0x1 ;  /* 0x00000011dc077211 */ /* 0x000fe400078e08ff */
[-C--:B-1----:R-:W-:Y:S02]  /*a760*/  LEA R28, P0, R12, R5.reuse, 0x1 ;  /* 0x000000050c1c7211 */ /* 0x082fe400078008ff */
[----:B---3--:R-:W-:Y:S02]  /*a770*/  LEA R26, P1, R16, R5, 0x1 ;  /* 0x00000005101a7211 */ /* 0x008fe400078208ff */
[-C--:B------:R-:W-:Y:S02]  /*a780*/  LEA.HI.X.SX32 R29, R12, R0.reuse, 0x1, P0 ;  /* 0x000000000c1d7211 */ /* 0x080fe400000f0eff */
[-C--:B------:R-:W-:Y:S02]  /*a790*/  LEA.HI.X.SX32 R27, R16, R0.reuse, 0x1, P1 ;  /* 0x00000000101b7211 */ /* 0x080fe400008f0eff */
[----:B------:R-:W-:Y:S01]  /*a7a0*/  LEA.HI.X.SX32 R25, R22, R0, 0x1, P2 ;  /* 0x0000000016197211 */ /* 0x000fe200010f0eff */
[----:B------:R1:W-:Y:S01]  /*a7b0*/  STL.64 [R1+0x530], R28 ;  /* 0x0005301c01007387 */ /* 0x0003e20000100a00 */
[----:B------:R-:W-:-:S03]  /*a7c0*/  IMAD R12, R221, 0x2, R7 ;  /* 0x00000002dd0c7824 */ /* 0x000fc600078e0207 */
[----:B------:R3:W-:Y:S04]  /*a7d0*/  STL.64 [R1+0x528], R26 ;  /* 0x0005281a01007387 */ /* 0x0007e80000100a00 */
[----:B------:R4:W-:Y:S01]  /*a7e0*/  STL.64 [R1+0x520], R24 ;  /* 0x0005201801007387 */ /* 0x0009e20000100a00 */
[-C--:B-1----:R-:W-:Y:S02]  /*a7f0*/  LEA R28, P0, R2, R5.reuse, 0x1 ;  /* 0x00000005021c7211 */ /* 0x082fe400078008ff */
[-C--:B---3--:R-:W-:Y:S02]  /*a800*/  LEA R26, P1, R8, R5.reuse, 0x1 ;  /* 0x00000005081a7211 */ /* 0x088fe400078208ff */
[----:B------:R-:W-:Y:S02]  /*a810*/  LEA.HI.X.SX32 R29, R2, R0, 0x1, P0 ;  /* 0x00000000021d7211 */ /* 0x000fe400000f0eff */
[----:B----4-:R-:W-:-:S02]  /*a820*/  LEA R24, P2, R21, R5, 0x1 ;  /* 0x0000000515187211 */ /* 0x010fc400078408ff */
[----:B------:R-:W-:Y:S02]  /*a830*/  LEA R16, R222, R12, 0x1 ;  /* 0x0000000cde107211 */ /* 0x000fe400078e08ff */
[-C--:B------:R-:W-:Y:S02]  /*a840*/  LEA.HI.X.SX32 R27, R8, R0.reuse, 0x1, P1 ;  /* 0x00000000081b7211 */ /* 0x080fe400008f0eff */
[----:B------:R-:W-:Y:S01]  /*a850*/  LEA.HI.X.SX32 R25, R21, R0, 0x1, P2 ;  /* 0x0000000015197211 */ /* 0x000fe200010f0eff */
[----:B------:R-:W-:Y:S01]  /*a860*/  STL.64 [R1+0x518], R28 ;  /* 0x0005181c01007387 */ /* 0x000fe20000100a00 */
[----:B------:R-:W-:-:S03]  /*a870*/  IMAD R2, R226, 0x2, R16 ;  /* 0x00000002e2027824 */ /* 0x000fc600078e0210 */
        /* <DEDUP_REMOVED lines=9> */
[----:B------:R-:W-:Y:S01]  /*a910*/  IMAD R15, R228, 0x2, R8 ;  /* 0x00000002e40f7824 */ /* 0x000fe200078e0208 */
        /* <DEDUP_REMOVED lines=14> */
[----:B------:R-:W-:-:S03]  /*aa00*/  LEA R14, R234, R11, 0x1 ;  /* 0x0000000bea0e7211 */ /* 0x000fc600078e08ff */
[----:B------:R3:W-:Y:S01]  /*aa10*/  STL.64 [R1+0x4d8], R22 ;  /* 0x0004d81601007387 */ /* 0x0007e20000100a00 */
        /* <DEDUP_REMOVED lines=35> */
[----:B----4-:R-:W-:Y:S02]  /*ac50*/  LEA R18, P2, R15, R5, 0x1 ;  /* 0x000000050f127211 */ /* 0x010fe400078408ff */
[-C--:B------:R-:W-:Y:S01]  /*ac60*/  LEA.HI.X.SX32 R21, R8, R0.reuse, 0x1, P1 ;  /* 0x0000000008157211 */ /* 0x080fe200008f0eff */
[----:B------:R-:W-:Y:S01]  /*ac70*/  IMAD R2, R245, 0x2, R12 ;  /* 0x00000002f5027824 */ /* 0x000fe200078e020c */
[----:B------:R-:W-:Y:S01]  /*ac80*/  LEA.HI.X.SX32 R19, R15, R0, 0x1, P2 ;  /* 0x000000000f137211 */ /* 0x000fe200010f0eff */
[----:B------:R-:W-:Y:S04]  /*ac90*/  STL.64 [R1+0x488], R22 ;  /* 0x0004881601007387 */ /* 0x000fe80000100a00 */
[----:B------:R1:W-:Y:S01]  /*aca0*/  STL.64 [R1+0x480], R20 ;  /* 0x0004801401007387 */ /* 0x0003e20000100a00 */
[----:B--2---:R-:W-:-:S03]  /*acb0*/  LEA R8, R247, R2, 0x1 ;  /* 0x00000002f7087211 */ /* 0x004fc600078e08ff */
[----:B------:R2:W-:Y:S01]  /*acc0*/  STL.64 [R1+0x478], R18 ;  /* 0x0004781201007387 */ /* 0x0005e20000100a00 */
[-C--:B-1----:R-:W-:Y:S02]  /*acd0*/  LEA R20, P0, R3, R5.reuse, 0x1 ;  /* 0x0000000503147211 */ /* 0x082fe400078008ff */
[-C--:B--2---:R-:W-:Y:S02]  /*ace0*/  LEA R18, P1, R11, R5.reuse, 0x1 ;  /* 0x000000050b127211 */ /* 0x084fe400078208ff */
[-C--:B------:R-:W-:Y:S02]  /*acf0*/  LEA.HI.X.SX32 R21, R3, R0.reuse, 0x1, P0 ;  /* 0x0000000003157211 */ /* 0x080fe400000f0eff */
[-C--:B------:R-:W-:Y:S01]  /*ad00*/  LEA.HI.X.SX32 R19, R11, R0.reuse, 0x1, P1 ;  /* 0x000000000b137211 */ /* 0x080fe200008f0eff */
[----:B------:R-:W-:Y:S01]  /*ad10*/  IMAD R11, R249, 0x2, R8 ;  /* 0x00000002f90b7824 */ /* 0x000fe200078e0208 */
[C---:B------:R-:W-:Y:S01]  /*ad20*/  LEA R16, P2, R14.reuse, R5, 0x1 ;  /* 0x000000050e107211 */ /* 0x040fe200078408ff */
[----:B------:R1:W-:Y:S03]  /*ad30*/  STL.64 [R1+0x470], R20 ;  /* 0x0004701401007387 */ /* 0x0003e60000100a00 */
[----:B------:R-:W-:Y:S01]  /*ad40*/  LEA R3, R251, R11, 0x1 ;  /* 0x0000000bfb037211 */ /* 0x000fe200078e08ff */
[----:B------:R2:W-:Y:S01]  /*ad50*/  STL.64 [R1+0x468], R18 ;  /* 0x0004681201007387 */ /* 0x0005e20000100a00 */
[----:B------:R-:W-:-:S02]  /*ad60*/  LEA.HI.X.SX32 R17, R14, R0, 0x1, P2 ;  /* 0x000000000e117211 */ /* 0x000fc400010f0eff */
[-C--:B-1----:R-:W-:Y:S02]  /*ad70*/  LEA R20, P0, R4, R5.reuse, 0x1 ;  /* 0x0000000504147211 */ /* 0x082fe400078008ff */
[----:B--2---:R-:W-:Y:S02]  /*ad80*/  LEA R18, P1, R10, R5, 0x1 ;  /* 0x000000050a127211 */ /* 0x004fe400078208ff */
[-C--:B------:R-:W-:Y:S01]  /*ad90*/  LEA.HI.X.SX32 R21, R4, R0.reuse, 0x1, P0 ;  /* 0x0000000004157211 */ /* 0x080fe200000f0eff */
[----:B0-----:R-:W-:Y:S01]  /*ada0*/  IMAD R4, R250, 0x2, R3 ;  /* 0x00000002fa047824 */ /* 0x001fe200078e0203 */
[----:B------:R-:W-:Y:S01]  /*adb0*/  LEA.HI.X.SX32 R19, R10, R0, 0x1, P1 ;  /* 0x000000000a137211 */ /* 0x000fe200008f0eff */
[----:B------:R-:W-:Y:S04]  /*adc0*/  STL.64 [R1+0x460], R16 ;  /* 0x0004601001007387 */ /* 0x000fe80000100a00 */
[----:B------:R-:W-:Y:S01]  /*add0*/  STL.64 [R1+0x458], R20 ;  /* 0x0004581401007387 */ /* 0x000fe20000100a00 */
[----:B------:R-:W-:-:S03]  /*ade0*/  LEA R10, R252, R4, 0x1 ;  /* 0x00000004fc0a7211 */ /* 0x000fc600078e08ff */
[----:B------:R0:W-:Y:S02]  /*adf0*/  STL.64 [R1+0x450], R18 ;  /* 0x0004501201007387 */ /* 0x0001e40000100a00 */
[----:B0-----:R-:W-:-:S04]  /*ae00*/  LEA R18, P0, R6, R5, 0x1 ;  /* 0x0000000506127211 */ /* 0x001fc800078008ff */
[----:B------:R-:W-:Y:S01]  /*ae10*/  LEA.HI.X.SX32 R19, R6, R0, 0x1, P0 ;  /* 0x0000000006137211 */ /* 0x000fe200000f0eff */
[----:B-----5:R-:W-:Y:S02]  /*ae20*/  IMAD R6, R248, 0x2, R10 ;  /* 0x00000002f8067824 */ /* 0x020fe400078e020a */
[----:B------:R-:W0:Y:S01]  /*ae30*/  LDC R248, c[0x0][0x268] ;  /* 0x00009a00fff87b82 */ /* 0x000e220000000800 */
[----:B------:R-:W-:-:S04]  /*ae40*/  LEA R16, P2, R13, R5, 0x1 ;  /* 0x000000050d107211 */ /* 0x000fc800078408ff */
[----:B------:R-:W-:-:S05]  /*ae50*/  LEA.HI.X.SX32 R17, R13, R0, 0x1, P2 ;  /* 0x000000000d117211 */ /* 0x000fca00010f0eff */
[----:B------:R1:W-:Y:S02]  /*ae60*/  STL.64 [R1+0x448], R16 ;  /* 0x0004481001007387 */ /* 0x0003e40000100a00 */
[----:B-1----:R-:W-:-:S04]  /*ae70*/  LEA R16, P1, R7, R5, 0x1 ;  /* 0x0000000507107211 */ /* 0x002fc800078208ff */
[----:B------:R-:W-:Y:S02]  /*ae80*/  LEA.HI.X.SX32 R17, R7, R0, 0x1, P1 ;  /* 0x0000000007117211 */ /* 0x000fe400008f0eff */
[----:B0-----:R-:W-:Y:S02]  /*ae90*/  LEA R7, R248, R6, 0x1 ;  /* 0x00000006f8077211 */ /* 0x001fe400078e08ff */
[----:B------:R-:W0:Y:S01]  /*aea0*/  LDC R248, c[0x0][0x268] ;  /* 0x00009a00fff87b82 */ /* 0x000e220000000800 */
[CC--:B------:R-:W-:Y:S01]  /*aeb0*/  LEA R14, P2, R12.reuse, R5.reuse, 0x1 ;  /* 0x000000050c0e7211 */ /* 0x0c0fe200078408ff */
[----:B------:R-:W-:Y:S03]  /*aec0*/  STL.64 [R1+0x440], R18 ;  /* 0x0004401201007387 */ /* 0x000fe60000100a00 */
[----:B------:R-:W-:Y:S01]  /*aed0*/  LEA.HI.X.SX32 R15, R12, R0, 0x1, P2 ;  /* 0x000000000c0f7211 */ /* 0x000fe200010f0eff */
[----:B------:R-:W-:Y:S04]  /*aee0*/  STL.64 [R1+0x438], R16 ;  /* 0x0004381001007387 */ /* 0x000fe80000100a00 */
[----:B------:R1:W-:Y:S02]  /*aef0*/  STL.64 [R1+0x430], R14 ;  /* 0x0004300e01007387 */ /* 0x0003e40000100a00 */
[----:B-1----:R-:W-:-:S04]  /*af00*/  LEA R14, P1, R8, R5, 0x1 ;  /* 0x00000005080e7211 */ /* 0x002fc800078208ff */
[----:B------:R-:W-:Y:S01]  /*af10*/  LEA.HI.X.SX32 R15, R8, R0, 0x1, P1 ;  /* 0x00000000080f7211 */ /* 0x000fe200008f0eff */
[----:B0-----:R-:W-:Y:S02]  /*af20*/  IMAD R8, R248, 0x2, R7 ;  /* 0x00000002f8087824 */ /* 0x001fe400078e0207 */
[----:B------:R-:W0:Y:S01]  /*af30*/  LDC R248, c[0x0][0x268] ;  /* 0x00009a00fff87b82 */ /* 0x000e220000000800 */
[----:B------:R-:W-:-:S04]  /*af40*/  LEA R16, P0, R2, R5, 0x1 ;  /* 0x0000000502107211 */ /* 0x000fc800078008ff */
[----:B------:R-:W-:Y:S02]  /*af50*/  LEA.HI.X.SX32 R17, R2, R0, 0x1, P0 ;  /* 0x0000000002117211 */ /* 0x000fe400000f0eff */
[----:B0-----:R-:W-:Y:S02]  /*af60*/  LEA R2, R248, R8, 0x1 ;  /* 0x00000008f8027211 */ /* 0x001fe400078e08ff */
[----:B------:R-:W0:Y:S01]  /*af70*/  LDC R248, c[0x0][0x268] ;  /* 0x00009a00fff87b82 */ /* 0x000e220000000800 */
[----:B------:R1:W-:Y:S02]  /*af80*/  STL.64 [R1+0x428], R16 ;  /* 0x0004281001007387 */ /* 0x0003e40000100a00 */
[----:B-1----:R-:W-:-:S04]  /*af90*/  LEA R16, P0, R3, R5, 0x1 ;  /* 0x0000000503107211 */ /* 0x002fc800078008ff */
[----:B------:R-:W-:Y:S01]  /*afa0*/  LEA.HI.X.SX32 R17, R3, R0, 0x1, P0 ;  /* 0x0000000003117211 */ /* 0x000fe200000f0eff */
[----:B0-----:R-:W-:Y:S02]  /*afb0*/  IMAD R3, R248, 0x2, R2 ;  /* 0x00000002f8037824 */ /* 0x001fe400078e0202 */
[----:B------:R-:W0:Y:S01]  /*afc0*/  LDC R248, c[0x0][0x268] ;  /* 0x00009a00fff87b82 */ /* 0x000e220000000800 */
[----:B------:R1:W-:Y:S01]  /*afd0*/  STL.64 [R1+0x420], R14 ;  /* 0x0004200e01007387 */ /* 0x0003e20000100a00 */
[-C--:B------:R-:W-:Y:S02]  /*afe0*/  LEA R12, P2, R11, R5.reuse, 0x1 ;  /* 0x000000050b0c7211 */ /* 0x080fe400078408ff */
[----:B-1----:R-:W-:-:S04]  /*aff0*/  LEA R14, P1, R4, R5, 0x1 ;  /* 0x00000005040e7211 */ /* 0x002fc800078208ff */
[-C--:B------:R-:W-:Y:S02]  /*b000*/  LEA.HI.X.SX32 R15, R4, R0.reuse, 0x1, P1 ;  /* 0x00000000040f7211 */ /* 0x080fe400008f0eff */
[----:B------:R-:W-:Y:S02]  /*b010*/  LEA.HI.X.SX32 R13, R11, R0, 0x1, P2 ;  /* 0x000000000b0d7211 */ /* 0x000fe400010f0eff */
[----:B0-----:R-:W-:Y:S02]  /*b020*/  LEA R4, R248, R3, 0x1 ;  /* 0x00000003f8047211 */ /* 0x001fe400078e08ff */
[----:B------:R-:W0:Y:S01]  /*b030*/  LDC R248, c[0x0][0x268] ;  /* 0x00009a00fff87b82 */ /* 0x000e220000000800 */
[----:B------:R1:W-:Y:S04]  /*b040*/  STL.64 [R1+0x418], R12 ;  /* 0x0004180c01007387 */ /* 0x0003e80000100a00 */
[----:B------:R-:W-:Y:S01]  /*b050*/  STL.64 [R1+0x410], R16 ;  /* 0x0004101001007387 */ /* 0x000fe20000100a00 */
[----:B-1----:R-:W-:-:S04]  /*b060*/  LEA R12, P2, R10, R5, 0x1 ;  /* 0x000000050a0c7211 */ /* 0x002fc800078408ff */
[----:B------:R-:W-:Y:S01]  /*b070*/  LEA.HI.X.SX32 R13, R10, R0, 0x1, P2 ;  /* 0x000000000a0d7211 */ /* 0x000fe200010f0eff */
[----:B------:R1:W-:Y:S01]  /*b080*/  STL.64 [R1+0x408], R14 ;  /* 0x0004080e01007387 */ /* 0x0003e20000100a00 */
[----:B------:R-:W-:-:S03]  /*b090*/  LEA R10, P2, R8, R5, 0x1 ;  /* 0x00000005080a7211 */ /* 0x000fc600078408ff */
[----:B------:R2:W-:Y:S01]  /*b0a0*/  STL.64 [R1+0x400], R12 ;  /* 0x0004000c01007387 */ /* 0x0005e20000100a00 */
[-C--:B------:R-:W-:Y:S02]  /*b0b0*/  LEA.HI.X.SX32 R11, R8, R0.reuse, 0x1, P2 ;  /* 0x00000000080b7211 */ /* 0x080fe400010f0eff */
[CC--:B-1----:R-:W-:Y:S02]  /*b0c0*/  LEA R14, P0, R6.reuse, R5.reuse, 0x1 ;  /* 0x00000005060e7211 */ /* 0x0c2fe400078008ff */
[CC--:B--2---:R-:W-:Y:S02]  /*b0d0*/  LEA R12, P1, R7.reuse, R5.reuse, 0x1 ;  /* 0x00000005070c7211 */ /* 0x0c4fe400078208ff */
[-C--:B------:R-:W-:Y:S02]  /*b0e0*/  LEA.HI.X.SX32 R15, R6, R0.reuse, 0x1, P0 ;  /* 0x00000000060f7211 */ /* 0x080fe400000f0eff */
[-C--:B------:R-:W-:Y:S01]  /*b0f0*/  LEA.HI.X.SX32 R13, R7, R0.reuse, 0x1, P1 ;  /* 0x00000000070d7211 */ /* 0x080fe200008f0eff */
[----:B0-----:R-:W-:Y:S01]  /*b100*/  IMAD R6, R248, 0x2, R4 ;  /* 0x00000002f8067824 */ /* 0x001fe200078e0204 */
[C---:B------:R-:W-:Y:S01]  /*b110*/  LEA R16, P0, R2.reuse, R5, 0x1 ;  /* 0x0000000502107211 */ /* 0x040fe200078008ff */
[----:B------:R0:W-:Y:S04]  /*b120*/  STL.64 [R1+0x3f8], R14 ;  /* 0x0003f80e01007387 */ /* 0x0001e80000100a00 */
[----:B------:R1:W-:Y:S01]  /*b130*/  STL.64 [R1+0x3f0], R12 ;  /* 0x0003f00c01007387 */ /* 0x0003e20000100a00 */
[----:B------:R-:W-:-:S03]  /*b140*/  LEA.HI.X.SX32 R17, R2, R0, 0x1, P0 ;  /* 0x0000000002117211 */ /* 0x000fc600000f0eff */
[----:B------:R2:W-:Y:S01]  /*b150*/  STL.64 [R1+0x3e8], R10 ;  /* 0x0003e80a01007387 */ /* 0x0005e20000100a00 */
[CC--:B0-----:R-:W-:Y:S02]  /*b160*/  LEA R14, P1, R3.reuse, R5.reuse, 0x1 ;  /* 0x00000005030e7211 */ /* 0x0c1fe400078208ff */
[-C--:B-1----:R-:W-:Y:S02]  /*b170*/  LEA R12, P2, R4, R5.reuse, 0x1 ;  /* 0x00000005040c7211 */ /* 0x082fe400078408ff */
[-C--:B------:R-:W-:Y:S02]  /*b180*/  LEA.HI.X.SX32 R15, R3, R0.reuse, 0x1, P1 ;  /* 0x00000000030f7211 */ /* 0x080fe400008f0eff */
[----:B--2---:R-:W-:Y:S02]  /*b190*/  LEA R10, P3, R6, R5, 0x1 ;  /* 0x00000005060a7211 */ /* 0x004fe400078608ff */
[-C--:B------:R-:W-:Y:S02]  /*b1a0*/  LEA.HI.X.SX32 R13, R4, R0.reuse, 0x1, P2 ;  /* 0x00000000040d7211 */ /* 0x080fe400010f0eff */
[----:B------:R-:W-:Y:S01]  /*b1b0*/  LEA.HI.X.SX32 R11, R6, R0, 0x1, P3 ;  /* 0x00000000060b7211 */ /* 0x000fe200018f0eff */
[----:B------:R-:W-:Y:S01]  /*b1c0*/  STL.64 [R1+0x3e0], R16 ;  /* 0x0003e01001007387 */ /* 0x000fe20000100a00 */
[----:B------:R-:W-:Y:S01]  /*b1d0*/  MOV R0, 0x3f800000 ;  /* 0x3f80000000007802 */ /* 0x000fe20000000f00 */
[----:B------:R-:W-:-:S02]  /*b1e0*/  IMAD.MOV.U32 R2, RZ, RZ, -0x800000 ;  /* 0xff800000ff027424 */ /* 0x000fc400078e00ff */
[----:B------:R-:W-:Y:S01]  /*b1f0*/  STL.64 [R1+0x3d8], R14 ;  /* 0x0003d80e01007387 */ /* 0x000fe20000100a00 */
[----:B------:R-:W-:-:S03]  /*b200*/  MOV R3, 0xff800000 ;  /* 0xff80000000037802 */ /* 0x000fc60000000f00 */
[----:B------:R-:W-:Y:S04]  /*b210*/  STL.64 [R1+0x3d0], R12 ;  /* 0x0003d00c01007387 */ /* 0x000fe80000100a00 */
[----:B------:R-:W-:Y:S04]  /*b220*/  STL.64 [R1+0x3c8], R10 ;  /* 0x0003c80a01007387 */ /* 0x000fe80000100a00 */
[----:B------:R-:W-:Y:S04]  /*b230*/  STL [R1+0x3c0], R0 ;  /* 0x0003c00001007387 */ /* 0x000fe80000100800 */
[----:B------:R0:W-:Y:S04]  /*b240*/  STL [R1+0x398], R2 ;  /* 0x0003980201007387 */ /* 0x0001e80000100800 */
[----:B------:R1:W-:Y:S01]  /*b250*/  STL [R1+0x394], R3 ;  /* 0x0003940301007387 */ /* 0x0003e20000100800 */
[----:B0-----:R-:W-:-:S03]  /*b260*/  IMAD.MOV.U32 R2, RZ, RZ, 0x3f800000 ;  /* 0x3f800000ff027424 */ /* 0x001fc600078e00ff */
[----:B------:R1:W-:Y:S04]  /*b270*/  STL [R1+0x39c], RZ ;  /* 0x00039cff01007387 */ /* 0x0003e80000100800 */
[----:B------:R1:W-:Y:S04]  /*b280*/  STL [R1+0x3c4], R2 ;  /* 0x0003c40201007387 */ /* 0x0003e80000100800 */
[----:B------:R1:W-:Y:S04]  /*b290*/  STL [R1], RZ ;  /* 0x000000ff01007387 */ /* 0x0003e80000100800 */
[----:B------:R1:W-:Y:S04]  /*b2a0*/  STL [R1+0x4], RZ ;  /* 0x000004ff01007387 */ /* 0x0003e80000100800 */
        /* <DEDUP_REMOVED lines=125> */
[----:B------:R1:W-:Y:S01]  /*ba80*/  STL [R1+0x1fc], RZ ;  /* 0x0001fcff01007387 */ /* 0x0003e20000100800 */
[----:B------:R-:W-:-:S02]  /*ba90*/  UIADD3.64 UR4, UR10, 0x4, URZ ;  /* 0x000000040a047897 */ /* 0x000fc4000fffe03f */
[----:B------:R-:W-:Y:S02]  /*baa0*/  UIADD3.64 UR8, UR10, 0x2, URZ ;  /* 0x000000020a087897 */ /* 0x000fe4000fffe03f */
[----:B------:R-:W-:Y:S02]  /*bab0*/  UIADD3.64 UR4, UR10, 0x400, URZ ;  /* 0x000004000a047897 */ /* 0x000fe4000fffe03f */
[----:B------:R-:W-:Y:S02]  /*bac0*/  UIADD3.64 UR8, UR10, 0x3fe, URZ ;  /* 0x000003fe0a087897 */ /* 0x000fe4000fffe03f */
[----:B------:R-:W-:Y:S02]  /*bad0*/  UIADD3.64 UR4, UR10, 0x404, URZ ;  /* 0x000004040a047897 */ /* 0x000fe4000fffe03f */
[----:B------:R-:W-:Y:S02]  /*bae0*/  UIADD3.64 UR8, UR10, 0x402, URZ ;  /* 0x000004020a087897 */ /* 0x000fe4000fffe03f */
[----:B------:R-:W-:Y:S01]  /*baf0*/  UIADD3.64 UR4, UR10, 0xc00, URZ ;  /* 0x00000c000a047897 */ /* 0x000fe2000fffe03f */
[----:B------:R-:W-:Y:S01]  /*bb00*/  MOV R8, RZ ;  /* 0x000000ff00087202 */ /* 0x000fe20000000f00 */
[----:B------:R-:W-:Y:S01]  /*bb10*/  UIADD3.64 UR8, UR10, 0xbfe, URZ ;  /* 0x00000bfe0a087897 */ /* 0x000fe2000fffe03f */
[----:B------:R-:W-:Y:S01]  /*bb20*/  IMAD.MOV.U32 R0, RZ, RZ, RZ ;  /* 0x000000ffff007224 */ /* 0x000fe200078e00ff */
[----:B------:R-:W-:Y:S01]  /*bb30*/  UIADD3.64 UR4, UR10, 0xc04, URZ ;  /* 0x00000c040a047897 */ /* 0x000fe2000fffe03f */
[----:B------:R-:W-:-:S02]  /*bb40*/  CS2R R24, SRZ ;  /* 0x0000000000187805 */ /* 0x000fc4000001ff00 */
[----:B------:R-:W-:Y:S02]  /*bb50*/  CS2R R26, SRZ ;  /* 0x00000000001a7805 */ /* 0x000fe4000001ff00 */
[----:B------:R-:W-:Y:S02]  /*bb60*/  CS2R R28, SRZ ;  /* 0x00000000001c7805 */ /* 0x000fe4000001ff00 */
[----:B------:R-:W-:Y:S02]  /*bb70*/  CS2R R30, SRZ ;  /* 0x00000000001e7805 */ /* 0x000fe4000001ff00 */
[----:B------:R-:W-:Y:S02]  /*bb80*/  CS2R R32, SRZ ;  /* 0x0000000000207805 */ /* 0x000fe4000001ff00 */
[----:B------:R-:W-:Y:S02]  /*bb90*/  CS2R R34, SRZ ;  /* 0x0000000000227805 */ /* 0x000fe4000001ff00 */
        /* <DEDUP_REMOVED lines=29> */
[----:B------:R-:W-:Y:S01]  /*bd70*/  CS2R R94, SRZ ;  /* 0x00000000005e7805 */ /* 0x000fe2000001ff00 */
[----:B------:R-:W-:Y:S01]  /*bd80*/  UIADD3.64 UR8, UR10, 0xc02, URZ ;  /* 0x00000c020a087897 */ /* 0x000fe2000fffe03f */
[----:B------:R-:W-:-:S02]  /*bd90*/  CS2R R96, SRZ ;  /* 0x0000000000607805 */ /* 0x000fc4000001ff00 */
[----:B------:R-:W-:Y:S02]  /*bda0*/  CS2R R98, SRZ ;  /* 0x0000000000627805 */ /* 0x000fe4000001ff00 */
[----:B------:R-:W-:Y:S01]  /*bdb0*/  CS2R R100, SRZ ;  /* 0x0000000000647805 */ /* 0x000fe2000001ff00 */
[----:B------:R-:W-:Y:S01]  /*bdc0*/  UIADD3.64 UR4, UR10, 0x1400, URZ ;  /* 0x000014000a047897 */ /* 0x000fe2000fffe03f */
        /* <DEDUP_REMOVED lines=24> */
[----:B------:R-:W-:Y:S01]  /*bf50*/  CS2R R150, SRZ ;  /* 0x0000000000967805 */ /* 0x000fe2000001ff00 */
[----:B------:R-:W-:Y:S02]  /*bf60*/  UIADD3.64 UR8, UR10, 0x13fe, URZ ;  /* 0x000013fe0a087897 */ /* 0x000fe4000fffe03f */
[----:B------:R-:W-:Y:S02]  /*bf70*/  UIADD3.64 UR4, UR10, 0x1404, URZ ;  /* 0x000014040a047897 */ /* 0x000fe4000fffe03f */
[----:B------:R-:W-:Y:S02]  /*bf80*/  UIADD3.64 UR8, UR10, 0x1402, URZ ;  /* 0x000014020a087897 */ /* 0x000fe4000fffe03f */
[----:B------:R-:W-:-:S02]  /*bf90*/  UIADD3.64 UR4, UR10, 0x1bfe, URZ ;  /* 0x00001bfe0a047897 */ /* 0x000fc4000fffe03f */
[----:B------:R-:W-:Y:S02]  /*bfa0*/  UIADD3.64 UR14, UR10, 0x7fe, URZ ;  /* 0x000007fe0a0e7897 */ /* 0x000fe4000fffe03f */
[----:B------:R-:W-:Y:S02]  /*bfb0*/  UIADD3.64 UR18, UR10, 0x800, URZ ;  /* 0x000008000a127897 */ /* 0x000fe4000fffe03f */
        /* <DEDUP_REMOVED lines=8> */
[----:B------:R-:W-:Y:S01]  /*c040*/  UIADD3.64 UR54, UR10, 0x1802, URZ ;  /* 0x000018020a367897 */ /* 0x000fe2000fffe03f */
[----:B------:R-:W-:Y:S01]  /*c050*/  UMOV UR7, 0x40000040 ;  /* 0x4000004000077882 */ /* 0x000fe20000000000 */
[----:B------:R-:W-:-:S02]  /*c060*/  UIADD3.64 UR58, UR10, 0x1804, URZ ;  /* 0x000018040a3a7897 */ /* 0x000fc4000fffe03f */
[----:B------:R-:W-:Y:S02]  /*c070*/  UIADD3.64 UR12, UR10, 0x1c00, URZ ;  /* 0x00001c000a0c7897 */ /* 0x000fe4000fffe03f */
[----:B------:R-:W-:Y:S02]  /*c080*/  UIADD3.64 UR8, UR10, 0x1c02, URZ ;  /* 0x00001c020a087897 */ /* 0x000fe4000fffe03f */
[----:B-1----:R-:W-:-:S12]  /*c090*/  UIADD3.64 UR4, UR10, 0x1c04, URZ ;  /* 0x00001c040a047897 */ /* 0x002fd8000fffe03f */
.L_x_1:
[----:B------:R-:W-:Y:S01]  /*c0a0*/  STL [R1+0xec0], R0 ;  /* 0x000ec00001007387 */ /* 0x000fe20000100800 */
[----:B------:R-:W0:Y:S03]  /*c0b0*/  LDC.64 R6, c[0x0][0x250] ;  /* 0x00009400ff067b82 */ /* 0x000e260000000a00 */
[----:B------:R1:W-:Y:S04]  /*c0c0*/  STL.64 [R1+0xda8], R150 ;  /* 0x000da89601007387 */ /* 0x0003e80000100a00 */
[----:B------:R2:W-:Y:S01]  /*c0d0*/  STL.64 [R1+0xda0], R148 ;  /* 0x000da09401007387 */ /* 0x0005e20000100a00 */
[----:B------:R-:W3:Y:S03]  /*c0e0*/  LDC R10, c[0x0][0x258] ;  /* 0x00009600ff0a7b82 */ /* 0x000ee60000000800 */
[----:B------:R4:W-:Y:S04]  /*c0f0*/  STL.64 [R1+0xd98], R146 ;  /* 0x000d989201007387 */ /* 0x0009e80000100a00 */
[----:B------:R-:W-:Y:S01]  /*c100*/  STL.64 [R1+0xd90], R144 ;  /* 0x000d909001007387 */ /* 0x000fe20000100a00 */
[----:B------:R-:W5:Y:S01]  /*c110*/  LDC.64 R2, c[0x0][0x218] ;  /* 0x00008600ff027b82 */ /* 0x000f620000000a00 */
[----:B-1----:R-:W-:-:S02]  /*c120*/  MOV R150, UR59 ;  /* 0x0000003b00967c02 */ /* 0x002fc40008000f00 */
[----:B------:R-:W-:Y:S01]  /*c130*/  STL.64 [R1+0xd88], R142 ;  /* 0x000d888e01007387 */ /* 0x000fe20000100a00 */
[----:B--2---:R-:W-:Y:S02]  /*c140*/  MOV R148, UR55 ;  /* 0x0000003700947c02 */ /* 0x004fe40008000f00 */
[----:B------:R-:W-:Y:S01]  /*c150*/  MOV R149, UR54 ;  /* 0x0000003600957c02 */ /* 0x000fe20008000f00 */
[----:B------:R-:W-:Y:S01]  /*c160*/  STL.64 [R1+0xd80], R140 ;  /* 0x000d808c01007387 */ /* 0x000fe20000100a00 */
[----:B0-----:R-:W-:Y:S01]  /*c170*/  IMAD R16, R7, 0x3, RZ ;  /* 0x0000000307107824 */ /* 0x001fe200078e02ff */
[----:B------:R-:W-:Y:S02]  /*c180*/  MOV R151, UR58 ;  /* 0x0000003a00977c02 */ /* 0x000fe40008000f00 */
[----:B------:R-:W-:Y:S04]  /*c190*/  STL.64 [R1+0xd78], R138 ;  /* 0x000d788a01007387 */ /* 0x000fe80000100a00 */
[----:B------:R-:W-:Y:S04]  /*c1a0*/  STL.64 [R1+0xd70], R136 ;  /* 0x000d708801007387 */ /* 0x000fe80000100a00 */
[----:B------:R-:W-:Y:S04]  /*c1b0*/  STL.64 [R1+0xd68], R134 ;  /* 0x000d688601007387 */ /* 0x000fe80000100a00 */
[----:B------:R-:W-:Y:S04]  /*c1c0*/  STL.64 [R1+0xd60], R132 ;  /* 0x000d608401007387 */ /* 0x000fe80000100a00 */
[----:B------:R-:W-:Y:S04]  /*c1d0*/  STL.64 [R1+0xd58], R130 ;  /* 0x000d588201007387 */ /* 0x000fe80000100a00 */
[----:B------:R0:W-:Y:S01]  /*c1e0*/  STL.64 [R1+0xd50], R128 ;  /* 0x000d508001007387 */ /* 0x0001e20000100a00 */
[----:B----4-:R-:W1:Y:S03]  /*c1f0*/  S2R R147, SR_TID.X ;  /* 0x0000000000937919 */ /* 0x010e660000002100 */
[----:B------:R-:W-:Y:S01]  /*c200*/  STL.64 [R1+0xd48], R126 ;  /* 0x000d487e01007387 */ /* 0x000fe20000100a00 */
[----:B0-----:R-:W0:Y:S03]  /*c210*/  S2R R129, SR_CTAID.Y ;  /* 0x0000000000817919 */ /* 0x001e260000002600 */
[----:B------:R-:W-:Y:S04]  /*c220*/  STL.64 [R1+0xd40], R124 ;  /* 0x000d407c01007387 */ /* 0x000fe80000100a00 */
[----:B------:R-:W-:Y:S04]  /*c230*/  STL.64 [R1+0xd38], R122 ;  /* 0x000d387a01007387 */ /* 0x000fe80000100a00 */
[----:B------:R-:W-:Y:S04]  /*c240*/  STL.64 [R1+0xd30], R120 ;  /* 0x000d307801007387 */ /* 0x000fe80000100a00 */
[----:B------:R-:W-:Y:S04]  /*c250*/  STL.64 [R1+0xd28], R118 ;  /* 0x000d287601007387 */ /* 0x000fe80000100a00 */
[----:B------:R-:W-:Y:S04]  /*c260*/  STL.64 [R1+0xd20], R116 ;  /* 0x000d207401007387 */ /* 0x000fe80000100a00 */
[----:B------:R-:W-:Y:S01]  /*c270*/  STL.64 [R1+0xd18], R114 ;  /* 0x000d187201007387 */ /* 0x000fe20000100a00 */
[----:B-1----:R-:W-:-:S03]  /*c280*/  LOP3.LUT R5, R147, 0xff, RZ, 0xc0, !PT ;  /* 0x000000ff93057812 */ /* 0x002fc600078ec0ff */
[----:B------:R-:W-:Y:S02]  /*c290*/  STL.64 [R1+0xd10], R112 ;  /* 0x000d107001007387 */ /* 0x000fe40000100a00 */
[----:B---3--:R-:W-:Y:S02]  /*c2a0*/  IMAD R5, R5, R10, RZ ;  /* 0x0000000a05057224 */ /* 0x008fe400078e02ff */
[----:B0-----:R-:W-:Y:S01]  /*c2b0*/  IMAD R6, R129, R6, RZ ;  /* 0x0000000681067224 */ /* 0x001fe200078e02ff */
[----:B------:R-:W-:Y:S02]  /*c2c0*/  STL.64 [R1+0xd08], R110 ;  /* 0x000d086e01007387 */ /* 0x000fe40000100a00 */
[----:B------:R-:W-:Y:S02]  /*c2d0*/  LEA R10, R10, R5, 0x8 ;  /* 0x000000050a0a7211 */ /* 0x000fe400078e40ff */
[----:B------:R-:W-:Y:S01]  /*c2e0*/  STL.64 [R1+0xd00], R108 ;  /* 0x000d006c01007387 */ /* 0x000fe20000100a00 */
[----:B-----5:R-:W-:-:S03]  /*c2f0*/  LEA R4, P0, R6, R2, 0x1 ;  /* 0x0000000206047211 */ /* 0x020fc600078008ff */
[----:B------:R-:W-:Y:S01]  /*c300*/  STL.64 [R1+0xcf8], R106 ;  /* 0x000cf86a01007387 */ /* 0x000fe20000100a00 */
[----:B------:R-:W-:Y:S02]  /*c310*/  LEA.HI.X.SX32 R6, R6, R3, 0x1, P0 ;  /* 0x0000000306067211 */ /* 0x000fe400000f0eff */
[CC--:B------:R-:W-:Y:S01]  /*c320*/  LEA R2, P0, R5.reuse, R4.reuse, 0x1 ;  /* 0x0000000405027211 */ /* 0x0c0fe200078008ff */
[----:B------:R-:W-:Y:S01]  /*c330*/  STL.64 [R1+0xcf0], R104 ;  /* 0x000cf06801007387 */ /* 0x000fe20000100a00 */
[C---:B------:R-:W-:Y:S02]  /*c340*/  LEA R4, P1, R10.reuse, R4, 0x1 ;  /* 0x000000040a047211 */ /* 0x040fe400078208ff */
[-C--:B------:R-:W-:Y:S01]  /*c350*/  LEA.HI.X.SX32 R3, R5, R6.reuse, 0x1, P0 ;  /* 0x0000000605037211 */ /* 0x080fe200000f0eff */
[----:B------:R-:W-:Y:S01]  /*c360*/  STL.64 [R1+0xce8], R102 ;  /* 0x000ce86601007387 */ /* 0x000fe20000100a00 */
[----:B------:R-:W-:-:S03]  /*c370*/  LEA.HI.X.SX32 R5, R10, R6, 0x1, P1 ;  /* 0x000000060a057211 */ /* 0x000fc600008f0eff */
[----:B------:R-:W-:Y:S01]  /*c380*/  STL.64 [R1+0xce0], R100 ;  /* 0x000ce06401007387 */ /* 0x000fe20000100a00 */
[----:B------:R-:W-:-:S03]  /*c390*/  IMAD.WIDE R10, R16, 0x2, R2 ;  /* 0x00000002100a7825 */ /* 0x000fc600078e0202 */
[----:B------:R-:W-:Y:S01]  /*c3a0*/  STL.64 [R1+0xcd8], R98 ;  /* 0x000cd86201007387 */ /* 0x000fe20000100a00 */
[----:B------:R-:W-:-:S03]  /*c3b0*/  IMAD.WIDE R14, R8, 0x2, R2 ;  /* 0x00000002080e7825 */ /* 0x000fc600078e0202 */
[----:B------:R-:W-:Y:S01]  /*c3c0*/  STL.64 [R1+0xcd0], R96 ;  /* 0x000cd06001007387 */ /* 0x000fe20000100a00 */
[----:B------:R-:W-:-:S03]  /*c3d0*/  IMAD.WIDE R12, R8, 0x2, R4 ;  /* 0x00000002080c7825 */ /* 0x000fc600078e0204 */
[----:B------:R-:W-:Y:S01]  /*c3e0*/  STL.64 [R1+0xcc8], R94 ;  /* 0x000cc85e01007387 */ /* 0x000fe20000100a00 */
[----:B------:R-:W-:-:S03]  /*c3f0*/  IMAD.WIDE R10, R8, 0x2, R10 ;  /* 0x00000002080a7825 */ /* 0x000fc600078e020a */
[----:B------:R-:W-:Y:S04]  /*c400*/  STL.64 [R1+0xcc0], R92 ;  /* 0x000cc05c01007387 */ /* 0x000fe80000100a00 */
        /* <DEDUP_REMOVED lines=10> */
[----:B------:R-:W-:Y:S01]  /*c4b0*/  STL.64 [R1+0xc68], R70 ;  /* 0x000c684601007387 */ /* 0x000fe20000100a00 */
[----:B------:R-:W-:-:S03]  /*c4c0*/  IMAD.SHL.U32 R17, R7, 0x4, RZ ;  /* 0x0000000407117824 */ /* 0x000fc600078e00ff */
[----:B------:R-:W-:Y:S04]  /*c4d0*/  STL.64 [R1+0xc60], R68 ;  /* 0x000c604401007387 */ /* 0x000fe80000100a00 */
[----:B------:R-:W-:Y:S01]  /*c4e0*/  STL.64 [R1+0xc58], R66 ;  /* 0x000c584201007387 */ /* 0x000fe20000100a00 */
[----:B------:R-:W-:-:S03]  /*c4f0*/  IMAD R18, R7, 0x5, RZ ;  /* 0x0000000507127824 */ /* 0x000fc600078e02ff */
[----:B------:R-:W-:Y:S04]  /*c500*/  STL.64 [R1+0xc50], R64 ;  /* 0x000c504001007387 */ /* 0x000fe80000100a00 */
[----:B------:R-:W-:Y:S04]  /*c510*/  STL.64 [R1+0xc48], R62 ;  /* 0x000c483e01007387 */ /* 0x000fe80000100a00 */
[----:B------:R0:W2:Y:S04]  /*c520*/  LDG.E.U16 R22, desc[UR60][R14.64] ;  /* 0x0000003c0e167981 */ /* 0x0000a8000c1e1500 */
[----:B------:R-:W-:Y:S04]  /*c530*/  STL.64 [R1+0xc40], R60 ;  /* 0x000c403c01007387 */ /* 0x000fe80000100a00 */
[----:B------:R-:W-:Y:S01]  /*c540*/  STL.64 [R1+0xc38], R58 ;  /* 0x000c383a01007387 */ /* 0x000fe20000100a00 */
[----:B0-----:R-:W-:-:S03]  /*c550*/  IMAD.WIDE R14, R16, 0x2, R4 ;  /* 0x00000002100e7825 */ /* 0x001fc600078e0204 */
[----:B------:R0:W-:Y:S04]  /*c560*/  STL.64 [R1+0xc30], R56 ;  /* 0x000c303801007387 */ /* 0x0001e80000100a00 */
[----:B------:R1:W3:Y:S01]  /*c570*/  LDG.E.U16 R0, desc[UR60][R12.64] ;  /* 0x0000003c0c007981 */ /* 0x0002e2000c1e1500 */
[----:B------:R-:W-:-:S03]  /*c580*/  IMAD.WIDE R14, R8, 0x2, R14 ;  /* 0x00000002080e7825 */ /* 0x000fc600078e020e */
[----:B------:R-:W-:Y:S04]  /*c590*/  STL.64 [R1+0xc28], R54 ;  /* 0x000c283601007387 */ /* 0x000fe80000100a00 */
[----:B0-----:R0:W4:Y:S01]  /*c5a0*/  LDG.E.U16 R56, desc[UR60][R10.64] ;  /* 0x0000003c0a387981 */ /* 0x001122000c1e1500 */
[----:B-1----:R-:W-:-:S03]  /*c5b0*/  IMAD.WIDE R12, R17, 0x2, R2 ;  /* 0x00000002110c7825 */ /* 0x002fc600078e0202 */
[----:B------:R1:W5:Y:S04]  /*c5c0*/  LDG.E.U16 R57, desc[UR60][R14.64] ;  /* 0x0000003c0e397981 */ /* 0x000368000c1e1500 */
[----:B------:R-:W-:Y:S01]  /*c5d0*/  STL.64 [R1+0xc20], R52 ;  /* 0x000c203401007387 */ /* 0x000fe20000100a00 */
[----:B0-----:R-:W-:-:S03]  /*c5e0*/  IMAD.WIDE R10, R17, 0x2, R4 ;  /* 0x00000002110a7825 */ /* 0x001fc600078e0204 */
        /* <DEDUP_REMOVED lines=8> */
[----:B------:R-:W2:Y:S01]  /*c670*/  LDG.E.U16 R74, desc[UR60][R12.64] ;  /* 0x0000003c0c4a7981 */ /* 0x000ea2000c1e1500 */
[----:B------:R-:W-:-:S03]  /*c680*/  IMAD.WIDE R16, R8, 0x2, R16 ;  /* 0x0000000208107825 */ /* 0x000fc600078e0210 */
[----:B------:R0:W3:Y:S01]  /*c690*/  LDG.E.U16 R75, desc[UR60][R10.64] ;  /* 0x0000003c0a4b7981 */ /* 0x0000e2000c1e1500 */
[----:B-1----:R-:W-:-:S03]  /*c6a0*/  IMAD.WIDE R14, R8, 0x2, R18 ;  /* 0x00000002080e7825 */ /* 0x002fc600078e0212 */
[----:B------:R1:W3:Y:S04]  /*c6b0*/  LDG.E.U16 R92, desc[UR60][R16.64] ;  /* 0x0000003c105c7981 */ /* 0x0002e8000c1e1500 */
[----:B------:R1:W3:Y:S04]  /*c6c0*/  LDG.E.U16 R93, desc[UR60][R14.64] ;  /* 0x0000003c0e5d7981 */ /* 0x0002e8000c1e1500 */
[----:B------:R-:W-:Y:S04]  /*c6d0*/  STL.64 [R1+0xbf8], R42 ;  /* 0x000bf82a01007387 */ /* 0x000fe80000100a00 */
[----:B------:R-:W-:Y:S01]  /*c6e0*/  STL.64 [R1+0xbf0], R40 ;  /* 0x000bf02801007387 */ /* 0x000fe20000100a00 */
[----:B------:R-:W-:-:S03]  /*c6f0*/  IMAD R6, R7, 0x6, RZ ;  /* 0x0000000607067824 */ /* 0x000fc600078e02ff */
[----:B------:R-:W-:Y:S04]  /*c700*/  STL.64 [R1+0xbe8], R38 ;  /* 0x000be82601007387 */ /* 0x000fe80000100a00 */
[----:B------:R-:W-:Y:S04]  /*c710*/  STL.64 [R1+0xbe0], R36 ;  /* 0x000be02401007387 */ /* 0x000fe80000100a00 */
[----:B------:R-:W-:Y:S04]  /*c720*/  STL.64 [R1+0xbd8], R34 ;  /* 0x000bd82201007387 */ /* 0x000fe80000100a00 */
[----:B------:R-:W-:Y:S01]  /*c730*/  STL.64 [R1+0xbd0], R32 ;  /* 0x000bd02001007387 */ /* 0x000fe20000100a00 */
[----:B------:R-:W-:-:S03]  /*c740*/  IMAD.WIDE R20, R6, 0x2, R2 ;  /* 0x0000000206147825 */ /* 0x000fc600078e0202 */
[----:B------:R-:W-:Y:S04]  /*c750*/  STL.64 [R1+0xbc8], R30 ;  /* 0x000bc81e01007387 */ /* 0x000fe80000100a00 */
[----:B------:R-:W-:Y:S04]  /*c760*/  STL.64 [R1+0xbc0], R28 ;  /* 0x000bc01c01007387 */ /* 0x000fe80000100a00 */
[----:B------:R-:W-:Y:S04]  /*c770*/  STL.64 [R1+0xbb8], R26 ;  /* 0x000bb81a01007387 */ /* 0x000fe80000100a00 */
[----:B------:R-:W-:Y:S04]  /*c780*/  STL.64 [R1+0xbb0], R24 ;  /* 0x000bb01801007387 */ /* 0x000fe80000100a00 */
[----:B------:R-:W-:Y:S01]  /*c790*/  STL [R1+0xec4], R148 ;  /* 0x000ec49401007387 */ /* 0x000fe20000100800 */
[----:B0-----:R-:W-:-:S03]  /*c7a0*/  IMAD.WIDE R10, R6, 0x2, R4 ;  /* 0x00000002060a7825 */ /* 0x001fc600078e0204 */
[----:B------:R-:W-:Y:S01]  /*c7b0*/  STL [R1+0xec8], R149 ;  /* 0x000ec89501007387 */ /* 0x000fe20000100800 */
[----:B------:R-:W-:-:S03]  /*c7c0*/  IMAD.WIDE R12, R8, 0x2, R20 ;  /* 0x00000002080c7825 */ /* 0x000fc600078e0214 */
[----:B------:R-:W-:Y:S01]  /*c7d0*/  STL [R1+0xecc], R150 ;  /* 0x000ecc9601007387 */ /* 0x000fe20000100800 */
[----:B------:R-:W-:-:S03]  /*c7e0*/  IMAD R18, R7, 0x7, RZ ;  /* 0x0000000707127824 */ /* 0x000fc600078e02ff */
[----:B------:R-:W-:Y:S01]  /*c7f0*/  STL [R1+0xed0], R151 ;  /* 0x000ed09701007387 */ /* 0x000fe20000100800 */
[----:B------:R-:W-:-:S03]  /*c800*/  SHF.L.U32 R19, R7, 0x3, RZ ;  /* 0x0000000307137819 */ /* 0x000fc600000006ff */
[----:B------:R-:W-:Y:S01]  /*c810*/  STL [R1+0xed4], R129 ;  /* 0x000ed48101007387 */ /* 0x000fe20000100800 */
[----:B------:R-:W-:Y:S02]  /*c820*/  IMAD R6, R7, 0x9, RZ ;  /* 0x0000000907067824 */ /* 0x000fe400078e02ff */
[----:B-1----:R-:W-:Y:S01]  /*c830*/  IMAD.WIDE R16, R18, 0x2, R2 ;  /* 0x0000000212107825 */ /* 0x002fe200078e0202 */
[----:B------:R0:W3:Y:S03]  /*c840*/  LDG.E.U16 R110, desc[UR60][R12.64] ;  /* 0x0000003c0c6e7981 */ /* 0x0000e6000c1e1500 */
[----:B------:R-:W-:-:S04]  /*c850*/  IMAD.WIDE R14, R8, 0x2, R10 ;  /* 0x00000002080e7825 */ /* 0x000fc800078e020a */
[----:B------:R-:W-:Y:S01]  /*c860*/  IMAD.WIDE R10, R19, 0x2, R2 ;  /* 0x00000002130a7825 */ /* 0x000fe200078e0202 */
[----:B------:R1:W3:Y:S03]  /*c870*/  LDG.E.U16 R111, desc[UR60][R14.64] ;  /* 0x0000003c0e6f7981 */ /* 0x0002e6000c1e1500 */
[----:B0-----:R-:W-:-:S04]  /*c880*/  IMAD.WIDE R12, R18, 0x2, R4 ;  /* 0x00000002120c7825 */ /* 0x001fc800078e0204 */
[----:B------:R-:W-:-:S04]  /*c890*/  IMAD.WIDE R18, R19, 0x2, R4 ;  /* 0x0000000213127825 */ /* 0x000fc800078e0204 */
[----:B------:R-:W-:-:S04]  /*c8a0*/  IMAD.WIDE R20, R8, 0x2, R16 ;  /* 0x0000000208147825 */ /* 0x000fc800078e0210 */
[C---:B------:R-:W-:Y:S01]  /*c8b0*/  IMAD.WIDE R16, R8.reuse, 0x2, R12 ;  /* 0x0000000208107825 */ /* 0x040fe200078e020c */
[----:B------:R-:W3:Y:S03]  /*c8c0*/  LDG.E.U16 R128, desc[UR60][R20.64] ;  /* 0x0000003c14807981 */ /* 0x000ee6000c1e1500 */
[C---:B-1----:R-:W-:Y:S01]  /*c8d0*/  IMAD.WIDE R14, R8.reuse, 0x2, R10 ;  /* 0x00000002080e7825 */ /* 0x042fe200078e020a */
[----:B------:R0:W3:Y:S03]  /*c8e0*/  LDG.E.U16 R130, desc[UR60][R16.64] ;  /* 0x0000003c10827981 */ /* 0x0000e6000c1e1500 */
[----:B------:R-:W-:-:S04]  /*c8f0*/  IMAD.WIDE R12, R8, 0x2, R18 ;  /* 0x00000002080c7825 */ /* 0x000fc800078e0212 */
[----:B------:R-:W-:-:S04]  /*c900*/  IMAD R18, R7, 0xb, RZ ;  /* 0x0000000b07127824 */ /* 0x000fc800078e02ff */
[----:B0-----:R-:W-:-:S04]  /*c910*/  IMAD.WIDE R16, R18, 0x2, R2 ;  /* 0x0000000212107825 */ /* 0x001fc800078e0202 */
[----:B------:R-:W-:-:S04]  /*c920*/  IMAD.WIDE R18, R18, 0x2, R4 ;  /* 0x0000000212127825 */ /* 0x000fc800078e0204 */
[----:B------:R-:W-:-:S05]  /*c930*/  IMAD.WIDE R16, R8, 0x2, R16 ;  /* 0x0000000208107825 */ /* 0x000fca00078e0210 */
[----:B------:R-:W3:Y:S04]  /*c940*/  LDG.E.U16 R58, desc[UR60][R16.64] ;  /* 0x0000003c103a7981 */ /* 0x000ee8000c1e1500 */
[----:B----4-:R-:W-:Y:S04]  /*c950*/  STL [R1+0xed8], R56 ;  /* 0x000ed83801007387 */ /* 0x010fe80000100800 */
[----:B-----5:R-:W-:Y:S04]  /*c960*/  STL [R1+0xedc], R57 ;  /* 0x000edc3901007387 */ /* 0x020fe80000100800 */
[----:B--2---:R-:W-:Y:S04]  /*c970*/  STL [R1+0xee0], R74 ;  /* 0x000ee04a01007387 */ /* 0x004fe80000100800 */
[----:B---3--:R-:W-:Y:S04]  /*c980*/  STL [R1+0xee4], R75 ;  /* 0x000ee44b01007387 */ /* 0x008fe80000100800 */
[----:B------:R-:W-:Y:S04]  /*c990*/  STL [R1+0xee8], R92 ;  /* 0x000ee85c01007387 */ /* 0x000fe80000100800 */
[----:B------:R-:W-:Y:S04]  /*c9a0*/  STL [R1+0xeec], R93 ;  /* 0x000eec5d01007387 */ /* 0x000fe80000100800 */
[----:B------:R0:W-:Y:S02]  /*c9b0*/  STL [R1+0x288], R22 ;  /* 0x0002881601007387 */ /* 0x0001e40000100800 */
[----:B0-----:R-:W-:-:S04]  /*c9c0*/  IMAD.WIDE R22, R6, 0x2, R2 ;  /* 0x0000000206167825 */ /* 0x001fc800078e0202 */
[----:B------:R-:W-:Y:S02]  /*c9d0*/  IMAD.WIDE R10, R8, 0x2, R22 ;  /* 0x00000002080a7825 */ /* 0x000fe400078e0216 */
[----:B------:R0:W2:Y:S04]  /*c9e0*/  LDG.E.U16 R23, desc[UR60][R14.64] ;  /* 0x0000003c0e177981 */ /* 0x0000a8000c1e1500 */
[----:B------:R1:W3:Y:S04]  /*c9f0*/  LDG.E.U16 R148, desc[UR60][R10.64] ;  /* 0x0000003c0a947981 */ /* 0x0002e8000c1e1500 */
[----:B------:R4:W5:Y:S01]  /*ca00*/  LDG.E.U16 R22, desc[UR60][R12.64] ;  /* 0x0000003c0c167981 */ /* 0x000962000c1e1500 */
[----:B0-----:R-:W-:-:S04]  /*ca10*/  IMAD.WIDE R14, R6, 0x2, R4 ;  /* 0x00000002060e7825 */ /* 0x001fc800078e0204 */
[----:B-1----:R-:W-:Y:S02]  /*ca20*/  IMAD R10, R7, 0xa, RZ ;  /* 0x0000000a070a7824 */ /* 0x002fe400078e02ff */
[----:B------:R-:W-:-:S04]  /*ca30*/  IMAD.WIDE R14, R8, 0x2, R14 ;  /* 0x00000002080e7825 */ /* 0x000fc800078e020e */
[C---:B----4-:R-:W-:Y:S01]  /*ca40*/  IMAD.WIDE R12, R10.reuse, 0x2, R2 ;  /* 0x000000020a0c7825 */ /* 0x050fe200078e0202 */
[----:B------:R0:W-:Y:S03]  /*ca50*/  STL [R1+0x284], R0 ;  /* 0x0002840001007387 */ /* 0x0001e60000100800 */
[----:B------:R-:W-:-:S04]  /*ca60*/  IMAD.WIDE R10, R10, 0x2, R4 ;  /* 0x000000020a0a7825 */ /* 0x000fc800078e0204 */
[----:B------:R-:W-:Y:S01]  /*ca70*/  IMAD R6, R7, 0xc, RZ ;  /* 0x0000000c07067824 */ /* 0x000fe200078e02ff */
[----:B0-----:R0:W4:Y:S03]  /*ca80*/  LDG.E.U16 R0, desc[UR60][R14.64] ;  /* 0x0000003c0e007981 */ /* 0x001126000c1e1500 */
[----:B------:R-:W-:-:S04]  /*ca90*/  IMAD.WIDE R20, R6, 0x2, R2 ;  /* 0x0000000206147825 */ /* 0x000fc800078e0202 */
[----:B------:R-:W-:-:S04]  /*caa0*/  IMAD.WIDE R12, R8, 0x2, R12 ;  /* 0x00000002080c7825 */ /* 0x000fc800078e020c */
[C---:B------:R-:W-:Y:S01]  /*cab0*/  IMAD.WIDE R10, R8.reuse, 0x2, R10 ;  /* 0x00000002080a7825 */ /* 0x040fe200078e020a */
[----:B------:R1:W4:Y:S03]  /*cac0*/  LDG.E.U16 R39, desc[UR60][R12.64] ;  /* 0x0000003c0c277981 */ /* 0x000326000c1e1500 */
[C---:B0-----:R-:W-:Y:S01]  /*cad0*/  IMAD.WIDE R14, R8.reuse, 0x2, R18 ;  /* 0x00000002080e7825 */ /* 0x041fe200078e0212 */
[----:B------:R0:W4:Y:S04]  /*cae0*/  LDG.E.U16 R40, desc[UR60][R10.64] ;  /* 0x0000003c0a287981 */ /* 0x000128000c1e1500 */
[----:B------:R0:W4:Y:S01]  /*caf0*/  LDG.E.U16 R59, desc[UR60][R14.64] ;  /* 0x0000003c0e3b7981 */ /* 0x000122000c1e1500 */
[----:B-1----:R-:W-:-:S04]  /*cb00*/  IMAD.WIDE R12, R8, 0x2, R20 ;  /* 0x00000002080c7825 */ /* 0x002fc800078e0214 */
[----:B0-----:R-:W-:Y:S01]  /*cb10*/  IMAD.WIDE R10, R6, 0x2, R4 ;  /* 0x00000002060a7825 */ /* 0x001fe200078e0204 */
[----:B------:R0:W4:Y:S03]  /*cb20*/  LDG.E.U16 R76, desc[UR60][R12.64] ;  /* 0x0000003c0c4c7981 */ /* 0x000126000c1e1500 */
[C---:B------:R-:W-:Y:S02]  /*cb30*/  IMAD R14, R7.reuse, 0xd, RZ ;  /* 0x0000000d070e7824 */ /* 0x040fe400078e02ff */
[----:B------:R-:W-:Y:S02]  /*cb40*/  IMAD R18, R7, 0xe, RZ ;  /* 0x0000000e07127824 */ /* 0x000fe400078e02ff */
[----:B------:R-:W-:-:S04]  /*cb50*/  IMAD.WIDE R16, R14, 0x2, R2 ;  /* 0x000000020e107825 */ /* 0x000fc800078e0202 */
[----:B------:R-:W-:-:S04]  /*cb60*/  IMAD.WIDE R14, R14, 0x2, R4 ;  /* 0x000000020e0e7825 */ /* 0x000fc800078e0204 */
[----:B0-----:R-:W-:-:S04]  /*cb70*/  IMAD.WIDE R12, R8, 0x2, R10 ;  /* 0x00000002080c7825 */ /* 0x001fc800078e020a */
[C---:B------:R-:W-:Y:S01]  /*cb80*/  IMAD.WIDE R10, R18.reuse, 0x2, R2 ;  /* 0x00000002120a7825 */ /* 0x040fe200078e0202 */
[----:B------:R0:W4:Y:S03]  /*cb90*/  LDG.E.U16 R77, desc[UR60][R12.64] ;  /* 0x0000003c0c4d7981 */ /* 0x000126000c1e1500 */
[----:B------:R-:W-:-:S04]  /*cba0*/  IMAD.WIDE R18, R18, 0x2, R4 ;  /* 0x0000000212127825 */ /* 0x000fc800078e0204 */
[----:B------:R-:W-:-:S04]  /*cbb0*/  IMAD.WIDE R20, R8, 0x2, R16 ;  /* 0x0000000208147825 */ /* 0x000fc800078e0210 */
[C---:B------:R-:W-:Y:S01]  /*cbc0*/  IMAD.WIDE R16, R8.reuse, 0x2, R14 ;  /* 0x0000000208107825 */ /* 0x040fe200078e020e */
[----:B------:R-:W-:Y:S03]  /*cbd0*/  STL [R1+0xef0], R110 ;  /* 0x000ef06e01007387 */ /* 0x000fe60000100800 */
[----:B0-----:R-:W-:Y:S01]  /*cbe0*/  IMAD.WIDE R12, R8, 0x2, R18 ;  /* 0x00000002080c7825 */ /* 0x001fe200078e0212 */
[----:B------:R0:W4:Y:S04]  /*cbf0*/  LDG.E.U16 R95, desc[UR60][R16.64] ;  /* 0x0000003c105f7981 */ /* 0x000128000c1e1500 */
[----:B------:R1:W4:Y:S01]  /*cc00*/  LDG.E.U16 R113, desc[UR60][R12.64] ;  /* 0x0000003c0c717981 */ /* 0x000322000c1e1500 */
[----:B------:R-:W-:-:S03]  /*cc10*/  IMAD R6, R7, 0xf, RZ ;  /* 0x0000000f07067824 */ /* 0x000fc600078e02ff */
[----:B------:R-:W4:Y:S01]  /*cc20*/  LDG.E.U16 R94, desc[UR60][R20.64] ;  /* 0x0000003c145e7981 */ /* 0x000f22000c1e1500 */
[----:B0-----:R-:W-:-:S04]  /*cc30*/  IMAD.SHL.U32 R16, R7, 0x10, RZ ;  /* 0x0000001007107824 */ /* 0x001fc800078e00ff */
[----:B-1----:R-:W-:-:S04]  /*cc40*/  IMAD.WIDE R12, R16, 0x2, R2 ;  /* 0x00000002100c7825 */ /* 0x002fc800078e0202 */
[----:B------:R-:W-:-:S05]  /*cc50*/  IMAD.WIDE R12, R8, 0x2, R12 ;  /* 0x00000002080c7825 */ /* 0x000fca00078e020c */
[----:B------:R-:W4:Y:S04]  /*cc60*/  LDG.E.U16 R26, desc[UR60][R12.64] ;  /* 0x0000003c0c1a7981 */ /* 0x000f28000c1e1500 */
[----:B------:R-:W-:Y:S04]  /*cc70*/  STL [R1+0xef4], R111 ;  /* 0x000ef46f01007387 */ /* 0x000fe80000100800 */
[----:B------:R-:W-:Y:S04]  /*cc80*/  STL [R1+0xef8], R128 ;  /* 0x000ef88001007387 */ /* 0x000fe80000100800 */
[----:B------:R-:W-:Y:S01]  /*cc90*/  STL [R1+0xefc], R130 ;  /* 0x000efc8201007387 */ /* 0x000fe20000100800 */
[----:B------:R-:W-:-:S05]  /*cca0*/  IMAD.WIDE R14, R8, 0x2, R10 ;  /* 0x00000002080e7825 */ /* 0x000fca00078e020a */
[----:B------:R0:W4:Y:S01]  /*ccb0*/  LDG.E.U16 R112, desc[UR60][R14.64] ;  /* 0x0000003c0e707981 */ /* 0x000122000c1e1500 */
[----:B------:R-:W-:Y:S02]  /*ccc0*/  IMAD R18, R7, 0x11, RZ ;  /* 0x0000001107127824 */ /* 0x000fe400078e02ff */
[----:B0-----:R-:W-:-:S04]  /*ccd0*/  IMAD.WIDE R14, R6, 0x2, R4 ;  /* 0x00000002060e7825 */ /* 0x001fc800078e0204 */
[----:B------:R-:W-:-:S05]  /*cce0*/  IMAD.WIDE R14, R8, 0x2, R14 ;  /* 0x00000002080e7825 */ /* 0x000fca00078e020e */
[----:B------:R-:W4:Y:S04]  /*ccf0*/  LDG.E.U16 R132, desc[UR60][R14.64] ;  /* 0x0000003c0e847981 */ /* 0x000f28000c1e1500 */
[----:B---3--:R-:W-:Y:S04]  /*cd00*/  STL [R1+0xf00], R148 ;  /* 0x000f009401007387 */ /* 0x008fe80000100800 */
[----:B--2---:R-:W-:Y:S04]  /*cd10*/  STL [R1+0x25c], R23 ;  /* 0x00025c1701007387 */ /* 0x004fe80000100800 */
[----:B-----5:R0:W-:Y:S02]  /*cd20*/  STL [R1+0x258], R22 ;  /* 0x0002581601007387 */ /* 0x0201e40000100800 */
[----:B0-----:R-:W-:-:S04]  /*cd30*/  IMAD.WIDE R22, R6, 0x2, R2 ;  /* 0x0000000206167825 */ /* 0x001fc800078e0202 */
[----:B------:R-:W-:-:S05]  /*cd40*/  IMAD.WIDE R10, R8, 0x2, R22 ;  /* 0x00000002080a7825 */ /* 0x000fca00078e0216 */
[----:B------:R0:W2:Y:S01]  /*cd50*/  LDG.E.U16 R131, desc[UR60][R10.64] ;  /* 0x0000003c0a837981 */ /* 0x0000a2000c1e1500 */
[----:B------:R-:W-:Y:S02]  /*cd60*/  IMAD R6, R7, 0x12, RZ ;  /* 0x0000001207067824 */ /* 0x000fe400078e02ff */
[----:B0-----:R-:W-:-:S04]  /*cd70*/  IMAD.WIDE R10, R16, 0x2, R4 ;  /* 0x00000002100a7825 */ /* 0x001fc800078e0204 */
[----:B------:R-:W-:-:S04]  /*cd80*/  IMAD.WIDE R16, R18, 0x2, R2 ;  /* 0x0000000212107825 */ /* 0x000fc800078e0202 */
[----:B------:R-:W-:-:S04]  /*cd90*/  IMAD.WIDE R18, R18, 0x2, R4 ;  /* 0x0000000212127825 */ /* 0x000fc800078e0204 */
[----:B------:R-:W-:-:S04]  /*cda0*/  IMAD.WIDE R10, R8, 0x2, R10 ;  /* 0x00000002080a7825 */ /* 0x000fc800078e020a */
[----:B------:R-:W-:Y:S01]  /*cdb0*/  IMAD.WIDE R20, R6, 0x2, R2 ;  /* 0x0000000206147825 */ /* 0x000fe200078e0202 */
[----:B------:R0:W3:Y:S03]  /*cdc0*/  LDG.E.U16 R148, desc[UR60][R10.64] ;  /* 0x0000003c0a947981 */ /* 0x0000e6000c1e1500 */
[----:B------:R-:W-:-:S04]  /*cdd0*/  IMAD.WIDE R14, R8, 0x2, R18 ;  /* 0x00000002080e7825 */ /* 0x000fc800078e0212 */
[----:B------:R-:W-:Y:S01]  /*cde0*/  IMAD R19, R7, 0x14, RZ ;  /* 0x0000001407137824 */ /* 0x000fe200078e02ff */
[----:B------:R1:W5:Y:S01]  /*cdf0*/  LDG.E.U16 R25, desc[UR60][R14.64] ;  /* 0x0000003c0e197981 */ /* 0x000362000c1e1500 */
[----:B0-----:R-:W-:-:S04]  /*ce00*/  IMAD.WIDE R10, R6, 0x2, R4 ;  /* 0x00000002060a7825 */ /* 0x001fc800078e0204 */
[----:B------:R-:W-:-:S04]  /*ce10*/  IMAD.WIDE R16, R8, 0x2, R16 ;  /* 0x0000000208107825 */ /* 0x000fc800078e0210 */
[----:B------:R-:W-:Y:S01]  /*ce20*/  IMAD R6, R7, 0x15, RZ ;  /* 0x0000001507067824 */ /* 0x000fe200078e02ff */
[----:B------:R0:W2:Y:S01]  /*ce30*/  LDG.E.U16 R24, desc[UR60][R16.64] ;  /* 0x0000003c10187981 */ /* 0x0000a2000c1e1500 */
[----:B------:R-:W-:-:S04]  /*ce40*/  IMAD.WIDE R12, R8, 0x2, R20 ;  /* 0x00000002080c7825 */ /* 0x000fc800078e0214 */
[----:B------:R-:W-:Y:S01]  /*ce50*/  IMAD R18, R7, 0x13, RZ ;  /* 0x0000001307127824 */ /* 0x000fe200078e02ff */
[----:B------:R0:W5:Y:S01]  /*ce60*/  LDG.E.U16 R41, desc[UR60][R12.64] ;  /* 0x0000003c0c297981 */ /* 0x000162000c1e1500 */
[----:B-1----:R-:W-:-:S04]  /*ce70*/  IMAD.WIDE R14, R8, 0x2, R10 ;  /* 0x00000002080e7825 */ /* 0x002fc800078e020a */
[--C-:B------:R-:W-:Y:S01]  /*ce80*/  IMAD.WIDE R10, R19, 0x2, R2.reuse ;  /* 0x00000002130a7825 */ /* 0x100fe200078e0202 */
[----:B------:R1:W5:Y:S03]  /*ce90*/  LDG.E.U16 R42, desc[UR60][R14.64] ;  /* 0x0000003c0e2a7981 */ /* 0x000366000c1e1500 */
[----:B------:R-:W-:-:S04]  /*cea0*/  IMAD.WIDE R22, R6, 0x2, R2 ;  /* 0x0000000206167825 */ /* 0x000fc800078e0202 */
[----:B0-----:R-:W-:-:S04]  /*ceb0*/  IMAD.WIDE R16, R18, 0x2, R2 ;  /* 0x0000000212107825 */ /* 0x001fc800078e0202 */
[----:B------:R-:W-:-:S04]  /*cec0*/  IMAD.WIDE R12, R18, 0x2, R4 ;  /* 0x00000002120c7825 */ /* 0x000fc800078e0204 */
[----:B------:R-:W-:-:S04]  /*ced0*/  IMAD.WIDE R18, R19, 0x2, R4 ;  /* 0x0000000213127825 */ /* 0x000fc800078e0204 */
[----:B-1----:R-:W-:-:S04]  /*cee0*/  IMAD.WIDE R14, R8, 0x2, R10 ;  /* 0x00000002080e7825 */ /* 0x002fc800078e020a */
[C---:B------:R-:W-:Y:S01]  /*cef0*/  IMAD.WIDE R10, R8.reuse, 0x2, R22 ;  /* 0x00000002080a7825 */ /* 0x040fe200078e0216 */
[----:B------:R-:W5:Y:S03]  /*cf00*/  LDG.E.U16 R78, desc[UR60][R14.64] ;  /* 0x0000003c0e4e7981 */ /* 0x000f66000c1e1500 */
[C---:B------:R-:W-:Y:S01]  /*cf10*/  IMAD.WIDE R20, R8.reuse, 0x2, R16 ;  /* 0x0000000208147825 */ /* 0x040fe200078e0210 */
[----:B------:R0:W5:Y:S03]  /*cf20*/  LDG.E.U16 R96, desc[UR60][R10.64] ;  /* 0x0000003c0a607981 */ /* 0x000166000c1e1500 */
[C---:B------:R-:W-:Y:S01]  /*cf30*/  IMAD.WIDE R16, R8.reuse, 0x2, R12 ;  /* 0x0000000208107825 */ /* 0x040fe200078e020c */
[----:B------:R-:W5:Y:S03]  /*cf40*/  LDG.E.U16 R60, desc[UR60][R20.64] ;  /* 0x0000003c143c7981 */ /* 0x000f66000c1e1500 */
[----:B------:R-:W-:Y:S01]  /*cf50*/  IMAD.WIDE R12, R8, 0x2, R18 ;  /* 0x00000002080c7825 */ /* 0x000fe200078e0212 */
[----:B------:R-:W5:Y:S03]  /*cf60*/  LDG.E.U16 R61, desc[UR60][R16.64] ;  /* 0x0000003c103d7981 */ /* 0x000f66000c1e1500 */
[----:B0-----:R-:W-:Y:S01]  /*cf70*/  IMAD R10, R7, 0x16, RZ ;  /* 0x00000016070a7824 */ /* 0x001fe200078e02ff */
[----:B------:R0:W5:Y:S01]  /*cf80*/  LDG.E.U16 R79, desc[UR60][R12.64] ;  /* 0x0000003c0c4f7981 */ /* 0x000162000c1e1500 */
[----:B------:R-:W-:-:S04]  /*cf90*/  IMAD.WIDE R14, R6, 0x2, R4 ;  /* 0x00000002060e7825 */ /* 0x000fc800078e0204 */
[----:B------:R-:W-:Y:S02]  /*cfa0*/  IMAD R18, R7, 0x17, RZ ;  /* 0x0000001707127824 */ /* 0x000fe400078e02ff */
[----:B0-----:R-:W-:-:S04]  /*cfb0*/  IMAD.WIDE R12, R10, 0x2, R2 ;  /* 0x000000020a0c7825 */ /* 0x001fc800078e0202 */
[----:B------:R-:W-:-:S04]  /*cfc0*/  IMAD.WIDE R10, R10, 0x2, R4 ;  /* 0x000000020a0a7825 */ /* 0x000fc800078e0204 */
[----:B------:R-:W-:-:S04]  /*cfd0*/  IMAD.WIDE R16, R18, 0x2, R2 ;  /* 0x0000000212107825 */ /* 0x000fc800078e0202 */
[----:B------:R-:W-:-:S04]  /*cfe0*/  IMAD.WIDE R14, R8, 0x2, R14 ;  /* 0x00000002080e7825 */ /* 0x000fc800078e020e */
[----:B------:R-:W-:Y:S01]  /*cff0*/  IMAD.WIDE R18, R18, 0x2, R4 ;  /* 0x0000000212127825 */ /* 0x000fe200078e0204 */
[----:B------:R0:W5:Y:S03]  /*d000*/  LDG.E.U16 R97, desc[UR60][R14.64] ;  /* 0x0000003c0e617981 */ /* 0x000166000c1e1500 */
[----:B------:R-:W-:-:S04]  /*d010*/  IMAD.WIDE R10, R8, 0x2, R10 ;  /* 0x00000002080a7825 */ /* 0x000fc800078e020a */
[----:B------:R-:W-:Y:S01]  /*d020*/  IMAD R6, R7, 0x18, RZ ;  /* 0x0000001807067824 */ /* 0x000fe200078e02ff */
[----:B------:R1:W5:Y:S01]  /*d030*/  LDG.E.U16 R115, desc[UR60][R10.64] ;  /* 0x0000003c0a737981 */ /* 0x000362000c1e1500 */
[----:B------:R-:W-:-:S04]  /*d040*/  IMAD.WIDE R12, R8, 0x2, R12 ;  /* 0x00000002080c7825 */ /* 0x000fc800078e020c */
[----:B------:R-:W-:Y:S01]  /*d050*/  IMAD.WIDE R20, R6, 0x2, R2 ;  /* 0x0000000206147825 */ /* 0x000fe200078e0202 */
[----:B------:R4:W5:Y:S03]  /*d060*/  LDG.E.U16 R114, desc[UR60][R12.64] ;  /* 0x0000003c0c727981 */ /* 0x000966000c1e1500 */
[----:B0-----:R-:W-:-:S04]  /*d070*/  IMAD.WIDE R14, R8, 0x2, R18 ;  /* 0x00000002080e7825 */ /* 0x001fc800078e0212 */
[----:B-1----:R-:W-:Y:S01]  /*d080*/  IMAD.WIDE R10, R6, 0x2, R4 ;  /* 0x00000002060a7825 */ /* 0x002fe200078e0204 */
[----:B------:R0:W5:Y:S03]  /*d090*/  LDG.E.U16 R134, desc[UR60][R14.64] ;  /* 0x0000003c0e867981 */ /* 0x000166000c1e1500 */
[----:B------:R-:W-:Y:S02]  /*d0a0*/  IMAD R19, R7, 0x1a, RZ ;  /* 0x0000001a07137824 */ /* 0x000fe400078e02ff */
[----:B------:R-:W-:-:S04]  /*d0b0*/  IMAD.WIDE R16, R8, 0x2, R16 ;  /* 0x0000000208107825 */ /* 0x000fc800078e0210 */
[----:B------:R-:W-:Y:S01]  /*d0c0*/  IMAD R6, R7, 0x1b, RZ ;  /* 0x0000001b07067824 */ /* 0x000fe200078e02ff */
[----:B------:R1:W5:Y:S01]  /*d0d0*/  LDG.E.U16 R133, desc[UR60][R16.64] ;  /* 0x0000003c10857981 */ /* 0x000362000c1e1500 */
[----:B----4-:R-:W-:-:S04]  /*d0e0*/  IMAD.WIDE R12, R8, 0x2, R20 ;  /* 0x00000002080c7825 */ /* 0x010fc800078e0214 */
[----:B------:R-:W-:Y:S01]  /*d0f0*/  IMAD R18, R7, 0x19, RZ ;  /* 0x0000001907127824 */ /* 0x000fe200078e02ff */
[----:B------:R4:W2:Y:S01]  /*d100*/  LDG.E.U16 R130, desc[UR60][R12.64] ;  /* 0x0000003c0c827981 */ /* 0x0008a2000c1e1500 */
[----:B0-----:R-:W-:-:S04]  /*d110*/  IMAD.WIDE R14, R8, 0x2, R10 ;  /* 0x00000002080e7825 */ /* 0x001fc800078e020a */
[--C-:B------:R-:W-:Y:S01]  /*d120*/  IMAD.WIDE R10, R19, 0x2, R2.reuse ;  /* 0x00000002130a7825 */ /* 0x100fe200078e0202 */
[----:B------:R0:W5:Y:S03]  /*d130*/  LDG.E.U16 R128, desc[UR60][R14.64] ;  /* 0x0000003c0e807981 */ /* 0x000166000c1e1500 */
[----:B------:R-:W-:-:S04]  /*d140*/  IMAD.WIDE R22, R6, 0x2, R2 ;  /* 0x0000000206167825 */ /* 0x000fc800078e0202 */
[----:B-1----:R-:W-:-:S04]  /*d150*/  IMAD.WIDE R16, R18, 0x2, R2 ;  /* 0x0000000212107825 */ /* 0x002fc800078e0202 */
[----:B----4-:R-:W-:-:S04]  /*d160*/  IMAD.WIDE R12, R18, 0x2, R4 ;  /* 0x00000002120c7825 */ /* 0x010fc800078e0204 */
[----:B------:R-:W-:-:S04]  /*d170*/  IMAD.WIDE R18, R19, 0x2, R4 ;  /* 0x0000000213127825 */ /* 0x000fc800078e0204 */
[----:B0-----:R-:W-:-:S04]  /*d180*/  IMAD.WIDE R14, R8, 0x2, R10 ;  /* 0x00000002080e7825 */ /* 0x001fc800078e020a */
[C---:B------:R-:W-:Y:S01]  /*d190*/  IMAD.WIDE R10, R8.reuse, 0x2, R22 ;  /* 0x00000002080a7825 */ /* 0x040fe200078e0216 */
[----:B------:R0:W-:Y:S03]  /*d1a0*/  STL [R1+0x244], R26 ;  /* 0x0002441a01007387 */ /* 0x0001e60000100800 */
[C---:B------:R-:W-:Y:S01]  /*d1b0*/  IMAD.WIDE R20, R8.reuse, 0x2, R16 ;  /* 0x0000000208147825 */ /* 0x040fe200078e0210 */
[----:B------:R1:W4:Y:S03]  /*d1c0*/  LDG.E.U16 R62, desc[UR60][R10.64] ;  /* 0x0000003c0a3e7981 */ /* 0x000326000c1e1500 */
[C---:B------:R-:W-:Y:S01]  /*d1d0*/  IMAD.WIDE R16, R8.reuse, 0x2, R12 ;  /* 0x0000000208107825 */ /* 0x040fe200078e020c */
[----:B------:R1:W4:Y:S03]  /*d1e0*/  LDG.E.U16 R43, desc[UR60][R14.64] ;  /* 0x0000003c0e2b7981 */ /* 0x000326000c1e1500 */
[----:B------:R-:W-:Y:S01]  /*d1f0*/  IMAD.WIDE R12, R8, 0x2, R18 ;  /* 0x00000002080c7825 */ /* 0x000fe200078e0212 */
[----:B0-----:R0:W4:Y:S03]  /*d200*/  LDG.E.U16 R26, desc[UR60][R20.64] ;  /* 0x0000003c141a7981 */ /* 0x001126000c1e1500 */
[----:B-1----:R-:W-:Y:S01]  /*d210*/  IMAD R10, R7, 0x1c, RZ ;  /* 0x0000001c070a7824 */ /* 0x002fe200078e02ff */
[----:B------:R1:W4:Y:S01]  /*d220*/  LDG.E.U16 R44, desc[UR60][R12.64] ;  /* 0x0000003c0c2c7981 */ /* 0x000322000c1e1500 */
[----:B------:R-:W-:-:S03]  /*d230*/  IMAD.WIDE R14, R6, 0x2, R4 ;  /* 0x00000002060e7825 */ /* 0x000fc600078e0204 */
[----:B------:R1:W4:Y:S01]  /*d240*/  LDG.E.U16 R27, desc[UR60][R16.64] ;  /* 0x0000003c101b7981 */ /* 0x000322000c1e1500 */
[----:B0-----:R-:W-:Y:S02]  /*d250*/  IMAD R20, R7, 0x1d, RZ ;  /* 0x0000001d07147824 */ /* 0x001fe400078e02ff */
[----:B-1----:R-:W-:-:S04]  /*d260*/  IMAD.WIDE R12, R10, 0x2, R2 ;  /* 0x000000020a0c7825 */ /* 0x002fc800078e0202 */
[----:B------:R-:W-:-:S04]  /*d270*/  IMAD.WIDE R10, R10, 0x2, R4 ;  /* 0x000000020a0a7825 */ /* 0x000fc800078e0204 */
[----:B------:R-:W-:-:S04]  /*d280*/  IMAD.WIDE R16, R20, 0x2, R2 ;  /* 0x0000000214107825 */ /* 0x000fc800078e0202 */
[----:B------:R-:W-:Y:S02]  /*d290*/  IMAD R6, R7, 0x1e, RZ ;  /* 0x0000001e07067824 */ /* 0x000fe400078e02ff */
[----:B------:R-:W-:-:S04]  /*d2a0*/  IMAD.WIDE R18, R8, 0x2, R12 ;  /* 0x0000000208127825 */ /* 0x000fc800078e020c */
[----:B------:R-:W-:Y:S01]  /*d2b0*/  IMAD.WIDE R12, R8, 0x2, R10 ;  /* 0x00000002080c7825 */ /* 0x000fe200078e020a */
[----:B------:R-:W4:Y:S03]  /*d2c0*/  LDG.E.U16 R80, desc[UR60][R18.64] ;  /* 0x0000003c12507981 */ /* 0x000f26000c1e1500 */
[----:B------:R-:W-:Y:S01]  /*d2d0*/  IMAD.WIDE R20, R20, 0x2, R4 ;  /* 0x0000000214147825 */ /* 0x000fe200078e0204 */
[----:B------:R-:W4:Y:S03]  /*d2e0*/  LDG.E.U16 R81, desc[UR60][R12.64] ;  /* 0x0000003c0c517981 */ /* 0x000f26000c1e1500 */
[----:B------:R-:W-:-:S04]  /*d2f0*/  IMAD.WIDE R14, R8, 0x2, R14 ;  /* 0x00000002080e7825 */ /* 0x000fc800078e020e */
[----:B------:R-:W-:Y:S01]  /*d300*/  IMAD.WIDE R22, R6, 0x2, R2 ;  /* 0x0000000206167825 */ /* 0x000fe200078e0202 */
[----:B------:R0:W4:Y:S03]  /*d310*/  LDG.E.U16 R63, desc[UR60][R14.64] ;  /* 0x0000003c0e3f7981 */ /* 0x000126000c1e1500 */
[----:B------:R-:W-:-:S05]  /*d320*/  IMAD.WIDE R10, R8, 0x2, R16 ;  /* 0x00000002080a7825 */ /* 0x000fca00078e0210 */
[----:B------:R1:W4:Y:S01]  /*d330*/  LDG.E.U16 R98, desc[UR60][R10.64] ;  /* 0x0000003c0a627981 */ /* 0x000322000c1e1500 */
[----:B0-----:R-:W-:-:S04]  /*d340*/  IMAD.WIDE R14, R8, 0x2, R20 ;  /* 0x00000002080e7825 */ /* 0x001fc800078e0214 */
[C---:B------:R-:W-:Y:S01]  /*d350*/  IMAD R16, R7.reuse, 0x1f, RZ ;  /* 0x0000001f07107824 */ /* 0x040fe200078e02ff */
[----:B------:R0:W4:Y:S01]  /*d360*/  LDG.E.U16 R99, desc[UR60][R14.64] ;  /* 0x0000003c0e637981 */ /* 0x000122000c1e1500 */
[----:B-1----:R-:W-:Y:S01]  /*d370*/  IMAD.WIDE R10, R8, 0x2, R22 ;  /* 0x00000002080a7825 */ /* 0x002fe200078e0216 */
[----:B------:R-:W-:-:S04]  /*d380*/  SHF.L.U32 R18, R7, 0x5, RZ ;  /* 0x0000000507127819 */ /* 0x000fc800000006ff */
[----:B------:R1:W4:Y:S01]  /*d390*/  LDG.E.U16 R116, desc[UR60][R10.64] ;  /* 0x0000003c0a747981 */ /* 0x000322000c1e1500 */
[----:B0-----:R-:W-:-:S04]  /*d3a0*/  IMAD.WIDE R14, R6, 0x2, R4 ;  /* 0x00000002060e7825 */ /* 0x001fc800078e0204 */
[----:B------:R-:W-:-:S04]  /*d3b0*/  IMAD.WIDE R12, R16, 0x2, R2 ;  /* 0x00000002100c7825 */ /* 0x000fc800078e0202 */
[----:B-1----:R-:W-:-:S04]  /*d3c0*/  IMAD.WIDE R10, R16, 0x2, R4 ;  /* 0x00000002100a7825 */ /* 0x002fc800078e0204 */
[----:B------:R-:W-:-:S04]  /*d3d0*/  IMAD.WIDE R16, R18, 0x2, R2 ;  /* 0x0000000212107825 */ /* 0x000fc800078e0202 */
[----:B------:R-:W-:-:S04]  /*d3e0*/  IMAD.WIDE R14, R8, 0x2, R14 ;  /* 0x00000002080e7825 */ /* 0x000fc800078e020e */
[----:B------:R-:W-:Y:S01]  /*d3f0*/  IMAD.WIDE R18, R18, 0x2, R4 ;  /* 0x0000000212127825 */ /* 0x000fe200078e0204 */
[----:B------:R0:W4:Y:S03]  /*d400*/  LDG.E.U16 R117, desc[UR60][R14.64] ;  /* 0x0000003c0e757981 */ /* 0x000126000c1e1500 */
[----:B------:R-:W-:-:S04]  /*d410*/  IMAD.WIDE R10, R8, 0x2, R10 ;  /* 0x00000002080a7825 */ /* 0x000fc800078e020a */
[----:B------:R-:W-:Y:S01]  /*d420*/  IMAD R6, R7, 0x21, RZ ;  /* 0x0000002107067824 */ /* 0x000fe200078e02ff */
[----:B------:R1:W4:Y:S01]  /*d430*/  LDG.E.U16 R136, desc[UR60][R10.64] ;  /* 0x0000003c0a887981 */ /* 0x000322000c1e1500 */
[----:B------:R-:W-:-:S04]  /*d440*/  IMAD.WIDE R12, R8, 0x2, R12 ;  /* 0x00000002080c7825 */ /* 0x000fc800078e020c */
[----:B------:R-:W-:Y:S01]  /*d450*/  IMAD.WIDE R20, R6, 0x2, R2 ;  /* 0x0000000206147825 */ /* 0x000fe200078e0202 */
[----:B------:R3:W4:Y:S03]  /*d460*/  LDG.E.U16 R135, desc[UR60][R12.64] ;  /* 0x0000003c0c877981 */ /* 0x000726000c1e1500 */
[----:B0-----:R-:W-:-:S04]  /*d470*/  IMAD.WIDE R14, R8, 0x2, R18 ;  /* 0x00000002080e7825 */ /* 0x001fc800078e0212 */
[----:B-1----:R-:W-:Y:S01]  /*d480*/  IMAD.WIDE R10, R6, 0x2, R4 ;  /* 0x00000002060a7825 */ /* 0x002fe200078e0204 */
[----:B------:R0:W4:Y:S03]  /*d490*/  LDG.E.U16 R110, desc[UR60][R14.64] ;  /* 0x0000003c0e6e7981 */ /* 0x000126000c1e1500 */
[----:B------:R-:W-:Y:S02]  /*d4a0*/  IMAD R19, R7, 0x23, RZ ;  /* 0x0000002307137824 */ /* 0x000fe400078e02ff */
[----:B------:R-:W-:-:S04]  /*d4b0*/  IMAD.WIDE R16, R8, 0x2, R16 ;  /* 0x0000000208107825 */ /* 0x000fc800078e0210 */
[----:B------:R-:W-:Y:S01]  /*d4c0*/  IMAD R6, R7, 0x24, RZ ;  /* 0x0000002407067824 */ /* 0x000fe200078e02ff */
[----:B------:R1:W4:Y:S01]  /*d4d0*/  LDG.E.U16 R111, desc[UR60][R16.64] ;  /* 0x0000003c106f7981 */ /* 0x000322000c1e1500 */
[----:B---3--:R-:W-:-:S04]  /*d4e0*/  IMAD.WIDE R12, R8, 0x2, R20 ;  /* 0x00000002080c7825 */ /* 0x008fc800078e0214 */
[----:B------:R-:W-:Y:S01]  /*d4f0*/  IMAD R18, R7, 0x22, RZ ;  /* 0x0000002207127824 */ /* 0x000fe200078e02ff */
[----:B------:R3:W4:Y:S01]  /*d500*/  LDG.E.U16 R28, desc[UR60][R12.64] ;  /* 0x0000003c0c1c7981 */ /* 0x000722000c1e1500 */
[----:B0-----:R-:W-:-:S04]  /*d510*/  IMAD.WIDE R14, R8, 0x2, R10 ;  /* 0x00000002080e7825 */ /* 0x001fc800078e020a */
[--C-:B------:R-:W-:Y:S01]  /*d520*/  IMAD.WIDE R10, R19, 0x2, R2.reuse ;  /* 0x00000002130a7825 */ /* 0x100fe200078e0202 */
[----:B------:R0:W4:Y:S03]  /*d530*/  LDG.E.U16 R29, desc[UR60][R14.64] ;  /* 0x0000003c0e1d7981 */ /* 0x000126000c1e1500 */
[----:B------:R-:W-:-:S04]  /*d540*/  IMAD.WIDE R22, R6, 0x2, R2 ;  /* 0x0000000206167825 */ /* 0x000fc800078e0202 */
[----:B-1----:R-:W-:-:S04]  /*d550*/  IMAD.WIDE R16, R18, 0x2, R2 ;  /* 0x0000000212107825 */ /* 0x002fc800078e0202 */
[----:B---3--:R-:W-:-:S04]  /*d560*/  IMAD.WIDE R12, R18, 0x2, R4 ;  /* 0x00000002120c7825 */ /* 0x008fc800078e0204 */
[----:B------:R-:W-:-:S04]  /*d570*/  IMAD.WIDE R18, R19, 0x2, R4 ;  /* 0x0000000213127825 */ /* 0x000fc800078e0204 */
[----:B0-----:R-:W-:-:S04]  /*d580*/  IMAD.WIDE R14, R8, 0x2, R10 ;  /* 0x00000002080e7825 */ /* 0x001fc800078e020a */
[C---:B------:R-:W-:Y:S01]  /*d590*/  IMAD.WIDE R10, R8.reuse, 0x2, R22 ;  /* 0x00000002080a7825 */ /* 0x040fe200078e0216 */
[----:B------:R-:W3:Y:S03]  /*d5a0*/  LDG.E.U16 R64, desc[UR60][R14.64] ;  /* 0x0000003c0e407981 */ /* 0x000ee6000c1e1500 */
[C---:B------:R-:W-:Y:S01]  /*d5b0*/  IMAD.WIDE R20, R8.reuse, 0x2, R16 ;  /* 0x0000000208147825 */ /* 0x040fe200078e0210 */
[----:B------:R0:W3:Y:S03]  /*d5c0*/  LDG.E.U16 R82, desc[UR60][R10.64] ;  /* 0x0000003c0a527981 */ /* 0x0000e6000c1e1500 */
[C---:B------:R-:W-:Y:S01]  /*d5d0*/  IMAD.WIDE R16, R8.reuse, 0x2, R12 ;  /* 0x0000000208107825 */ /* 0x040fe200078e020c */
[----:B------:R-:W3:Y:S03]  /*d5e0*/  LDG.E.U16 R45, desc[UR60][R20.64] ;  /* 0x0000003c142d7981 */ /* 0x000ee6000c1e1500 */
[----:B------:R-:W-:Y:S01]  /*d5f0*/  IMAD.WIDE R12, R8, 0x2, R18 ;  /* 0x00000002080c7825 */ /* 0x000fe200078e0212 */
[----:B------:R-:W3:Y:S03]  /*d600*/  LDG.E.U16 R46, desc[UR60][R16.64] ;  /* 0x0000003c102e7981 */ /* 0x000ee6000c1e1500 */
[----:B0-----:R-:W-:Y:S01]  /*d610*/  IMAD R10, R7, 0x25, RZ ;  /* 0x00000025070a7824 */ /* 0x001fe200078e02ff */
[----:B------:R0:W3:Y:S01]  /*d620*/  LDG.E.U16 R65, desc[UR60][R12.64] ;  /* 0x0000003c0c417981 */ /* 0x0000e2000c1e1500 */
[----:B------:R-:W-:-:S04]  /*d630*/  IMAD.WIDE R14, R6, 0x2, R4 ;  /* 0x00000002060e7825 */ /* 0x000fc800078e0204 */
        /* <DEDUP_REMOVED lines=9> */
[----:B------:R1:W3:Y:S01]  /*d6d0*/  LDG.E.U16 R101, desc[UR60][R10.64] ;  /* 0x0000003c0a657981 */ /* 0x0002e2000c1e1500 */
[----:B------:R-:W-:-:S04]  /*d6e0*/  IMAD.WIDE R12, R8, 0x2, R12 ;  /* 0x00000002080c7825 */ /* 0x000fc800078e020c */
[----:B------:R-:W-:Y:S01]  /*d6f0*/  IMAD.WIDE R20, R6, 0x2, R2 ;  /* 0x0000000206147825 */ /* 0x000fe200078e0202 */
[----:B------:R1:W3:Y:S03]  /*d700*/  LDG.E.U16 R100, desc[UR60][R12.64] ;  /* 0x0000003c0c647981 */ /* 0x0002e6000c1e1500 */
[----:B0-----:R-:W-:-:S04]  /*d710*/  IMAD.WIDE R14, R8, 0x2, R18 ;  /* 0x00000002080e7825 */ /* 0x001fc800078e0212 */
[----:B-1----:R-:W-:Y:S01]  /*d720*/  IMAD.WIDE R10, R6, 0x2, R4 ;  /* 0x00000002060a7825 */ /* 0x002fe200078e0204 */
[----:B------:R0:W3:Y:S03]  /*d730*/  LDG.E.U16 R119, desc[UR60][R14.64] ;  /* 0x0000003c0e777981 */ /* 0x0000e6000c1e1500 */
[----:B------:R-:W-:Y:S02]  /*d740*/  IMAD R19, R7, 0x29, RZ ;  /* 0x0000002907137824 */ /* 0x000fe400078e02ff */
[----:B------:R-:W-:-:S04]  /*d750*/  IMAD.WIDE R16, R8, 0x2, R16 ;  /* 0x0000000208107825 */ /* 0x000fc800078e0210 */
[----:B------:R-:W-:Y:S01]  /*d760*/  IMAD R6, R7, 0x2a, RZ ;  /* 0x0000002a07067824 */ /* 0x000fe200078e02ff */
[----:B------:R1:W3:Y:S01]  /*d770*/  LDG.E.U16 R118, desc[UR60][R16.64] ;  /* 0x0000003c10767981 */ /* 0x0002e2000c1e1500 */
[----:B------:R-:W-:-:S04]  /*d780*/  IMAD.WIDE R12, R8, 0x2, R20 ;  /* 0x00000002080c7825 */ /* 0x000fc800078e0214 */
[----:B------:R-:W-:Y:S01]  /*d790*/  IMAD R18, R7, 0x28, RZ ;  /* 0x0000002807127824 */ /* 0x000fe200078e02ff */
[----:B------:R1:W3:Y:S01]  /*d7a0*/  LDG.E.U16 R137, desc[UR60][R12.64] ;  /* 0x0000003c0c897981 */ /* 0x0002e2000c1e1500 */
[----:B0-----:R-:W-:-:S04]  /*d7b0*/  IMAD.WIDE R14, R8, 0x2, R10 ;  /* 0x00000002080e7825 */ /* 0x001fc800078e020a */
[--C-:B------:R-:W-:Y:S01]  /*d7c0*/  IMAD.WIDE R10, R19, 0x2, R2.reuse ;  /* 0x00000002130a7825 */ /* 0x100fe200078e0202 */
[----:B------:R0:W3:Y:S03]  /*d7d0*/  LDG.E.U16 R138, desc[UR60][R14.64] ;  /* 0x0000003c0e8a7981 */ /* 0x0000e6000c1e1500 */
[----:B------:R-:W-:-:S04]  /*d7e0*/  IMAD.WIDE R22, R6, 0x2, R2 ;  /* 0x0000000206167825 */ /* 0x000fc800078e0202 */
[----:B-1----:R-:W-:-:S04]  /*d7f0*/  IMAD.WIDE R16, R18, 0x2, R2 ;  /* 0x0000000212107825 */ /* 0x002fc800078e0202 */
[----:B------:R-:W-:-:S04]  /*d800*/  IMAD.WIDE R12, R18, 0x2, R4 ;  /* 0x00000002120c7825 */ /* 0x000fc800078e0204 */
        /* <DEDUP_REMOVED lines=33> */
[----:B--2---:R-:W-:-:S04]  /*da20*/  IMAD.WIDE R12, R8, 0x2, R20 ;  /* 0x00000002080c7825 */ /* 0x004fc800078e0214 */
[----:B------:R-:W-:Y:S01]  /*da30*/  IMAD R18, R7, 0x2e, RZ ;  /* 0x0000002e07127824 */ /* 0x000fe200078e02ff */
[----:B------:R2:W3:Y:S01]  /*da40*/  LDG.E.U16 R102, desc[UR60][R12.64] ;  /* 0x0000003c0c667981 */ /* 0x0004e2000c1e1500 */
[----:B0-----:R-:W-:-:S04]  /*da50*/  IMAD.WIDE R14, R8, 0x2, R10 ;  /* 0x00000002080e7825 */ /* 0x001fc800078e020a */
[--C-:B------:R-:W-:Y:S01]  /*da60*/  IMAD.WIDE R10, R19, 0x2, R2.reuse ;  /* 0x00000002130a7825 */ /* 0x100fe200078e0202 */
[----:B------:R0:W3:Y:S03]  /*da70*/  LDG.E.U16 R103, desc[UR60][R14.64] ;  /* 0x0000003c0e677981 */ /* 0x0000e6000c1e1500 */
[----:B------:R-:W-:-:S04]  /*da80*/  IMAD.WIDE R22, R6, 0x2, R2 ;  /* 0x0000000206167825 */ /* 0x000fc800078e0202 */
[----:B-1----:R-:W-:-:S04]  /*da90*/  IMAD.WIDE R16, R18, 0x2, R2 ;  /* 0x0000000212107825 */ /* 0x002fc800078e0202 */
[----:B--2---:R-:W-:-:S04]  /*daa0*/  IMAD.WIDE R12, R18, 0x2, R4 ;  /* 0x00000002120c7825 */ /* 0x004fc800078e0204 */
[----:B------:R-:W-:-:S04]  /*dab0*/  IMAD.WIDE R18, R19, 0x2, R4 ;  /* 0x0000000213127825 */ /* 0x000fc800078e0204 */
[----:B0-----:R-:W-:-:S04]  /*dac0*/  IMAD.WIDE R14, R8, 0x2, R10 ;  /* 0x00000002080e7825 */ /* 0x001fc800078e020a */
[C---:B------:R-:W-:Y:S01]  /*dad0*/  IMAD.WIDE R10, R8.reuse, 0x2, R22 ;  /* 0x00000002080a7825 */ /* 0x040fe200078e0216 */
[----:B------:R-:W2:Y:S03]  /*dae0*/  LDG.E.U16 R139, desc[UR60][R14.64] ;  /* 0x0000003c0e8b7981 */ /* 0x000ea6000c1e1500 */
[C---:B------:R-:W-:Y:S01]  /*daf0*/  IMAD.WIDE R20, R8.reuse, 0x2, R16 ;  /* 0x0000000208147825 */ /* 0x040fe200078e0210 */
[----:B------:R0:W2:Y:S03]  /*db00*/  LDG.E.U16 R75, desc[UR60][R10.64] ;  /* 0x0000003c0a4b7981 */ /* 0x0000a6000c1e1500 */
[C---:B------:R-:W-:Y:S01]  /*db10*/  IMAD.WIDE R16, R8.reuse, 0x2, R12 ;  /* 0x0000000208107825 */ /* 0x040fe200078e020c */
[----:B------:R-:W2:Y:S03]  /*db20*/  LDG.E.U16 R120, desc[UR60][R20.64] ;  /* 0x0000003c14787981 */ /* 0x000ea6000c1e1500 */
[----:B------:R-:W-:Y:S01]  /*db30*/  IMAD.WIDE R12, R8, 0x2, R18 ;  /* 0x00000002080c7825 */ /* 0x000fe200078e0212 */
[----:B------:R-:W2:Y:S03]  /*db40*/  LDG.E.U16 R121, desc[UR60][R16.64] ;  /* 0x0000003c10797981 */ /* 0x000ea6000c1e1500 */
[----:B0-----:R-:W-:Y:S01]  /*db50*/  IMAD R10, R7, 0x31, RZ ;  /* 0x00000031070a7824 */ /* 0x001fe200078e02ff */
[----:B------:R0:W2:Y:S01]  /*db60*/  LDG.E.U16 R140, desc[UR60][R12.64] ;  /* 0x0000003c0c8c7981 */ /* 0x0000a2000c1e1500 */
[----:B------:R-:W-:-:S04]  /*db70*/  IMAD.WIDE R14, R6, 0x2, R4 ;  /* 0x00000002060e7825 */ /* 0x000fc800078e0204 */
[----:B------:R-:W-:Y:S02]  /*db80*/  IMAD R18, R7, 0x32, RZ ;  /* 0x0000003207127824 */ /* 0x000fe400078e02ff */
[----:B0-----:R-:W-:-:S04]  /*db90*/  IMAD.WIDE R12, R10, 0x2, R2 ;  /* 0x000000020a0c7825 */ /* 0x001fc800078e0202 */
[----:B------:R-:W-:-:S04]  /*dba0*/  IMAD.WIDE R10, R10, 0x2, R4 ;  /* 0x000000020a0a7825 */ /* 0x000fc800078e0204 */
[----:B------:R-:W-:-:S04]  /*dbb0*/  IMAD.WIDE R16, R18, 0x2, R2 ;  /* 0x0000000212107825 */ /* 0x000fc800078e0202 */
[----:B------:R-:W-:-:S04]  /*dbc0*/  IMAD.WIDE R14, R8, 0x2, R14 ;  /* 0x00000002080e7825 */ /* 0x000fc800078e020e */
[----:B------:R-:W-:Y:S01]  /*dbd0*/  IMAD.WIDE R18, R18, 0x2, R4 ;  /* 0x0000000212127825 */ /* 0x000fe200078e0204 */
[----:B------:R0:W2:Y:S03]  /*dbe0*/  LDG.E.U16 R74, desc[UR60][R14.64] ;  /* 0x0000003c0e4a7981 */ /* 0x0000a6000c1e1500 */
[----:B------:R-:W-:-:S04]  /*dbf0*/  IMAD.WIDE R10, R8, 0x2, R10 ;  /* 0x00000002080a7825 */ /* 0x000fc800078e020a */
[----:B------:R-:W-:Y:S01]  /*dc00*/  IMAD R6, R7, 0x33, RZ ;  /* 0x0000003307067824 */ /* 0x000fe200078e02ff */
[----:B------:R1:W2:Y:S01]  /*dc10*/  LDG.E.U16 R33, desc[UR60][R10.64] ;  /* 0x0000003c0a217981 */ /* 0x0002a2000c1e1500 */
[----:B------:R-:W-:-:S04]  /*dc20*/  IMAD.WIDE R12, R8, 0x2, R12 ;  /* 0x00000002080c7825 */ /* 0x000fc800078e020c */
[----:B------:R-:W-:Y:S01]  /*dc30*/  IMAD.WIDE R20, R6, 0x2, R2 ;  /* 0x0000000206147825 */ /* 0x000fe200078e0202 */
[----:B------:R5:W2:Y:S03]  /*dc40*/  LDG.E.U16 R32, desc[UR60][R12.64] ;  /* 0x0000003c0c207981 */ /* 0x000aa6000c1e1500 */
[----:B0-----:R-:W-:-:S04]  /*dc50*/  IMAD.WIDE R14, R8, 0x2, R18 ;  /* 0x00000002080e7825 */ /* 0x001fc800078e0212 */
[----:B-1----:R-:W-:Y:S01]  /*dc60*/  IMAD.WIDE R10, R6, 0x2, R4 ;  /* 0x00000002060a7825 */ /* 0x002fe200078e0204 */
[----:B------:R0:W2:Y:S03]  /*dc70*/  LDG.E.U16 R50, desc[UR60][R14.64] ;  /* 0x0000003c0e327981 */ /* 0x0000a6000c1e1500 */
[----:B------:R-:W-:Y:S02]  /*dc80*/  IMAD R19, R7, 0x35, RZ ;  /* 0x0000003507137824 */ /* 0x000fe400078e02ff */
[----:B------:R-:W-:-:S04]  /*dc90*/  IMAD.WIDE R16, R8, 0x2, R16 ;  /* 0x0000000208107825 */ /* 0x000fc800078e0210 */
[----:B------:R-:W-:Y:S01]  /*dca0*/  IMAD R6, R7, 0x36, RZ ;  /* 0x0000003607067824 */ /* 0x000fe200078e02ff */
[----:B------:R1:W2:Y:S01]  /*dcb0*/  LDG.E.U16 R49, desc[UR60][R16.64] ;  /* 0x0000003c10317981 */ /* 0x0002a2000c1e1500 */
[----:B-----5:R-:W-:-:S04]  /*dcc0*/  IMAD.WIDE R12, R8, 0x2, R20 ;  /* 0x00000002080c7825 */ /* 0x020fc800078e0214 */
[----:B------:R-:W-:Y:S01]  /*dcd0*/  IMAD R18, R7, 0x34, RZ ;  /* 0x0000003407127824 */ /* 0x000fe200078e02ff */
[----:B------:R5:W2:Y:S01]  /*dce0*/  LDG.E.U16 R68, desc[UR60][R12.64] ;  /* 0x0000003c0c447981 */ /* 0x000aa2000c1e1500 */
[----:B0-----:R-:W-:-:S04]  /*dcf0*/  IMAD.WIDE R14, R8, 0x2, R10 ;  /* 0x00000002080e7825 */ /* 0x001fc800078e020a */
[--C-:B------:R-:W-:Y:S01]  /*dd00*/  IMAD.WIDE R10, R19, 0x2, R2.reuse ;  /* 0x00000002130a7825 */ /* 0x100fe200078e0202 */
[----:B------:R0:W2:Y:S03]  /*dd10*/  LDG.E.U16 R69, desc[UR60][R14.64] ;  /* 0x0000003c0e457981 */ /* 0x0000a6000c1e1500 */
[----:B------:R-:W-:-:S04]  /*dd20*/  IMAD.WIDE R22, R6, 0x2, R2 ;  /* 0x0000000206167825 */ /* 0x000fc800078e0202 */
[----:B-1----:R-:W-:-:S04]  /*dd30*/  IMAD.WIDE R16, R18, 0x2, R2 ;  /* 0x0000000212107825 */ /* 0x002fc800078e0202 */
[----:B-----5:R-:W-:-:S04]  /*dd40*/  IMAD.WIDE R12, R18, 0x2, R4 ;  /* 0x00000002120c7825 */ /* 0x020fc800078e0204 */
[----:B------:R-:W-:-:S04]  /*dd50*/  IMAD.WIDE R18, R19, 0x2, R4 ;  /* 0x0000000213127825 */ /* 0x000fc800078e0204 */
[----:B0-----:R-:W-:-:S04]  /*dd60*/  IMAD.WIDE R14, R8, 0x2, R10 ;  /* 0x00000002080e7825 */ /* 0x001fc800078e020a */
        /* <DEDUP_REMOVED lines=33> */
[----:B------:R4:W5:Y:S01]  /*df80*/  LDG.E.U16 R34, desc[UR60][R12.64] ;  /* 0x0000003c0c227981 */ /* 0x000962000c1e1500 */
        /* <DEDUP_REMOVED lines=9> */
[----:B------:R-:W4:Y:S03]  /*e020*/  LDG.E.U16 R70, desc[UR60][R14.64] ;  /* 0x0000003c0e467981 */ /* 0x000f26000c1e1500 */
[C---:B------:R-:W-:Y:S01]  /*e030*/  IMAD.WIDE R20, R8.reuse, 0x2, R16 ;  /* 0x0000000208147825 */ /* 0x040fe200078e0210 */
[----:B------:R0:W4:Y:S03]  /*e040*/  LDG.E.U16 R88, desc[UR60][R10.64] ;  /* 0x0000003c0a587981 */ /* 0x000126000c1e1500 */
[C---:B------:R-:W-:Y:S01]  /*e050*/  IMAD.WIDE R16, R8.reuse, 0x2, R12 ;  /* 0x0000000208107825 */ /* 0x040fe200078e020c */
[----:B------:R-:W4:Y:S03]  /*e060*/  LDG.E.U16 R51, desc[UR60][R20.64] ;  /* 0x0000003c14337981 */ /* 0x000f26000c1e1500 */
[----:B------:R-:W-:Y:S01]  /*e070*/  IMAD.WIDE R12, R8, 0x2, R18 ;  /* 0x00000002080c7825 */ /* 0x000fe200078e0212 */
[----:B------:R-:W4:Y:S03]  /*e080*/  LDG.E.U16 R52, desc[UR60][R16.64] ;  /* 0x0000003c10347981 */ /* 0x000f26000c1e1500 */
[----:B0-----:R-:W-:Y:S01]  /*e090*/  IMAD R10, R7, 0x3d, RZ ;  /* 0x0000003d070a7824 */ /* 0x001fe200078e02ff */
[----:B------:R0:W4:Y:S01]  /*e0a0*/  LDG.E.U16 R71, desc[UR60][R12.64] ;  /* 0x0000003c0c477981 */ /* 0x000122000c1e1500 */
[----:B------:R-:W-:-:S04]  /*e0b0*/  IMAD.WIDE R14, R6, 0x2, R4 ;  /* 0x00000002060e7825 */ /* 0x000fc800078e0204 */
[----:B------:R-:W-:Y:S02]  /*e0c0*/  IMAD R18, R7, 0x3e, RZ ;  /* 0x0000003e07127824 */ /* 0x000fe400078e02ff */
[----:B------:R-:W-:-:S04]  /*e0d0*/  IMAD.WIDE R14, R8, 0x2, R14 ;  /* 0x00000002080e7825 */ /* 0x000fc800078e020e */
[C---:B0-----:R-:W-:Y:S01]  /*e0e0*/  IMAD.WIDE R12, R10.reuse, 0x2, R2 ;  /* 0x000000020a0c7825 */ /* 0x041fe200078e0202 */
[----:B------:R0:W4:Y:S03]  /*e0f0*/  LDG.E.U16 R89, desc[UR60][R14.64] ;  /* 0x0000003c0e597981 */ /* 0x000126000c1e1500 */
[----:B------:R-:W-:-:S04]  /*e100*/  IMAD.WIDE R10, R10, 0x2, R4 ;  /* 0x000000020a0a7825 */ /* 0x000fc800078e0204 */
[----:B------:R-:W-:-:S04]  /*e110*/  IMAD.WIDE R16, R18, 0x2, R2 ;  /* 0x0000000212107825 */ /* 0x000fc800078e0202 */
[----:B------:R-:W-:-:S04]  /*e120*/  IMAD.WIDE R18, R18, 0x2, R4 ;  /* 0x0000000212127825 */ /* 0x000fc800078e0204 */
[----:B------:R-:W-:Y:S02]  /*e130*/  IMAD R6, R7, 0x3f, RZ ;  /* 0x0000003f07067824 */ /* 0x000fe400078e02ff */
[----:B------:R-:W-:-:S04]  /*e140*/  IMAD.WIDE R12, R8, 0x2, R12 ;  /* 0x00000002080c7825 */ /* 0x000fc800078e020c */
[----:B------:R-:W-:Y:S01]  /*e150*/  IMAD.WIDE R20, R6, 0x2, R2 ;  /* 0x0000000206147825 */ /* 0x000fe200078e0202 */
[----:B------:R1:W4:Y:S03]  /*e160*/  LDG.E.U16 R106, desc[UR60][R12.64] ;  /* 0x0000003c0c6a7981 */ /* 0x000326000c1e1500 */
[----:B------:R-:W-:-:S04]  /*e170*/  IMAD.WIDE R10, R8, 0x2, R10 ;  /* 0x00000002080a7825 */ /* 0x000fc800078e020a */
[C---:B0-----:R-:W-:Y:S01]  /*e180*/  IMAD.WIDE R14, R8.reuse, 0x2, R18 ;  /* 0x00000002080e7825 */ /* 0x041fe200078e0212 */
[----:B------:R0:W4:Y:S03]  /*e190*/  LDG.E.U16 R107, desc[UR60][R10.64] ;  /* 0x0000003c0a6b7981 */ /* 0x000126000c1e1500 */
[C---:B------:R-:W-:Y:S01]  /*e1a0*/  IMAD.WIDE R16, R8.reuse, 0x2, R16 ;  /* 0x0000000208107825 */ /* 0x040fe200078e0210 */
[----:B------:R3:W4:Y:S03]  /*e1b0*/  LDG.E.U16 R125, desc[UR60][R14.64] ;  /* 0x0000003c0e7d7981 */ /* 0x000726000c1e1500 */
[----:B-1----:R-:W-:Y:S01]  /*e1c0*/  IMAD.WIDE R12, R8, 0x2, R20 ;  /* 0x00000002080c7825 */ /* 0x002fe200078e0214 */
[----:B------:R1:W4:Y:S03]  /*e1d0*/  LDG.E.U16 R124, desc[UR60][R16.64] ;  /* 0x0000003c107c7981 */ /* 0x000326000c1e1500 */
[----:B0-----:R-:W-:Y:S01]  /*e1e0*/  IMAD.WIDE R10, R6, 0x2, R4 ;  /* 0x00000002060a7825 */ /* 0x001fe200078e0204 */
[----:B------:R0:W4:Y:S03]  /*e1f0*/  LDG.E.U16 R143, desc[UR60][R12.64] ;  /* 0x0000003c0c8f7981 */ /* 0x000126000c1e1500 */
[----:B---3--:R-:W-:-:S02]  /*e200*/  IMAD.SHL.U32 R14, R7, 0x40, RZ ;  /* 0x00000040070e7824 */ /* 0x008fc400078e00ff */
[----:B------:R-:W-:Y:S02]  /*e210*/  IMAD R18, R7, 0x41, RZ ;  /* 0x0000004107127824 */ /* 0x000fe400078e02ff */
[----:B-1----:R-:W-:-:S04]  /*e220*/  IMAD.WIDE R16, R14, 0x2, R2 ;  /* 0x000000020e107825 */ /* 0x002fc800078e0202 */
[----:B------:R-:W-:-:S04]  /*e230*/  IMAD.WIDE R14, R14, 0x2, R4 ;  /* 0x000000020e0e7825 */ /* 0x000fc800078e0204 */
[----:B0-----:R-:W-:-:S04]  /*e240*/  IMAD.WIDE R12, R8, 0x2, R10 ;  /* 0x00000002080c7825 */ /* 0x001fc800078e020a */
[----:B------:R-:W-:Y:S01]  /*e250*/  IMAD R6, R7, 0x42, RZ ;  /* 0x0000004207067824 */ /* 0x000fe200078e02ff */
[----:B------:R0:W3:Y:S01]  /*e260*/  LDG.E.U16 R144, desc[UR60][R12.64] ;  /* 0x0000003c0c907981 */ /* 0x0000e2000c1e1500 */
[----:B------:R-:W-:-:S04]  /*e270*/  IMAD.WIDE R10, R18, 0x2, R2 ;  /* 0x00000002120a7825 */ /* 0x000fc800078e0202 */
[----:B------:R-:W-:-:S04]  /*e280*/  IMAD.WIDE R18, R18, 0x2, R4 ;  /* 0x0000000212127825 */ /* 0x000fc800078e0204 */
[----:B------:R-:W-:-:S04]  /*e290*/  IMAD.WIDE R22, R6, 0x2, R2 ;  /* 0x0000000206167825 */ /* 0x000fc800078e0202 */
[----:B------:R-:W-:-:S04]  /*e2a0*/  IMAD.WIDE R20, R8, 0x2, R16 ;  /* 0x0000000208147825 */ /* 0x000fc800078e0210 */
[C---:B------:R-:W-:Y:S01]  /*e2b0*/  IMAD.WIDE R16, R8.reuse, 0x2, R14 ;  /* 0x0000000208107825 */ /* 0x040fe200078e020e */
[----:B------:R-:W4:Y:S03]  /*e2c0*/  LDG.E.U16 R129, desc[UR60][R20.64] ;  /* 0x0000003c14817981 */ /* 0x000f26000c1e1500 */
[C---:B------:R-:W-:Y:S01]  /*e2d0*/  IMAD.WIDE R14, R8.reuse, 0x2, R10 ;  /* 0x00000002080e7825 */ /* 0x040fe200078e020a */
[----:B------:R-:W3:Y:S03]  /*e2e0*/  LDG.E.U16 R151, desc[UR60][R16.64] ;  /* 0x0000003c10977981 */ /* 0x000ee6000c1e1500 */
[C---:B0-----:R-:W-:Y:S01]  /*e2f0*/  IMAD.WIDE R12, R8.reuse, 0x2, R18 ;  /* 0x00000002080c7825 */ /* 0x041fe200078e0212 */
[----:B------:R0:W3:Y:S03]  /*e300*/  LDG.E.U16 R36, desc[UR60][R14.64] ;  /* 0x0000003c0e247981 */ /* 0x0000e6000c1e1500 */
[----:B------:R-:W-:Y:S01]  /*e310*/  IMAD.WIDE R10, R8, 0x2, R22 ;  /* 0x00000002080a7825 */ /* 0x000fe200078e0216 */
[----:B------:R1:W3:Y:S03]  /*e320*/  LDG.E.U16 R37, desc[UR60][R12.64] ;  /* 0x0000003c0c257981 */ /* 0x0002e6000c1e1500 */
[C---:B------:R-:W-:Y:S01]  /*e330*/  IMAD R18, R7.reuse, 0x44, RZ ;  /* 0x0000004407127824 */ /* 0x040fe200078e02ff */
[----:B------:R1:W3:Y:S01]  /*e340*/  LDG.E.U16 R53, desc[UR60][R10.64] ;  /* 0x0000003c0a357981 */ /* 0x0002e2000c1e1500 */
[----:B0-----:R-:W-:-:S02]  /*e350*/  IMAD R14, R7, 0x43, RZ ;  /* 0x00000043070e7824 */ /* 0x001fc400078e02ff */
[----:B-1----:R-:W-:-:S04]  /*e360*/  IMAD.WIDE R12, R6, 0x2, R4 ;  /* 0x00000002060c7825 */ /* 0x002fc800078e0204 */
[----:B------:R-:W-:-:S04]  /*e370*/  IMAD.WIDE R10, R14, 0x2, R2 ;  /* 0x000000020e0a7825 */ /* 0x000fc800078e0202 */
[----:B------:R-:W-:-:S04]  /*e380*/  IMAD.WIDE R14, R14, 0x2, R4 ;  /* 0x000000020e0e7825 */ /* 0x000fc800078e0204 */
[----:B------:R-:W-:Y:S02]  /*e390*/  IMAD R6, R7, 0x45, RZ ;  /* 0x0000004507067824 */ /* 0x000fe400078e02ff */
[----:B------:R-:W-:-:S04]  /*e3a0*/  IMAD.WIDE R20, R18, 0x2, R2 ;  /* 0x0000000212147825 */ /* 0x000fc800078e0202 */
[----:B------:R-:W-:-:S04]  /*e3b0*/  IMAD.WIDE R16, R8, 0x2, R12 ;  /* 0x0000000208107825 */ /* 0x000fc800078e020c */
[C---:B------:R-:W-:Y:S01]  /*e3c0*/  IMAD.WIDE R12, R8.reuse, 0x2, R10 ;  /* 0x00000002080c7825 */ /* 0x040fe200078e020a */
[----:B------:R-:W3:Y:S03]  /*e3d0*/  LDG.E.U16 R54, desc[UR60][R16.64] ;  /* 0x0000003c10367981 */ /* 0x000ee6000c1e1500 */
[----:B------:R-:W-:Y:S01]  /*e3e0*/  IMAD.WIDE R10, R8, 0x2, R14 ;  /* 0x00000002080a7825 */ /* 0x000fe200078e020e */
[----:B------:R-:W3:Y:S03]  /*e3f0*/  LDG.E.U16 R72, desc[UR60][R12.64] ;  /* 0x0000003c0c487981 */ /* 0x000ee6000c1e1500 */
[----:B------:R-:W-:Y:S01]  /*e400*/  IMAD.WIDE R22, R6, 0x2, R2 ;  /* 0x0000000206167825 */ /* 0x000fe200078e0202 */
[----:B------:R0:W3:Y:S03]  /*e410*/  LDG.E.U16 R73, desc[UR60][R10.64] ;  /* 0x0000003c0a497981 */ /* 0x0000e6000c1e1500 */
[----:B------:R-:W-:-:S04]  /*e420*/  IMAD.WIDE R18, R18, 0x2, R4 ;  /* 0x0000000212127825 */ /* 0x000fc800078e0204 */
[----:B------:R-:W-:-:S04]  /*e430*/  IMAD.WIDE R14, R8, 0x2, R20 ;  /* 0x00000002080e7825 */ /* 0x000fc800078e0214 */
[C---:B0-----:R-:W-:Y:S01]  /*e440*/  IMAD.WIDE R10, R8.reuse, 0x2, R22 ;  /* 0x00000002080a7825 */ /* 0x041fe200078e0216 */
[----:B------:R0:W3:Y:S03]  /*e450*/  LDG.E.U16 R90, desc[UR60][R14.64] ;  /* 0x0000003c0e5a7981 */ /* 0x0000e6000c1e1500 */
[----:B------:R-:W-:Y:S01]  /*e460*/  IMAD.WIDE R12, R8, 0x2, R18 ;  /* 0x00000002080c7825 */ /* 0x000fe200078e0212 */
[----:B------:R1:W3:Y:S03]  /*e470*/  LDG.E.U16 R108, desc[UR60][R10.64] ;  /* 0x0000003c0a6c7981 */ /* 0x0002e6000c1e1500 */
[----:B------:R-:W-:Y:S01]  /*e480*/  IMAD R16, R7, 0x46, RZ ;  /* 0x0000004607107824 */ /* 0x000fe200078e02ff */
[----:B------:R2:W3:Y:S01]  /*e490*/  LDG.E.U16 R91, desc[UR60][R12.64] ;  /* 0x0000003c0c5b7981 */ /* 0x0004e2000c1e1500 */
[----:B0-----:R-:W-:-:S04]  /*e4a0*/  IMAD.WIDE R14, R6, 0x2, R4 ;  /* 0x00000002060e7825 */ /* 0x001fc800078e0204 */
[----:B------:R-:W-:Y:S02]  /*e4b0*/  IMAD R20, R7, 0x47, RZ ;  /* 0x0000004707147824 */ /* 0x000fe400078e02ff */
[----:B-1----:R-:W-:-:S04]  /*e4c0*/  IMAD.WIDE R10, R16, 0x2, R4 ;  /* 0x00000002100a7825 */ /* 0x002fc800078e0204 */
[----:B--2---:R-:W-:-:S04]  /*e4d0*/  IMAD.WIDE R12, R16, 0x2, R2 ;  /* 0x00000002100c7825 */ /* 0x004fc800078e0202 */
[----:B------:R-:W-:-:S04]  /*e4e0*/  IMAD.WIDE R14, R8, 0x2, R14 ;  /* 0x00000002080e7825 */ /* 0x000fc800078e020e */
[C---:B------:R-:W-:Y:S01]  /*e4f0*/  IMAD.WIDE R16, R20.reuse, 0x2, R2 ;  /* 0x0000000214107825 */ /* 0x040fe200078e0202 */
[----:B------:R0:W2:Y:S03]  /*e500*/  LDG.E.U16 R109, desc[UR60][R14.64] ;  /* 0x0000003c0e6d7981 */ /* 0x0000a6000c1e1500 */
[----:B------:R-:W-:-:S04]  /*e510*/  IMAD.WIDE R20, R20, 0x2, R4 ;  /* 0x0000000214147825 */ /* 0x000fc800078e0204 */
[----:B------:R-:W-:-:S04]  /*e520*/  IMAD.WIDE R10, R8, 0x2, R10 ;  /* 0x00000002080a7825 */ /* 0x000fc800078e020a */
[----:B------:R-:W-:Y:S01]  /*e530*/  IMAD R6, R7, 0x48, RZ ;  /* 0x0000004807067824 */ /* 0x000fe200078e02ff */
[----:B------:R1:W2:Y:S01]  /*e540*/  LDG.E.U16 R127, desc[UR60][R10.64] ;  /* 0x0000003c0a7f7981 */ /* 0x0002a2000c1e1500 */
[----:B0-----:R-:W-:-:S04]  /*e550*/  IMAD.WIDE R14, R8, 0x2, R16 ;  /* 0x00000002080e7825 */ /* 0x001fc800078e0210 */
[C---:B------:R-:W-:Y:S01]  /*e560*/  IMAD.WIDE R16, R8.reuse, 0x2, R20 ;  /* 0x0000000208107825 */ /* 0x040fe200078e0214 */
[----:B------:R-:W2:Y:S03]  /*e570*/  LDG.E.U16 R145, desc[UR60][R14.64] ;  /* 0x0000003c0e917981 */ /* 0x000ea6000c1e1500 */
[----:B------:R-:W-:Y:S01]  /*e580*/  IMAD.WIDE R18, R8, 0x2, R12 ;  /* 0x0000000208127825 */ /* 0x000fe200078e020c */
[----:B------:R0:W2:Y:S03]  /*e590*/  LDG.E.U16 R146, desc[UR60][R16.64] ;  /* 0x0000003c10927981 */ /* 0x0000a6000c1e1500 */
[C---:B------:R-:W-:Y:S01]  /*e5a0*/  IMAD.WIDE R12, R6.reuse, 0x2, R2 ;  /* 0x00000002060c7825 */ /* 0x040fe200078e0202 */
[----:B------:R0:W2:Y:S03]  /*e5b0*/  LDG.E.U16 R126, desc[UR60][R18.64] ;  /* 0x0000003c127e7981 */ /* 0x0000a6000c1e1500 */
[----:B-1----:R-:W-:-:S04]  /*e5c0*/  IMAD.WIDE R10, R6, 0x2, R4 ;  /* 0x00000002060a7825 */ /* 0x002fc800078e0204 */
[----:B0-----:R-:W-:Y:S02]  /*e5d0*/  IMAD R16, R7, 0x4a, RZ ;  /* 0x0000004a07107824 */ /* 0x001fe400078e02ff */
[----:B------:R-:W-:-:S04]  /*e5e0*/  IMAD.WIDE R14, R8, 0x2, R12 ;  /* 0x00000002080e7825 */ /* 0x000fc800078e020c */
[----:B------:R-:W-:Y:S01]  /*e5f0*/  IMAD.WIDE R12, R8, 0x2, R10 ;  /* 0x00000002080c7825 */ /* 0x000fe200078e020a */
[----:B------:R0:W2:Y:S03]  /*e600*/  LDG.E.U16 R150, desc[UR60][R14.64] ;  /* 0x0000003c0e967981 */ /* 0x0000a6000c1e1500 */
[----:B------:R-:W-:Y:S01]  /*e610*/  IMAD.WIDE R10, R16, 0x2, R2 ;  /* 0x00000002100a7825 */ /* 0x000fe200078e0202 */
[----:B------:R1:W2:Y:S03]  /*e620*/  LDG.E.U16 R149, desc[UR60][R12.64] ;  /* 0x0000003c0c957981 */ /* 0x0002a6000c1e1500 */
[C---:B------:R-:W-:Y:S02]  /*e630*/  IMAD R153, R7.reuse, 0x49, RZ ;  /* 0x0000004907997824 */ /* 0x040fe400078e02ff */
[----:B------:R-:W-:-:S02]  /*e640*/  IMAD R18, R7, 0x4b, RZ ;  /* 0x0000004b07127824 */ /* 0x000fc400078e02ff */
[----:B------:R-:W-:Y:S02]  /*e650*/  IMAD R6, R7, 0x4c, RZ ;  /* 0x0000004c07067824 */ /* 0x000fe400078e02ff */
[----:B------:R-:W-:-:S04]  /*e660*/  IMAD.WIDE R16, R16, 0x2, R4 ;  /* 0x0000000210107825 */ /* 0x000fc800078e0204 */
[----:B------:R-:W-:-:S04]  /*e670*/  IMAD.WIDE R20, R153, 0x2, R2 ;  /* 0x0000000299147825 */ /* 0x000fc800078e0202 */
[----:B0-----:R-:W-:-:S04]  /*e680*/  IMAD.WIDE R14, R18, 0x2, R2 ;  /* 0x00000002120e7825 */ /* 0x001fc800078e0202 */
[----:B-1----:R-:W-:-:S04]  /*e690*/  IMAD.WIDE R12, R8, 0x2, R10 ;  /* 0x00000002080c7825 */ /* 0x002fc800078e020a */
[----:B------:R-:W-:Y:S01]  /*e6a0*/  IMAD.WIDE R10, R18, 0x2, R4 ;  /* 0x00000002120a7825 */ /* 0x000fe200078e0204 */
[----:B------:R0:W2:Y:S03]  /*e6b0*/  LDG.E.U16 R55, desc[UR60][R12.64] ;  /* 0x0000003c0c377981 */ /* 0x0000a6000c1e1500 */
[----:B------:R-:W-:-:S04]  /*e6c0*/  IMAD.WIDE R22, R6, 0x2, R2 ;  /* 0x0000000206167825 */ /* 0x000fc800078e0202 */
[----:B------:R-:W-:-:S04]  /*e6d0*/  IMAD.WIDE R18, R8, 0x2, R16 ;  /* 0x0000000208127825 */ /* 0x000fc800078e0210 */
[C---:B------:R-:W-:Y:S01]  /*e6e0*/  IMAD.WIDE R20, R8.reuse, 0x2, R20 ;  /* 0x0000000208147825 */ /* 0x040fe200078e0214 */
[----:B------:R-:W2:Y:S03]  /*e6f0*/  LDG.E.U16 R252, desc[UR60][R18.64] ;  /* 0x0000003c12fc7981 */ /* 0x000ea6000c1e1500 */
[C---:B------:R-:W-:Y:S01]  /*e700*/  IMAD.WIDE R16, R8.reuse, 0x2, R14 ;  /* 0x0000000208107825 */ /* 0x040fe200078e020e */
[----:B------:R1:W2:Y:S03]  /*e710*/  LDG.E.U16 R38, desc[UR60][R20.64] ;  /* 0x0000003c14267981 */ /* 0x0002a6000c1e1500 */
[C---:B------:R-:W-:Y:S01]  /*e720*/  IMAD.WIDE R14, R8.reuse, 0x2, R10 ;  /* 0x00000002080e7825 */ /* 0x040fe200078e020a */
[----:B------:R-:W2:Y:S03]  /*e730*/  LDG.E.U16 R251, desc[UR60][R16.64] ;  /* 0x0000003c10fb7981 */ /* 0x000ea6000c1e1500 */
[----:B0-----:R-:W-:Y:S01]  /*e740*/  IMAD.WIDE R12, R8, 0x2, R22 ;  /* 0x00000002080c7825 */ /* 0x001fe200078e0216 */
[----:B------:R0:W2:Y:S03]  /*e750*/  LDG.E.U16 R250, desc[UR60][R14.64] ;  /* 0x0000003c0efa7981 */ /* 0x0000a6000c1e1500 */
[----:B------:R-:W-:Y:S01]  /*e760*/  IMAD.WIDE R10, R6, 0x2, R4 ;  /* 0x00000002060a7825 */ /* 0x000fe200078e0204 */
[----:B------:R5:W2:Y:S03]  /*e770*/  LDG.E.U16 R249, desc[UR60][R12.64] ;  /* 0x0000003c0cf97981 */ /* 0x000aa6000c1e1500 */
[----:B------:R-:W-:-:S02]  /*e780*/  IMAD R6, R7, 0x4d, RZ ;  /* 0x0000004d07067824 */ /* 0x000fc400078e02ff */
[----:B-1----:R-:W-:Y:S02]  /*e790*/  IMAD R20, R7, 0x4e, RZ ;  /* 0x0000004e07147824 */ /* 0x002fe400078e02ff */
[----:B0-----:R-:W-:-:S04]  /*e7a0*/  IMAD.WIDE R14, R8, 0x2, R10 ;  /* 0x00000002080e7825 */ /* 0x001fc800078e020a */
[C---:B-----5:R-:W-:Y:S01]  /*e7b0*/  IMAD.WIDE R12, R6.reuse, 0x2, R2 ;  /* 0x00000002060c7825 */ /* 0x060fe200078e0202 */
[----:B------:R0:W5:Y:S03]  /*e7c0*/  LDG.E.U16 R248, desc[UR60][R14.64] ;  /* 0x0000003c0ef87981 */ /* 0x000166000c1e1500 */
[----:B------:R-:W-:-:S04]  /*e7d0*/  IMAD.WIDE R10, R6, 0x2, R4 ;  /* 0x00000002060a7825 */ /* 0x000fc800078e0204 */
[----:B------:R-:W-:-:S04]  /*e7e0*/  IMAD.WIDE R16, R20, 0x2, R2 ;  /* 0x0000000214107825 */ /* 0x000fc800078e0202 */
[----:B------:R-:W-:-:S04]  /*e7f0*/  IMAD.WIDE R20, R20, 0x2, R4 ;  /* 0x0000000214147825 */ /* 0x000fc800078e0204 */
[----:B------:R-:W-:Y:S02]  /*e800*/  IMAD R6, R7, 0x4f, RZ ;  /* 0x0000004f07067824 */ /* 0x000fe400078e02ff */
[----:B------:R-:W-:-:S04]  /*e810*/  IMAD.WIDE R18, R8, 0x2, R12 ;  /* 0x0000000208127825 */ /* 0x000fc800078e020c */
[C---:B0-----:R-:W-:Y:S01]  /*e820*/  IMAD.WIDE R14, R8.reuse, 0x2, R10 ;  /* 0x00000002080e7825 */ /* 0x041fe200078e020a */
[----:B------:R0:W5:Y:S03]  /*e830*/  LDG.E.U16 R247, desc[UR60][R18.64] ;  /* 0x0000003c12f77981 */ /* 0x000166000c1e1500 */
[C---:B------:R-:W-:Y:S01]  /*e840*/  IMAD.WIDE R12, R8.reuse, 0x2, R16 ;  /* 0x00000002080c7825 */ /* 0x040fe200078e0210 */
[----:B------:R1:W5:Y:S03]  /*e850*/  LDG.E.U16 R246, desc[UR60][R14.64] ;  /* 0x0000003c0ef67981 */ /* 0x000366000c1e1500 */
[----:B------:R-:W-:Y:S01]  /*e860*/  IMAD.WIDE R10, R8, 0x2, R20 ;  /* 0x00000002080a7825 */ /* 0x000fe200078e0214 */
[----:B------:R1:W5:Y:S03]  /*e870*/  LDG.E.U16 R245, desc[UR60][R12.64] ;  /* 0x0000003c0cf57981 */ /* 0x000366000c1e1500 */
[----:B------:R-:W-:Y:S01]  /*e880*/  IMAD.WIDE R16, R6, 0x2, R2 ;  /* 0x0000000206107825 */ /* 0x000fe200078e0202 */
[----:B------:R1:W5:Y:S03]  /*e890*/  LDG.E.U16 R244, desc[UR60][R10.64] ;  /* 0x0000003c0af47981 */ /* 0x000366000c1e1500 */
[----:B0-----:R-:W-:-:S02]  /*e8a0*/  IMAD R18, R7, 0x50, RZ ;  /* 0x0000005007127824 */ /* 0x001fc400078e02ff */
[----:B-1----:R-:W-:-:S04]  /*e8b0*/  IMAD.WIDE R14, R8, 0x2, R16 ;  /* 0x00000002080e7825 */ /* 0x002fc800078e0210 */
[----:B------:R-:W-:Y:S01]  /*e8c0*/  IMAD.WIDE R12, R6, 0x2, R4 ;  /* 0x00000002060c7825 */ /* 0x000fe200078e0204 */
[----:B------:R0:W5:Y:S03]  /*e8d0*/  LDG.E.U16 R243, desc[UR60][R14.64] ;  /* 0x0000003c0ef37981 */ /* 0x000166000c1e1500 */
[----:B------:R-:W-:-:S04]  /*e8e0*/  IMAD.WIDE R10, R18, 0x2, R2 ;  /* 0x00000002120a7825 */ /* 0x000fc800078e0202 */
[----:B------:R-:W-:-:S04]  /*e8f0*/  IMAD.WIDE R16, R18, 0x2, R4 ;  /* 0x0000000212107825 */ /* 0x000fc800078e0204 */
[C---:B------:R-:W-:Y:S02]  /*e900*/  IMAD R22, R7.reuse, 0x51, RZ ;  /* 0x0000005107167824 */ /* 0x040fe400078e02ff */
[----:B------:R-:W-:Y:S02]  /*e910*/  IMAD R6, R7, 0x52, RZ ;  /* 0x0000005207067824 */ /* 0x000fe400078e02ff */
[----:B------:R-:W-:-:S04]  /*e920*/  IMAD.WIDE R18, R8, 0x2, R12 ;  /* 0x0000000208127825 */ /* 0x000fc800078e020c */
[----:B0-----:R-:W-:Y:S01]  /*e930*/  IMAD.WIDE R14, R8, 0x2, R10 ;  /* 0x00000002080e7825 */ /* 0x001fe200078e020a */
[----:B------:R0:W5:Y:S03]  /*e940*/  LDG.E.U16 R242, desc[UR60][R18.64] ;  /* 0x0000003c12f27981 */ /* 0x000166000c1e1500 */
[----:B------:R-:W-:Y:S01]  /*e950*/  IMAD.WIDE R20, R22, 0x2, R2 ;  /* 0x0000000216147825 */ /* 0x000fe200078e0202 */
[----:B------:R-:W5:Y:S03]  /*e960*/  LDG.E.U16 R241, desc[UR60][R14.64] ;  /* 0x0000003c0ef17981 */ /* 0x000f66000c1e1500 */
[----:B------:R-:W-:-:S04]  /*e970*/  IMAD.WIDE R12, R8, 0x2, R16 ;  /* 0x00000002080c7825 */ /* 0x000fc800078e0210 */
[----:B------:R-:W-:Y:S01]  /*e980*/  IMAD.WIDE R10, R22, 0x2, R4 ;  /* 0x00000002160a7825 */ /* 0x000fe200078e0204 */
[----:B------:R1:W5:Y:S03]  /*e990*/  LDG.E.U16 R240, desc[UR60][R12.64] ;  /* 0x0000003c0cf07981 */ /* 0x000366000c1e1500 */
[----:B------:R-:W-:-:S04]  /*e9a0*/  IMAD.WIDE R22, R6, 0x2, R2 ;  /* 0x0000000206167825 */ /* 0x000fc800078e0202 */
[----:B0-----:R-:W-:Y:S02]  /*e9b0*/  IMAD R18, R7, 0x53, RZ ;  /* 0x0000005307127824 */ /* 0x001fe400078e02ff */
[----:B-1----:R-:W-:-:S04]  /*e9c0*/  IMAD.WIDE R12, R8, 0x2, R10 ;  /* 0x00000002080c7825 */ /* 0x002fc800078e020a */
[----:B------:R-:W-:Y:S01]  /*e9d0*/  IMAD.WIDE R10, R8, 0x2, R22 ;  /* 0x00000002080a7825 */ /* 0x000fe200078e0216 */
[----:B------:R0:W5:Y:S03]  /*e9e0*/  LDG.E.U16 R238, desc[UR60][R12.64] ;  /* 0x0000003c0cee7981 */ /* 0x000166000c1e1500 */
[----:B------:R-:W-:Y:S01]  /*e9f0*/  IMAD.WIDE R14, R6, 0x2, R4 ;  /* 0x00000002060e7825 */ /* 0x000fe200078e0204 */
[----:B------:R1:W5:Y:S03]  /*ea00*/  LDG.E.U16 R237, desc[UR60][R10.64] ;  /* 0x0000003c0aed7981 */ /* 0x000366000c1e1500 */
[----:B------:R-:W-:-:S04]  /*ea10*/  IMAD.WIDE R16, R8, 0x2, R20 ;  /* 0x0000000208107825 */ /* 0x000fc800078e0214 */
[----:B0-----:R-:W-:Y:S01]  /*ea20*/  IMAD.WIDE R12, R8, 0x2, R14 ;  /* 0x00000002080c7825 */ /* 0x001fe200078e020e */
[----:B------:R0:W5:Y:S03]  /*ea30*/  LDG.E.U16 R239, desc[UR60][R16.64] ;  /* 0x0000003c10ef7981 */ /* 0x000166000c1e1500 */
[C---:B-1----:R-:W-:Y:S01]  /*ea40*/  IMAD.WIDE R10, R18.reuse, 0x2, R2 ;  /* 0x00000002120a7825 */ /* 0x042fe200078e0202 */
[----:B------:R1:W5:Y:S03]  /*ea50*/  LDG.E.U16 R236, desc[UR60][R12.64] ;  /* 0x0000003c0cec7981 */ /* 0x000366000c1e1500 */
[----:B------:R-:W-:-:S04]  /*ea60*/  IMAD.WIDE R14, R18, 0x2, R4 ;  /* 0x00000002120e7825 */ /* 0x000fc800078e0204 */
[----:B------:R-:W-:Y:S02]  /*ea70*/  IMAD R6, R7, 0x54, RZ ;  /* 0x0000005407067824 */ /* 0x000fe400078e02ff */
[----:B0-----:R-:W-:-:S04]  /*ea80*/  IMAD.WIDE R16, R8, 0x2, R10 ;  /* 0x0000000208107825 */ /* 0x001fc800078e020a */
[----:B------:R-:W-:Y:S01]  /*ea90*/  IMAD R20, R7, 0x55, RZ ;  /* 0x0000005507147824 */ /* 0x000fe200078e02ff */
[----:B------:R0:W5:Y:S01]  /*eaa0*/  LDG.E.U16 R235, desc[UR60][R16.64] ;  /* 0x0000003c10eb7981 */ /* 0x000162000c1e1500 */
[----:B-1----:R-:W-:-:S04]  /*eab0*/  IMAD.WIDE R12, R6, 0x2, R4 ;  /* 0x00000002060c7825 */ /* 0x002fc800078e0204 */
[----:B------:R-:W-:-:S04]  /*eac0*/  IMAD.WIDE R14, R8, 0x2, R14 ;  /* 0x00000002080e7825 */ /* 0x000fc800078e020e */
[C---:B------:R-:W-:Y:S01]  /*ead0*/  IMAD.WIDE R10, R20.reuse, 0x2, R2 ;  /* 0x00000002140a7825 */ /* 0x040fe200078e0202 */
[----:B------:R1:W5:Y:S03]  /*eae0*/  LDG.E.U16 R234, desc[UR60][R14.64] ;  /* 0x0000003c0eea7981 */ /* 0x000366000c1e1500 */
[----:B0-----:R-:W-:-:S04]  /*eaf0*/  IMAD.WIDE R16, R20, 0x2, R4 ;  /* 0x0000000214107825 */ /* 0x001fc800078e0204 */
[----:B------:R-:W-:-:S04]  /*eb00*/  IMAD.WIDE R18, R6, 0x2, R2 ;  /* 0x0000000206127825 */ /* 0x000fc800078e0202 */
[----:B-1----:R-:W-:-:S04]  /*eb10*/  IMAD.WIDE R14, R8, 0x2, R12 ;  /* 0x00000002080e7825 */ /* 0x002fc800078e020c */
[C---:B------:R-:W-:Y:S01]  /*eb20*/  IMAD.WIDE R12, R8.reuse, 0x2, R10 ;  /* 0x00000002080c7825 */ /* 0x040fe200078e020a */
[----:B------:R-:W5:Y:S03]  /*eb30*/  LDG.E.U16 R232, desc[UR60][R14.64] ;  /* 0x0000003c0ee87981 */ /* 0x000f66000c1e1500 */
[----:B------:R-:W-:Y:S01]  /*eb40*/  IMAD.WIDE R10, R8, 0x2, R16 ;  /* 0x00000002080a7825 */ /* 0x000fe200078e0210 */
[----:B------:R0:W5:Y:S03]  /*eb50*/  LDG.E.U16 R231, desc[UR60][R12.64] ;  /* 0x0000003c0ce77981 */ /* 0x000166000c1e1500 */
[C---:B------:R-:W-:Y:S01]  /*eb60*/  IMAD R6, R7.reuse, 0x56, RZ ;  /* 0x0000005607067824 */ /* 0x040fe200078e02ff */
[----:B------:R1:W5:Y:S01]  /*eb70*/  LDG.E.U16 R230, desc[UR60][R10.64] ;  /* 0x0000003c0ae67981 */ /* 0x000362000c1e1500 */
[----:B------:R-:W-:-:S02]  /*eb80*/  IMAD R20, R7, 0x57, RZ ;  /* 0x0000005707147824 */ /* 0x000fc400078e02ff */
[----:B------:R-:W-:-:S04]  /*eb90*/  IMAD.WIDE R18, R8, 0x2, R18 ;  /* 0x0000000208127825 */ /* 0x000fc800078e0212 */
[----:B0-----:R-:W-:Y:S01]  /*eba0*/  IMAD.WIDE R12, R6, 0x2, R4 ;  /* 0x00000002060c7825 */ /* 0x001fe200078e0204 */
[----:B------:R0:W5:Y:S03]  /*ebb0*/  LDG.E.U16 R233, desc[UR60][R18.64] ;  /* 0x0000003c12e97981 */ /* 0x000166000c1e1500 */
[----:B-1----:R-:W-:-:S04]  /*ebc0*/  IMAD.WIDE R10, R20, 0x2, R2 ;  /* 0x00000002140a7825 */ /* 0x002fc800078e0202 */
[----:B------:R-:W-:-:S04]  /*ebd0*/  IMAD.WIDE R14, R6, 0x2, R2 ;  /* 0x00000002060e7825 */ /* 0x000fc800078e0202 */
[----:B------:R-:W-:Y:S02]  /*ebe0*/  IMAD R16, R7, 0x58, RZ ;  /* 0x0000005807107824 */ /* 0x000fe400078e02ff */
[----:B------:R-:W-:-:S04]  /*ebf0*/  IMAD.WIDE R12, R8, 0x2, R12 ;  /* 0x00000002080c7825 */ /* 0x000fc800078e020c */
[C---:B0-----:R-:W-:Y:S01]  /*ec00*/  IMAD.WIDE R18, R16.reuse, 0x2, R2 ;  /* 0x0000000210127825 */ /* 0x041fe200078e0202 */
[----:B------:R0:W5:Y:S03]  /*ec10*/  LDG.E.U16 R228, desc[UR60][R12.64] ;  /* 0x0000003c0ce47981 */ /* 0x000166000c1e1500 */
[----:B------:R-:W-:-:S04]  /*ec20*/  IMAD.WIDE R16, R16, 0x2, R4 ;  /* 0x0000000210107825 */ /* 0x000fc800078e0204 */
[----:B------:R-:W-:-:S04]  /*ec30*/  IMAD.WIDE R10, R8, 0x2, R10 ;  /* 0x00000002080a7825 */ /* 0x000fc800078e020a */
[----:B------:R-:W-:Y:S01]  /*ec40*/  IMAD.WIDE R20, R20, 0x2, R4 ;  /* 0x0000000214147825 */ /* 0x000fe200078e0204 */
[----:B------:R1:W5:Y:S03]  /*ec50*/  LDG.E.U16 R227, desc[UR60][R10.64] ;  /* 0x0000003c0ae37981 */ /* 0x000366000c1e1500 */
[----:B------:R-:W-:-:S04]  /*ec60*/  IMAD.WIDE R14, R8, 0x2, R14 ;  /* 0x00000002080e7825 */ /* 0x000fc800078e020e */
[C---:B0-----:R-:W-:Y:S01]  /*ec70*/  IMAD.WIDE R12, R8.reuse, 0x2, R18 ;  /* 0x00000002080c7825 */ /* 0x041fe200078e0212 */
[----:B------:R0:W5:Y:S03]  /*ec80*/  LDG.E.U16 R229, desc[UR60][R14.64] ;  /* 0x0000003c0ee57981 */ /* 0x000166000c1e1500 */
[C---:B-1----:R-:W-:Y:S01]  /*ec90*/  IMAD.WIDE R10, R8.reuse, 0x2, R16 ;  /* 0x00000002080a7825 */ /* 0x042fe200078e0210 */
[----:B------:R1:W5:Y:S03]  /*eca0*/  LDG.E.U16 R225, desc[UR60][R12.64] ;  /* 0x0000003c0ce17981 */ /* 0x000366000c1e1500 */
[----:B------:R-:W-:Y:S01]  /*ecb0*/  IMAD R6, R7, 0x59, RZ ;  /* 0x0000005907067824 */ /* 0x000fe200078e02ff */
[----:B------:R4:W5:Y:S01]  /*ecc0*/  LDG.E.U16 R224, desc[UR60][R10.64] ;  /* 0x0000003c0ae07981 */ /* 0x000962000c1e1500 */
[----:B0-----:R-:W-:-:S04]  /*ecd0*/  IMAD.WIDE R14, R8, 0x2, R20 ;  /* 0x00000002080e7825 */ /* 0x001fc800078e0214 */
[----:B------:R-:W-:Y:S01]  /*ece0*/  IMAD R18, R7, 0x5a, RZ ;  /* 0x0000005a07127824 */ /* 0x000fe200078e02ff */
[----:B------:R0:W5:Y:S01]  /*ecf0*/  LDG.E.U16 R226, desc[UR60][R14.64] ;  /* 0x0000003c0ee27981 */ /* 0x000162000c1e1500 */
[----:B-1----:R-:W-:-:S04]  /*ed00*/  IMAD.WIDE R12, R6, 0x2, R2 ;  /* 0x00000002060c7825 */ /* 0x002fc800078e0202 */
[----:B----4-:R-:W-:-:S04]  /*ed10*/  IMAD.WIDE R10, R6, 0x2, R4 ;  /* 0x00000002060a7825 */ /* 0x010fc800078e0204 */
[----:B0-----:R-:W-:-:S04]  /*ed20*/  IMAD.WIDE R14, R18, 0x2, R2 ;  /* 0x00000002120e7825 */ /* 0x001fc800078e0202 */
[----:B------:R-:W-:Y:S02]  /*ed30*/  IMAD R6, R7, 0x60, RZ ;  /* 0x0000006007067824 */ /* 0x000fe400078e02ff */
[----:B------:R-:W-:-:S04]  /*ed40*/  IMAD.WIDE R16, R8, 0x2, R12 ;  /* 0x0000000208107825 */ /* 0x000fc800078e020c */
[C---:B------:R-:W-:Y:S01]  /*ed50*/  IMAD.WIDE R12, R8.reuse, 0x2, R10 ;  /* 0x00000002080c7825 */ /* 0x040fe200078e020a */
[----:B------:R-:W4:Y:S03]  /*ed60*/  LDG.E.U16 R223, desc[UR60][R16.64] ;  /* 0x0000003c10df7981 */ /* 0x000f26000c1e1500 */
[----:B------:R-:W-:Y:S01]  /*ed70*/  IMAD R152, R7, 0x5b, RZ ;  /* 0x0000005b07987824 */ /* 0x000fe200078e02ff */
[----:B------:R-:W4:Y:S01]  /*ed80*/  LDG.E.U16 R222, desc[UR60][R12.64] ;  /* 0x0000003c0cde7981 */ /* 0x000f22000c1e1500 */
[----:B------:R-:W-:-:S04]  /*ed90*/  IMAD.WIDE R10, R8, 0x2, R14 ;  /* 0x00000002080a7825 */ /* 0x000fc800078e020e */
[----:B------:R-:W-:Y:S01]  /*eda0*/  IMAD.WIDE R22, R6, 0x2, R2 ;  /* 0x0000000206167825 */ /* 0x000fe200078e0202 */
[----:B------:R0:W4:Y:S03]  /*edb0*/  LDG.E.U16 R221, desc[UR60][R10.64] ;  /* 0x0000003c0add7981 */ /* 0x000126000c1e1500 */
[----:B------:R-:W-:-:S04]  /*edc0*/  IMAD.WIDE R18, R18, 0x2, R4 ;  /* 0x0000000212127825 */ /* 0x000fc800078e0204 */
[----:B------:R-:W-:-:S04]  /*edd0*/  IMAD.WIDE R20, R152, 0x2, R2 ;  /* 0x0000000298147825 */ /* 0x000fc800078e0202 */
[----:B0-----:R-:W-:-:S04]  /*ede0*/  IMAD.WIDE R10, R8, 0x2, R22 ;  /* 0x00000002080a7825 */ /* 0x001fc800078e0216 */
[C---:B------:R-:W-:Y:S01]  /*edf0*/  IMAD.WIDE R14, R8.reuse, 0x2, R18 ;  /* 0x00000002080e7825 */ /* 0x040fe200078e0212 */
[----:B------:R0:W4:Y:S03]  /*ee00*/  LDG.E.U16 R218, desc[UR60][R10.64] ;  /* 0x0000003c0ada7981 */ /* 0x000126000c1e1500 */
[----:B------:R-:W-:Y:S01]  /*ee10*/  IMAD R18, R7, 0x68, RZ ;  /* 0x0000006807127824 */ /* 0x000fe200078e02ff */
[----:B------:R1:W4:Y:S01]  /*ee20*/  LDG.E.U16 R220, desc[UR60][R14.64] ;  /* 0x0000003c0edc7981 */ /* 0x000322000c1e1500 */
[----:B------:R-:W-:-:S04]  /*ee30*/  IMAD.WIDE R12, R8, 0x2, R20 ;  /* 0x00000002080c7825 */ /* 0x000fc800078e0214 */
[----:B------:R-:W-:Y:S01]  /*ee40*/  IMAD.WIDE R16, R6, 0x2, R4 ;  /* 0x0000000206107825 */ /* 0x000fe200078e0204 */
[----:B------:R3:W4:Y:S03]  /*ee50*/  LDG.E.U16 R219, desc[UR60][R12.64] ;  /* 0x0000003c0cdb7981 */ /* 0x000726000c1e1500 */
[----:B0-----:R-:W-:-:S04]  /*ee60*/  IMAD.WIDE R10, R18, 0x2, R2 ;  /* 0x00000002120a7825 */ /* 0x001fc800078e0202 */
[----:B------:R-:W-:Y:S02]  /*ee70*/  IMAD R6, R7, 0x70, RZ ;  /* 0x0000007007067824 */ /* 0x000fe400078e02ff */
[----:B-1----:R-:W-:-:S04]  /*ee80*/  IMAD.WIDE R14, R18, 0x2, R4 ;  /* 0x00000002120e7825 */ /* 0x002fc800078e0204 */
[----:B---3--:R-:W-:-:S04]  /*ee90*/  IMAD.WIDE R12, R8, 0x2, R16 ;  /* 0x00000002080c7825 */ /* 0x008fc800078e0210 */
[----:B------:R-:W-:Y:S01]  /*eea0*/  IMAD.WIDE R18, R6, 0x2, R2 ;  /* 0x0000000206127825 */ /* 0x000fe200078e0202 */
[----:B------:R0:W3:Y:S03]  /*eeb0*/  LDG.E.U16 R217, desc[UR60][R12.64] ;  /* 0x0000003c0cd97981 */ /* 0x0000e6000c1e1500 */
[----:B------:R-:W-:-:S04]  /*eec0*/  IMAD.WIDE R16, R8, 0x2, R10 ;  /* 0x0000000208107825 */ /* 0x000fc800078e020a */
[----:B------:R-:W-:Y:S01]  /*eed0*/  IMAD R20, R7, 0x78, RZ ;  /* 0x0000007807147824 */ /* 0x000fe200078e02ff */
[----:B------:R1:W3:Y:S01]  /*eee0*/  LDG.E.U16 R216, desc[UR60][R16.64] ;  /* 0x0000003c10d87981 */ /* 0x0002e2000c1e1500 */
[----:B------:R-:W-:-:S04]  /*eef0*/  IMAD.WIDE R14, R8, 0x2, R14 ;  /* 0x00000002080e7825 */ /* 0x000fc800078e020e */
[----:B0-----:R-:W-:Y:S01]  /*ef00*/  IMAD.WIDE R12, R6, 0x2, R4 ;  /* 0x00000002060c7825 */ /* 0x001fe200078e0204 */
[----:B------:R0:W3:Y:S03]  /*ef10*/  LDG.E.U16 R215, desc[UR60][R14.64] ;  /* 0x0000003c0ed77981 */ /* 0x0000e6000c1e1500 */
[----:B------:R-:W-:-:S04]  /*ef20*/  IMAD.WIDE R10, R20, 0x2, R2 ;  /* 0x00000002140a7825 */ /* 0x000fc800078e0202 */
[----:B------:R-:W-:-:S04]  /*ef30*/  IMAD.WIDE R18, R8, 0x2, R18 ;  /* 0x0000000208127825 */ /* 0x000fc800078e0212 */
[----:B-1----:R-:W-:Y:S01]  /*ef40*/  IMAD.WIDE R16, R20, 0x2, R4 ;  /* 0x0000000214107825 */ /* 0x002fe200078e0204 */
[----:B------:R1:W3:Y:S03]  /*ef50*/  LDG.E.U16 R214, desc[UR60][R18.64] ;  /* 0x0000003c12d67981 */ /* 0x0002e6000c1e1500 */
[----:B0-----:R-:W-:-:S04]  /*ef60*/  IMAD.WIDE R14, R8, 0x2, R12 ;  /* 0x00000002080e7825 */ /* 0x001fc800078e020c */
[C---:B------:R-:W-:Y:S01]  /*ef70*/  IMAD.WIDE R12, R8.reuse, 0x2, R10 ;  /* 0x00000002080c7825 */ /* 0x040fe200078e020a */
[----:B------:R-:W3:Y:S03]  /*ef80*/  LDG.E.U16 R213, desc[UR60][R14.64] ;  /* 0x0000003c0ed57981 */ /* 0x000ee6000c1e1500 */
[----:B-1----:R-:W-:Y:S01]  /*ef90*/  IMAD.WIDE R18, R7, 0x2, R2 ;  /* 0x0000000207127825 */ /* 0x002fe200078e0202 */
[----:B------:R0:W3:Y:S03]  /*efa0*/  LDG.E.U16 R212, desc[UR60][R12.64] ;  /* 0x0000003c0cd47981 */ /* 0x0000e6000c1e1500 */
[----:B------:R-:W-:-:S04]  /*efb0*/  IMAD.WIDE R10, R8, 0x2, R16 ;  /* 0x00000002080a7825 */ /* 0x000fc800078e0210 */
[C---:B------:R-:W-:Y:S01]  /*efc0*/  IMAD.WIDE R16, R7.reuse, 0x2, R4 ;  /* 0x0000000207107825 */ /* 0x040fe200078e0204 */
[----:B------:R1:W3:Y:S03]  /*efd0*/  LDG.E.U16 R211, desc[UR60][R10.64] ;  /* 0x0000003c0ad37981 */ /* 0x0002e6000c1e1500 */
[----:B0-----:R-:W-:Y:S02]  /*efe0*/  IMAD R12, R7, 0x61, RZ ;  /* 0x00000061070c7824 */ /* 0x001fe400078e02ff */
[----:B------:R-:W-:-:S04]  /*eff0*/  IMAD.WIDE R16, R8, 0x2, R16 ;  /* 0x0000000208107825 */ /* 0x000fc800078e0210 */
[----:B-1----:R-:W-:Y:S01]  /*f000*/  IMAD.WIDE R10, R8, 0x2, R18 ;  /* 0x00000002080a7825 */ /* 0x002fe200078e0212 */
[----:B------:R-:W3:Y:S03]  /*f010*/  LDG.E.U16 R209, desc[UR60][R16.64] ;  /* 0x0000003c10d17981 */ /* 0x000ee6000c1e1500 */
[----:B------:R-:W-:Y:S01]  /*f020*/  IMAD R18, R7, 0x69, RZ ;  /* 0x0000006907127824 */ /* 0x000fe200078e02ff */
[----:B------:R0:W3:Y:S01]  /*f030*/  LDG.E.U16 R210, desc[UR60][R10.64] ;  /* 0x0000003c0ad27981 */ /* 0x0000e2000c1e1500 */
[----:B------:R-:W-:-:S04]  /*f040*/  IMAD.WIDE R14, R12, 0x2, R2 ;  /* 0x000000020c0e7825 */ /* 0x000fc800078e0202 */
[----:B------:R-:W-:-:S04]  /*f050*/  IMAD.WIDE R12, R12, 0x2, R4 ;  /* 0x000000020c0c7825 */ /* 0x000fc800078e0204 */
[----:B0-----:R-:W-:-:S04]  /*f060*/  IMAD.WIDE R10, R18, 0x2, R2 ;  /* 0x00000002120a7825 */ /* 0x001fc800078e0202 */
[----:B------:R-:W-:-:S04]  /*f070*/  IMAD.WIDE R18, R18, 0x2, R4 ;  /* 0x0000000212127825 */ /* 0x000fc800078e0204 */
[----:B------:R-:W-:-:S04]  /*f080*/  IMAD.WIDE R16, R8, 0x2, R14 ;  /* 0x0000000208107825 */ /* 0x000fc800078e020e */
[C---:B------:R-:W-:Y:S01]  /*f090*/  IMAD.WIDE R14, R8.reuse, 0x2, R12 ;  /* 0x00000002080e7825 */ /* 0x040fe200078e020c */
[----:B------:R0:W3:Y:S03]  /*f0a0*/  LDG.E.U16 R208, desc[UR60][R16.64] ;  /* 0x0000003c10d07981 */ /* 0x0000e6000c1e1500 */
[C---:B------:R-:W-:Y:S01]  /*f0b0*/  IMAD.WIDE R12, R8.reuse, 0x2, R10 ;  /* 0x00000002080c7825 */ /* 0x040fe200078e020a */
[----:B------:R1:W3:Y:S03]  /*f0c0*/  LDG.E.U16 R207, desc[UR60][R14.64] ;  /* 0x0000003c0ecf7981 */ /* 0x0002e6000c1e1500 */
[----:B------:R-:W-:Y:S01]  /*f0d0*/  IMAD.WIDE R10, R8, 0x2, R18 ;  /* 0x00000002080a7825 */ /* 0x000fe200078e0212 */
[----:B------:R2:W3:Y:S03]  /*f0e0*/  LDG.E.U16 R206, desc[UR60][R12.64] ;  /* 0x0000003c0cce7981 */ /* 0x0004e6000c1e1500 */
[C---:B------:R-:W-:Y:S01]  /*f0f0*/  IMAD R6, R7.reuse, 0x71, RZ ;  /* 0x0000007107067824 */ /* 0x040fe200078e02ff */
[----:B------:R2:W3:Y:S01]  /*f100*/  LDG.E.U16 R205, desc[UR60][R10.64] ;  /* 0x0000003c0acd7981 */ /* 0x0004e2000c1e1500 */
[----:B0-----:R-:W-:-:S02]  /*f110*/  IMAD R16, R7, 0x79, RZ ;  /* 0x0000007907107824 */ /* 0x001fc400078e02ff */
[----:B-1----:R-:W-:-:S04]  /*f120*/  IMAD.WIDE R14, R6, 0x2, R2 ;  /* 0x00000002060e7825 */ /* 0x002fc800078e0202 */
[----:B--2---:R-:W-:Y:S01]  /*f130*/  IMAD.WIDE R12, R6, 0x2, R4 ;  /* 0x00000002060c7825 */ /* 0x004fe200078e0204 */
[----:B------:R-:W-:-:S03]  /*f140*/  SHF.L.U32 R6, R7, 0x1, RZ ;  /* 0x0000000107067819 */ /* 0x000fc600000006ff */
[----:B------:R-:W-:-:S04]  /*f150*/  IMAD.WIDE R10, R153, 0x2, R4 ;  /* 0x00000002990a7825 */ /* 0x000fc800078e0204 */
[----:B------:R-:W-:-:S04]  /*f160*/  IMAD.WIDE R20, R16, 0x2, R2 ;  /* 0x0000000210147825 */ /* 0x000fc800078e0202 */
[----:B------:R-:W-:-:S04]  /*f170*/  IMAD.WIDE R14, R8, 0x2, R14 ;  /* 0x00000002080e7825 */ /* 0x000fc800078e020e */
[----:B------:R-:W-:Y:S01]  /*f180*/  IMAD.WIDE R18, R8, 0x2, R10 ;  /* 0x0000000208127825 */ /* 0x000fe200078e020a */
[----:B------:R0:W2:Y:S03]  /*f190*/  LDG.E.U16 R204, desc[UR60][R14.64] ;  /* 0x0000003c0ecc7981 */ /* 0x0000a6000c1e1500 */
[----:B------:R-:W-:Y:S01]  /*f1a0*/  IMAD.WIDE R16, R16, 0x2, R4 ;  /* 0x0000000210107825 */ /* 0x000fe200078e0204 */
[----:B------:R-:W2:Y:S03]  /*f1b0*/  LDG.E.U16 R203, desc[UR60][R18.64] ;  /* 0x0000003c12cb7981 */ /* 0x000ea6000c1e1500 */
[----:B------:R-:W-:-:S04]  /*f1c0*/  IMAD.WIDE R12, R8, 0x2, R12 ;  /* 0x00000002080c7825 */ /* 0x000fc800078e020c */
[----:B------:R-:W-:Y:S01]  /*f1d0*/  IMAD.WIDE R10, R6, 0x2, R2 ;  /* 0x00000002060a7825 */ /* 0x000fe200078e0202 */
[----:B------:R1:W2:Y:S03]  /*f1e0*/  LDG.E.U16 R202, desc[UR60][R12.64] ;  /* 0x0000003c0cca7981 */ /* 0x0002a6000c1e1500 */
[----:B------:R-:W-:-:S04]  /*f1f0*/  IMAD.WIDE R16, R8, 0x2, R16 ;  /* 0x0000000208107825 */ /* 0x000fc800078e0210 */
[----:B0-----:R-:W-:Y:S01]  /*f200*/  IMAD.WIDE R14, R6, 0x2, R4 ;  /* 0x00000002060e7825 */ /* 0x001fe200078e0204 */
[----:B------:R0:W2:Y:S03]  /*f210*/  LDG.E.U16 R200, desc[UR60][R16.64] ;  /* 0x0000003c10c87981 */ /* 0x0000a6000c1e1500 */
[----:B-1----:R-:W-:-:S04]  /*f220*/  IMAD.WIDE R12, R8, 0x2, R10 ;  /* 0x00000002080c7825 */ /* 0x002fc800078e020a */
[----:B------:R-:W-:Y:S01]  /*f230*/  IMAD.WIDE R10, R152, 0x2, R4 ;  /* 0x00000002980a7825 */ /* 0x000fe200078e0204 */
[----:B------:R1:W2:Y:S03]  /*f240*/  LDG.E.U16 R199, desc[UR60][R12.64] ;  /* 0x0000003c0cc77981 */ /* 0x0002a6000c1e1500 */
[----:B------:R-:W-:-:S04]  /*f250*/  IMAD.WIDE R18, R8, 0x2, R20 ;  /* 0x0000000208127825 */ /* 0x000fc800078e0214 */
[----:B------:R-:W-:Y:S01]  /*f260*/  IMAD R20, R7, 0x62, RZ ;  /* 0x0000006207147824 */ /* 0x000fe200078e02ff */
[----:B------:R-:W2:Y:S01]  /*f270*/  LDG.E.U16 R201, desc[UR60][R18.64] ;  /* 0x0000003c12c97981 */ /* 0x000ea2000c1e1500 */
[----:B0-----:R-:W-:-:S04]  /*f280*/  IMAD.WIDE R16, R8, 0x2, R14 ;  /* 0x0000000208107825 */ /* 0x001fc800078e020e */
[----:B------:R-:W-:Y:S01]  /*f290*/  IMAD R6, R7, 0x6a, RZ ;  /* 0x0000006a07067824 */ /* 0x000fe200078e02ff */
[----:B------:R0:W2:Y:S01]  /*f2a0*/  LDG.E.U16 R198, desc[UR60][R16.64] ;  /* 0x0000003c10c67981 */ /* 0x0000a2000c1e1500 */
[----:B------:R-:W-:-:S04]  /*f2b0*/  IMAD.WIDE R14, R8, 0x2, R10 ;  /* 0x00000002080e7825 */ /* 0x000fc800078e020a */
[----:B-1----:R-:W-:Y:S01]  /*f2c0*/  IMAD.WIDE R12, R20, 0x2, R4 ;  /* 0x00000002140c7825 */ /* 0x002fe200078e0204 */
[----:B------:R1:W2:Y:S03]  /*f2d0*/  LDG.E.U16 R197, desc[UR60][R14.64] ;  /* 0x0000003c0ec57981 */ /* 0x0002a6000c1e1500 */
[----:B------:R-:W-:-:S04]  /*f2e0*/  IMAD.WIDE R10, R6, 0x2, R2 ;  /* 0x00000002060a7825 */ /* 0x000fc800078e0202 */
[----:B0-----:R-:W-:-:S04]  /*f2f0*/  IMAD.WIDE R16, R6, 0x2, R4 ;  /* 0x0000000206107825 */ /* 0x001fc800078e0204 */
[----:B-1----:R-:W-:-:S04]  /*f300*/  IMAD.WIDE R14, R8, 0x2, R12 ;  /* 0x00000002080e7825 */ /* 0x002fc800078e020c */
[----:B------:R-:W-:Y:S01]  /*f310*/  IMAD R6, R7, 0x72, RZ ;  /* 0x0000007207067824 */ /* 0x000fe200078e02ff */
[----:B------:R0:W2:Y:S01]  /*f320*/  LDG.E.U16 R195, desc[UR60][R14.64] ;  /* 0x0000003c0ec37981 */ /* 0x0000a2000c1e1500 */
[----:B------:R-:W-:-:S04]  /*f330*/  IMAD.WIDE R12, R8, 0x2, R10 ;  /* 0x00000002080c7825 */ /* 0x000fc800078e020a */
[----:B------:R-:W-:Y:S01]  /*f340*/  IMAD.WIDE R10, R8, 0x2, R16 ;  /* 0x00000002080a7825 */ /* 0x000fe200078e0210 */
[----:B------:R-:W2:Y:S03]  /*f350*/  LDG.E.U16 R194, desc[UR60][R12.64] ;  /* 0x0000003c0cc27981 */ /* 0x000ea6000c1e1500 */
[--C-:B------:R-:W-:Y:S01]  /*f360*/  IMAD.WIDE R18, R20, 0x2, R2.reuse ;  /* 0x0000000214127825 */ /* 0x100fe200078e0202 */
[----:B------:R1:W2:Y:S03]  /*f370*/  LDG.E.U16 R193, desc[UR60][R10.64] ;  /* 0x0000003c0ac17981 */ /* 0x0002a6000c1e1500 */
[----:B0-----:R-:W-:-:S04]  /*f380*/  IMAD.WIDE R14, R6, 0x2, R2 ;  /* 0x00000002060e7825 */ /* 0x001fc800078e0202 */
[----:B------:R-:W-:Y:S02]  /*f390*/  IMAD R16, R7, 0x7a, RZ ;  /* 0x0000007a07107824 */ /* 0x000fe400078e02ff */
[----:B-1----:R-:W-:-:S04]  /*f3a0*/  IMAD.WIDE R10, R6, 0x2, R4 ;  /* 0x00000002060a7825 */ /* 0x002fc800078e0204 */
[----:B------:R-:W-:-:S04]  /*f3b0*/  IMAD.WIDE R18, R8, 0x2, R18 ;  /* 0x0000000208127825 */ /* 0x000fc800078e0212 */
[----:B------:R-:W-:Y:S01]  /*f3c0*/  IMAD.WIDE R14, R8, 0x2, R14 ;  /* 0x00000002080e7825 */ /* 0x000fe200078e020e */
[----:B------:R-:W2:Y:S03]  /*f3d0*/  LDG.E.U16 R196, desc[UR60][R18.64] ;  /* 0x0000003c12c47981 */ /* 0x000ea6000c1e1500 */
[C---:B------:R-:W-:Y:S01]  /*f3e0*/  IMAD.WIDE R12, R16.reuse, 0x2, R2 ;  /* 0x00000002100c7825 */ /* 0x040fe200078e0202 */
[----:B------:R0:W2:Y:S03]  /*f3f0*/  LDG.E.U16 R192, desc[UR60][R14.64] ;  /* 0x0000003c0ec07981 */ /* 0x0000a6000c1e1500 */
[----:B------:R-:W-:Y:S02]  /*f400*/  IMAD R6, R7, 0x63, RZ ;  /* 0x0000006307067824 */ /* 0x000fe400078e02ff */
[----:B------:R-:W-:-:S04]  /*f410*/  IMAD.WIDE R16, R16, 0x2, R4 ;  /* 0x0000000210107825 */ /* 0x000fc800078e0204 */
[----:B------:R-:W-:-:S04]  /*f420*/  IMAD.WIDE R10, R8, 0x2, R10 ;  /* 0x00000002080a7825 */ /* 0x000fc800078e020a */
[----:B------:R-:W-:Y:S01]  /*f430*/  IMAD R152, R7, 0x5c, RZ ;  /* 0x0000005c07987824 */ /* 0x000fe200078e02ff */
[----:B------:R1:W2:Y:S01]  /*f440*/  LDG.E.U16 R191, desc[UR60][R10.64] ;  /* 0x0000003c0abf7981 */ /* 0x0002a2000c1e1500 */
[----:B0-----:R-:W-:-:S04]  /*f450*/  IMAD.WIDE R14, R8, 0x2, R12 ;  /* 0x00000002080e7825 */ /* 0x001fc800078e020c */
[--C-:B------:R-:W-:Y:S01]  /*f460*/  IMAD.WIDE R18, R6, 0x2, R2.reuse ;  /* 0x0000000206127825 */ /* 0x100fe200078e0202 */
[----:B------:R0:W2:Y:S03]  /*f470*/  LDG.E.U16 R190, desc[UR60][R14.64] ;  /* 0x0000003c0ebe7981 */ /* 0x0000a6000c1e1500 */
[----:B------:R-:W-:-:S04]  /*f480*/  IMAD.WIDE R20, R152, 0x2, R2 ;  /* 0x0000000298147825 */ /* 0x000fc800078e0202 */
[----:B------:R-:W-:-:S04]  /*f490*/  IMAD.WIDE R12, R8, 0x2, R16 ;  /* 0x00000002080c7825 */ /* 0x000fc800078e0210 */
[----:B-1----:R-:W-:Y:S01]  /*f4a0*/  IMAD.WIDE R10, R6, 0x2, R4 ;  /* 0x00000002060a7825 */ /* 0x002fe200078e0204 */
[----:B------:R1:W2:Y:S03]  /*f4b0*/  LDG.E.U16 R189, desc[UR60][R12.64] ;  /* 0x0000003c0cbd7981 */ /* 0x0002a6000c1e1500 */
[----:B0-----:R-:W-:-:S04]  /*f4c0*/  IMAD.WIDE R14, R8, 0x2, R18 ;  /* 0x00000002080e7825 */ /* 0x001fc800078e0212 */
[----:B------:R-:W-:Y:S01]  /*f4d0*/  IMAD R18, R7, 0x6b, RZ ;  /* 0x0000006b07127824 */ /* 0x000fe200078e02ff */
[----:B------:R-:W2:Y:S01]  /*f4e0*/  LDG.E.U16 R187, desc[UR60][R14.64] ;  /* 0x0000003c0ebb7981 */ /* 0x000ea2000c1e1500 */
[----:B------:R-:W-:-:S04]  /*f4f0*/  IMAD.WIDE R16, R8, 0x2, R20 ;  /* 0x0000000208107825 */ /* 0x000fc800078e0214 */
[----:B-1----:R-:W-:Y:S01]  /*f500*/  IMAD.WIDE R12, R8, 0x2, R10 ;  /* 0x00000002080c7825 */ /* 0x002fe200078e020a */
[----:B------:R0:W2:Y:S03]  /*f510*/  LDG.E.U16 R188, desc[UR60][R16.64] ;  /* 0x0000003c10bc7981 */ /* 0x0000a6000c1e1500 */
[----:B------:R-:W-:Y:S01]  /*f520*/  IMAD.WIDE R10, R18, 0x2, R2 ;  /* 0x00000002120a7825 */ /* 0x000fe200078e0202 */
[----:B------:R1:W2:Y:S03]  /*f530*/  LDG.E.U16 R186, desc[UR60][R12.64] ;  /* 0x0000003c0cba7981 */ /* 0x0002a6000c1e1500 */
[C---:B------:R-:W-:Y:S02]  /*f540*/  IMAD R6, R7.reuse, 0x73, RZ ;  /* 0x0000007307067824 */ /* 0x040fe400078e02ff */
[----:B------:R-:W-:-:S02]  /*f550*/  IMAD R22, R7, 0x7b, RZ ;  /* 0x0000007b07167824 */ /* 0x000fc400078e02ff */
[----:B0-----:R-:W-:-:S04]  /*f560*/  IMAD.WIDE R16, R18, 0x2, R4 ;  /* 0x0000000212107825 */ /* 0x001fc800078e0204 */
[----:B------:R-:W-:-:S04]  /*f570*/  IMAD.WIDE R14, R6, 0x2, R2 ;  /* 0x00000002060e7825 */ /* 0x000fc800078e0202 */
[----:B-1----:R-:W-:-:S04]  /*f580*/  IMAD.WIDE R12, R8, 0x2, R10 ;  /* 0x00000002080c7825 */ /* 0x002fc800078e020a */
[----:B------:R-:W-:Y:S01]  /*f590*/  IMAD.WIDE R10, R6, 0x2, R4 ;  /* 0x00000002060a7825 */ /* 0x000fe200078e0204 */
[----:B------:R0:W2:Y:S03]  /*f5a0*/  LDG.E.U16 R185, desc[UR60][R12.64] ;  /* 0x0000003c0cb97981 */ /* 0x0000a6000c1e1500 */
[----:B------:R-:W-:-:S04]  /*f5b0*/  IMAD.WIDE R18, R22, 0x2, R2 ;  /* 0x0000000216127825 */ /* 0x000fc800078e0202 */
[----:B------:R-:W-:-:S04]  /*f5c0*/  IMAD.WIDE R22, R22, 0x2, R4 ;  /* 0x0000000216167825 */ /* 0x000fc800078e0204 */
[----:B------:R-:W-:-:S04]  /*f5d0*/  IMAD.WIDE R20, R8, 0x2, R16 ;  /* 0x0000000208147825 */ /* 0x000fc800078e0210 */
[C---:B------:R-:W-:Y:S01]  /*f5e0*/  IMAD.WIDE R16, R8.reuse, 0x2, R14 ;  /* 0x0000000208107825 */ /* 0x040fe200078e020e */
[----:B------:R-:W2:Y:S03]  /*f5f0*/  LDG.E.U16 R184, desc[UR60][R20.64] ;  /* 0x0000003c14b87981 */ /* 0x000ea6000c1e1500 */
[C---:B------:R-:W-:Y:S01]  /*f600*/  IMAD.WIDE R14, R8.reuse, 0x2, R10 ;  /* 0x00000002080e7825 */ /* 0x040fe200078e020a */
[----:B------:R-:W2:Y:S03]  /*f610*/  LDG.E.U16 R183, desc[UR60][R16.64] ;  /* 0x0000003c10b77981 */ /* 0x000ea6000c1e1500 */
[C---:B0-----:R-:W-:Y:S01]  /*f620*/  IMAD.WIDE R12, R8.reuse, 0x2, R18 ;  /* 0x00000002080c7825 */ /* 0x041fe200078e0212 */
[----:B------:R0:W2:Y:S03]  /*f630*/  LDG.E.U16 R182, desc[UR60][R14.64] ;  /* 0x0000003c0eb67981 */ /* 0x0000a6000c1e1500 */
[----:B------:R-:W-:Y:S01]  /*f640*/  IMAD.WIDE R10, R8, 0x2, R22 ;  /* 0x00000002080a7825 */ /* 0x000fe200078e0216 */
[----:B------:R1:W2:Y:S03]  /*f650*/  LDG.E.U16 R181, desc[UR60][R12.64] ;  /* 0x0000003c0cb57981 */ /* 0x0002a6000c1e1500 */
[C---:B------:R-:W-:Y:S01]  /*f660*/  IMAD R18, R7.reuse, 0x64, RZ ;  /* 0x0000006407127824 */ /* 0x040fe200078e02ff */
[----:B------:R5:W2:Y:S01]  /*f670*/  LDG.E.U16 R180, desc[UR60][R10.64] ;  /* 0x0000003c0ab47981 */ /* 0x000aa2000c1e1500 */
[----:B0-----:R-:W-:-:S02]  /*f680*/  IMAD R14, R7, 0x5d, RZ ;  /* 0x0000005d070e7824 */ /* 0x001fc400078e02ff */
[----:B-1----:R-:W-:-:S04]  /*f690*/  IMAD.WIDE R12, R152, 0x2, R4 ;  /* 0x00000002980c7825 */ /* 0x002fc800078e0204 */
[----:B-----5:R-:W-:-:S04]  /*f6a0*/  IMAD.WIDE R10, R14, 0x2, R2 ;  /* 0x000000020e0a7825 */ /* 0x020fc800078e0202 */
[----:B------:R-:W-:-:S04]  /*f6b0*/  IMAD.WIDE R14, R14, 0x2, R4 ;  /* 0x000000020e0e7825 */ /* 0x000fc800078e0204 */
[----:B------:R-:W-:-:S04]  /*f6c0*/  IMAD.WIDE R20, R18, 0x2, R2 ;  /* 0x0000000212147825 */ /* 0x000fc800078e0202 */
[----:B------:R-:W-:Y:S02]  /*f6d0*/  IMAD R6, R7, 0x6c, RZ ;  /* 0x0000006c07067824 */ /* 0x000fe400078e02ff */
[----:B------:R-:W-:-:S04]  /*f6e0*/  IMAD.WIDE R16, R8, 0x2, R12 ;  /* 0x0000000208107825 */ /* 0x000fc800078e020c */
[----:B------:R-:W-:Y:S01]  /*f6f0*/  IMAD.WIDE R12, R8, 0x2, R10 ;  /* 0x00000002080c7825 */ /* 0x000fe200078e020a */
[----:B------:R-:W5:Y:S03]  /*f700*/  LDG.E.U16 R179, desc[UR60][R16.64] ;  /* 0x0000003c10b37981 */ /* 0x000f66000c1e1500 */
[----:B------:R-:W-:Y:S01]  /*f710*/  IMAD.WIDE R18, R18, 0x2, R4 ;  /* 0x0000000212127825 */ /* 0x000fe200078e0204 */
[----:B------:R0:W5:Y:S03]  /*f720*/  LDG.E.U16 R178, desc[UR60][R12.64] ;  /* 0x0000003c0cb27981 */ /* 0x000166000c1e1500 */
[----:B------:R-:W-:-:S04]  /*f730*/  IMAD.WIDE R10, R8, 0x2, R14 ;  /* 0x00000002080a7825 */ /* 0x000fc800078e020e */
[----:B------:R-:W-:Y:S01]  /*f740*/  IMAD.WIDE R22, R6, 0x2, R2 ;  /* 0x0000000206167825 */ /* 0x000fe200078e0202 */
[----:B------:R1:W5:Y:S03]  /*f750*/  LDG.E.U16 R177, desc[UR60][R10.64] ;  /* 0x0000003c0ab17981 */ /* 0x000366000c1e1500 */
[----:B------:R-:W-:-:S04]  /*f760*/  IMAD.WIDE R14, R8, 0x2, R20 ;  /* 0x00000002080e7825 */ /* 0x000fc800078e0214 */
[C---:B0-----:R-:W-:Y:S01]  /*f770*/  IMAD.WIDE R12, R8.reuse, 0x2, R18 ;  /* 0x00000002080c7825 */ /* 0x041fe200078e0212 */
[----:B------:R0:W5:Y:S03]  /*f780*/  LDG.E.U16 R176, desc[UR60][R14.64] ;  /* 0x0000003c0eb07981 */ /* 0x000166000c1e1500 */
[----:B-1----:R-:W-:Y:S01]  /*f790*/  IMAD.WIDE R10, R8, 0x2, R22 ;  /* 0x00000002080a7825 */ /* 0x002fe200078e0216 */
[----:B------:R1:W5:Y:S03]  /*f7a0*/  LDG.E.U16 R175, desc[UR60][R12.64] ;  /* 0x0000003c0caf7981 */ /* 0x000366000c1e1500 */
[----:B------:R-:W-:Y:S01]  /*f7b0*/  IMAD R16, R7, 0x74, RZ ;  /* 0x0000007407107824 */ /* 0x000fe200078e02ff */
[----:B------:R4:W5:Y:S01]  /*f7c0*/  LDG.E.U16 R174, desc[UR60][R10.64] ;  /* 0x0000003c0aae7981 */ /* 0x000962000c1e1500 */
[----:B0-----:R-:W-:-:S04]  /*f7d0*/  IMAD.WIDE R14, R6, 0x2, R4 ;  /* 0x00000002060e7825 */ /* 0x001fc800078e0204 */
[----:B------:R-:W-:Y:S02]  /*f7e0*/  IMAD R20, R7, 0x7c, RZ ;  /* 0x0000007c07147824 */ /* 0x000fe400078e02ff */
[----:B-1----:R-:W-:-:S04]  /*f7f0*/  IMAD.WIDE R12, R16, 0x2, R2 ;  /* 0x00000002100c7825 */ /* 0x002fc800078e0202 */
[----:B----4-:R-:W-:-:S04]  /*f800*/  IMAD.WIDE R10, R16, 0x2, R4 ;  /* 0x00000002100a7825 */ /* 0x010fc800078e0204 */
[----:B------:R-:W-:-:S04]  /*f810*/  IMAD.WIDE R14, R8, 0x2, R14 ;  /* 0x00000002080e7825 */ /* 0x000fc800078e020e */
[C---:B------:R-:W-:Y:S01]  /*f820*/  IMAD.WIDE R16, R20.reuse, 0x2, R2 ;  /* 0x0000000214107825 */ /* 0x040fe200078e0202 */
[----:B------:R0:W4:Y:S03]  /*f830*/  LDG.E.U16 R173, desc[UR60][R14.64] ;  /* 0x0000003c0ead7981 */ /* 0x000126000c1e1500 */
[----:B------:R-:W-:-:S04]  /*f840*/  IMAD.WIDE R20, R20, 0x2, R4 ;  /* 0x0000000214147825 */ /* 0x000fc800078e0204 */
[----:B------:R-:W-:Y:S02]  /*f850*/  IMAD R152, R7, 0x5e, RZ ;  /* 0x0000005e07987824 */ /* 0x000fe400078e02ff */
[----:B------:R-:W-:-:S04]  /*f860*/  IMAD.WIDE R18, R8, 0x2, R12 ;  /* 0x0000000208127825 */ /* 0x000fc800078e020c */
[C---:B0-----:R-:W-:Y:S01]  /*f870*/  IMAD.WIDE R14, R8.reuse, 0x2, R10 ;  /* 0x00000002080e7825 */ /* 0x041fe200078e020a */
[----:B------:R-:W4:Y:S03]  /*f880*/  LDG.E.U16 R172, desc[UR60][R18.64] ;  /* 0x0000003c12ac7981 */ /* 0x000f26000c1e1500 */
[C---:B------:R-:W-:Y:S01]  /*f890*/  IMAD.WIDE R12, R8.reuse, 0x2, R16 ;  /* 0x00000002080c7825 */ /* 0x040fe200078e0210 */
[----:B------:R0:W4:Y:S03]  /*f8a0*/  LDG.E.U16 R171, desc[UR60][R14.64] ;  /* 0x0000003c0eab7981 */ /* 0x000126000c1e1500 */
[----:B------:R-:W-:Y:S01]  /*f8b0*/  IMAD.WIDE R10, R8, 0x2, R20 ;  /* 0x00000002080a7825 */ /* 0x000fe200078e0214 */
[----:B------:R1:W4:Y:S03]  /*f8c0*/  LDG.E.U16 R170, desc[UR60][R12.64] ;  /* 0x0000003c0caa7981 */ /* 0x000326000c1e1500 */
[----:B------:R-:W-:Y:S01]  /*f8d0*/  IMAD.WIDE R22, R152, 0x2, R2 ;  /* 0x0000000298167825 */ /* 0x000fe200078e0202 */
[----:B------:R3:W4:Y:S03]  /*f8e0*/  LDG.E.U16 R169, desc[UR60][R10.64] ;  /* 0x0000003c0aa97981 */ /* 0x000726000c1e1500 */
[----:B------:R-:W-:-:S02]  /*f8f0*/  IMAD R6, R7, 0x65, RZ ;  /* 0x0000006507067824 */ /* 0x000fc400078e02ff */
[----:B0-----:R-:W-:-:S04]  /*f900*/  IMAD.WIDE R14, R8, 0x2, R22 ;  /* 0x00000002080e7825 */ /* 0x001fc800078e0216 */
[C---:B-1----:R-:W-:Y:S01]  /*f910*/  IMAD.WIDE R12, R6.reuse, 0x2, R2 ;  /* 0x00000002060c7825 */ /* 0x042fe200078e0202 */
[----:B------:R0:W4:Y:S03]  /*f920*/  LDG.E.U16 R168, desc[UR60][R14.64] ;  /* 0x0000003c0ea87981 */ /* 0x000126000c1e1500 */
[----:B---3--:R-:W-:-:S04]  /*f930*/  IMAD.WIDE R10, R6, 0x2, R4 ;  /* 0x00000002060a7825 */ /* 0x008fc800078e0204 */
[C---:B------:R-:W-:Y:S02]  /*f940*/  IMAD R20, R7.reuse, 0x6d, RZ ;  /* 0x0000006d07147824 */ /* 0x040fe400078e02ff */
[----:B------:R-:W-:Y:S02]  /*f950*/  IMAD R21, R7, 0x75, RZ ;  /* 0x0000007507157824 */ /* 0x000fe400078e02ff */
[----:B------:R-:W-:-:S04]  /*f960*/  IMAD.WIDE R16, R8, 0x2, R12 ;  /* 0x0000000208107825 */ /* 0x000fc800078e020c */
[----:B------:R-:W-:Y:S01]  /*f970*/  IMAD.WIDE R12, R8, 0x2, R10 ;  /* 0x00000002080c7825 */ /* 0x000fe200078e020a */
[----:B------:R-:W3:Y:S03]  /*f980*/  LDG.E.U16 R167, desc[UR60][R16.64] ;  /* 0x0000003c10a77981 */ /* 0x000ee6000c1e1500 */
[C---:B------:R-:W-:Y:S01]  /*f990*/  IMAD.WIDE R18, R20.reuse, 0x2, R2 ;  /* 0x0000000214127825 */ /* 0x040fe200078e0202 */
[----:B------:R1:W3:Y:S03]  /*f9a0*/  LDG.E.U16 R166, desc[UR60][R12.64] ;  /* 0x0000003c0ca67981 */ /* 0x0002e6000c1e1500 */
[----:B0-----:R-:W-:-:S04]  /*f9b0*/  IMAD.WIDE R14, R20, 0x2, R4 ;  /* 0x00000002140e7825 */ /* 0x001fc800078e0204 */
[----:B------:R-:W-:-:S04]  /*f9c0*/  IMAD.WIDE R10, R21, 0x2, R2 ;  /* 0x00000002150a7825 */ /* 0x000fc800078e0202 */
[----:B------:R-:W-:-:S04]  /*f9d0*/  IMAD.WIDE R20, R21, 0x2, R4 ;  /* 0x0000000215147825 */ /* 0x000fc800078e0204 */
[----:B------:R-:W-:-:S04]  /*f9e0*/  IMAD.WIDE R18, R8, 0x2, R18 ;  /* 0x0000000208127825 */ /* 0x000fc800078e0212 */
[C---:B-1----:R-:W-:Y:S01]  /*f9f0*/  IMAD.WIDE R12, R8.reuse, 0x2, R10 ;  /* 0x00000002080c7825 */ /* 0x042fe200078e020a */
        /* <DEDUP_REMOVED lines=14> */
[----:B------:R-:W-:Y:S01]  /*fae0*/  IMAD.WIDE R22, R6, 0x2, R2 ;  /* 0x0000000206167825 */ /* 0x000fe200078e0202 */
[----:B------:R0:W3:Y:S03]  /*faf0*/  LDG.E.U16 R160, desc[UR60][R10.64] ;  /* 0x0000003c0aa07981 */ /* 0x0000e6000c1e1500 */
[----:B------:R-:W-:-:S04]  /*fb00*/  IMAD.WIDE R16, R8, 0x2, R12 ;  /* 0x0000000208107825 */ /* 0x000fc800078e020c */
[C---:B------:R-:W-:Y:S01]  /*fb10*/  IMAD.WIDE R12, R8.reuse, 0x2, R14 ;  /* 0x00000002080c7825 */ /* 0x040fe200078e020e */
[----:B------:R1:W3:Y:S03]  /*fb20*/  LDG.E.U16 R161, desc[UR60][R16.64] ;  /* 0x0000003c10a17981 */ /* 0x0002e6000c1e1500 */
[----:B------:R-:W-:Y:S01]  /*fb30*/  IMAD.WIDE R14, R8, 0x2, R20 ;  /* 0x00000002080e7825 */ /* 0x000fe200078e0214 */
[----:B------:R-:W3:Y:S03]  /*fb40*/  LDG.E.U16 R159, desc[UR60][R12.64] ;  /* 0x0000003c0c9f7981 */ /* 0x000ee6000c1e1500 */
[----:B------:R-:W-:Y:S01]  /*fb50*/  IMAD.WIDE R18, R18, 0x2, R4 ;  /* 0x0000000212127825 */ /* 0x000fe200078e0204 */
[----:B------:R1:W3:Y:S03]  /*fb60*/  LDG.E.U16 R158, desc[UR60][R14.64] ;  /* 0x0000003c0e9e7981 */ /* 0x0002e6000c1e1500 */
[----:B0-----:R-:W-:-:S04]  /*fb70*/  IMAD.WIDE R10, R8, 0x2, R22 ;  /* 0x00000002080a7825 */ /* 0x001fc800078e0216 */
[----:B-1----:R-:W-:Y:S01]  /*fb80*/  IMAD R16, R7, 0x6e, RZ ;  /* 0x0000006e07107824 */ /* 0x002fe200078e02ff */
[----:B------:R0:W3:Y:S01]  /*fb90*/  LDG.E.U16 R156, desc[UR60][R10.64] ;  /* 0x0000003c0a9c7981 */ /* 0x0000e2000c1e1500 */
[----:B------:R-:W-:-:S04]  /*fba0*/  IMAD.WIDE R14, R6, 0x2, R4 ;  /* 0x00000002060e7825 */ /* 0x000fc800078e0204 */
[----:B------:R-:W-:-:S04]  /*fbb0*/  IMAD.WIDE R12, R8, 0x2, R18 ;  /* 0x00000002080c7825 */ /* 0x000fc800078e0212 */
[----:B0-----:R-:W-:Y:S01]  /*fbc0*/  IMAD.WIDE R10, R16, 0x2, R2 ;  /* 0x00000002100a7825 */ /* 0x001fe200078e0202 */
[----:B------:R0:W3:Y:S03]  /*fbd0*/  LDG.E.U16 R157, desc[UR60][R12.64] ;  /* 0x0000003c0c9d7981 */ /* 0x0000e6000c1e1500 */
[----:B------:R-:W-:Y:S02]  /*fbe0*/  IMAD R6, R7, 0x76, RZ ;  /* 0x0000007607067824 */ /* 0x000fe400078e02ff */
[----:B------:R-:W-:-:S04]  /*fbf0*/  IMAD.WIDE R18, R8, 0x2, R14 ;  /* 0x0000000208127825 */ /* 0x000fc800078e020e */
[----:B------:R-:W-:Y:S01]  /*fc00*/  IMAD.WIDE R16, R16, 0x2, R4 ;  /* 0x0000000210107825 */ /* 0x000fe200078e0204 */
[----:B------:R1:W3:Y:S03]  /*fc10*/  LDG.E.U16 R155, desc[UR60][R18.64] ;  /* 0x0000003c129b7981 */ /* 0x0002e6000c1e1500 */
[----:B------:R-:W-:Y:S02]  /*fc20*/  IMAD R20, R7, 0x7e, RZ ;  /* 0x0000007e07147824 */ /* 0x000fe400078e02ff */
[----:B0-----:R-:W-:-:S04]  /*fc30*/  IMAD.WIDE R12, R8, 0x2, R10 ;  /* 0x00000002080c7825 */ /* 0x001fc800078e020a */
[C---:B------:R-:W-:Y:S01]  /*fc40*/  IMAD.WIDE R10, R6.reuse, 0x2, R4 ;  /* 0x00000002060a7825 */ /* 0x040fe200078e0204 */
[----:B------:R0:W3:Y:S03]  /*fc50*/  LDG.E.U16 R154, desc[UR60][R12.64] ;  /* 0x0000003c0c9a7981 */ /* 0x0000e6000c1e1500 */
[----:B------:R-:W-:-:S04]  /*fc60*/  IMAD.WIDE R14, R6, 0x2, R2 ;  /* 0x00000002060e7825 */ /* 0x000fc800078e0202 */
[----:B-1----:R-:W-:-:S04]  /*fc70*/  IMAD.WIDE R18, R20, 0x2, R2 ;  /* 0x0000000214127825 */ /* 0x002fc800078e0202 */
[----:B------:R-:W-:-:S04]  /*fc80*/  IMAD.WIDE R16, R8, 0x2, R16 ;  /* 0x0000000208107825 */ /* 0x000fc800078e0210 */
[C---:B0-----:R-:W-:Y:S01]  /*fc90*/  IMAD.WIDE R12, R8.reuse, 0x2, R10 ;  /* 0x00000002080c7825 */ /* 0x041fe200078e020a */
[----:B------:R0:W3:Y:S03]  /*fca0*/  LDG.E.U16 R153, desc[UR60][R16.64] ;  /* 0x0000003c10997981 */ /* 0x0000e6000c1e1500 */
[----:B------:R-:W-:Y:S01]  /*fcb0*/  IMAD.WIDE R14, R8, 0x2, R14 ;  /* 0x00000002080e7825 */ /* 0x000fe200078e020e */
[----:B------:R-:W3:Y:S03]  /*fcc0*/  LDG.E.U16 R23, desc[UR60][R12.64] ;  /* 0x0000003c0c177981 */ /* 0x000ee6000c1e1500 */
[----:B------:R-:W-:Y:S01]  /*fcd0*/  IMAD.WIDE R10, R20, 0x2, R4 ;  /* 0x00000002140a7825 */ /* 0x000fe200078e0204 */
[----:B------:R1:W3:Y:S03]  /*fce0*/  LDG.E.U16 R152, desc[UR60][R14.64] ;  /* 0x0000003c0e987981 */ /* 0x0002e6000c1e1500 */
[----:B0-----:R-:W-:-:S04]  /*fcf0*/  IMAD.WIDE R16, R8, 0x2, R18 ;  /* 0x0000000208107825 */ /* 0x001fc800078e0212 */
[C---:B------:R-:W-:Y:S01]  /*fd00*/  IMAD R18, R7.reuse, 0x67, RZ ;  /* 0x0000006707127824 */ /* 0x040fe200078e02ff */
[----:B------:R0:W3:Y:S01]  /*fd10*/  LDG.E.U16 R22, desc[UR60][R16.64] ;  /* 0x0000003c10167981 */ /* 0x0000e2000c1e1500 */
[----:B------:R-:W-:Y:S02]  /*fd20*/  IMAD R6, R7, 0x6f, RZ ;  /* 0x0000006f07067824 */ /* 0x000fe400078e02ff */
[----:B-1----:R-:W-:-:S04]  /*fd30*/  IMAD.WIDE R14, R8, 0x2, R10 ;  /* 0x00000002080e7825 */ /* 0x002fc800078e020a */
[C---:B------:R-:W-:Y:S01]  /*fd40*/  IMAD.WIDE R12, R18.reuse, 0x2, R2 ;  /* 0x00000002120c7825 */ /* 0x040fe200078e0202 */
[----:B------:R1:W3:Y:S03]  /*fd50*/  LDG.E.U16 R21, desc[UR60][R14.64] ;  /* 0x0000003c0e157981 */ /* 0x0002e6000c1e1500 */
[----:B------:R-:W-:-:S04]  /*fd60*/  IMAD.WIDE R10, R18, 0x2, R4 ;  /* 0x00000002120a7825 */ /* 0x000fc800078e0204 */
[----:B0-----:R-:W-:-:S04]  /*fd70*/  IMAD.WIDE R16, R6, 0x2, R2 ;  /* 0x0000000206107825 */ /* 0x001fc800078e0202 */
[----:B-1----:R-:W-:-:S04]  /*fd80*/  IMAD.WIDE R14, R8, 0x2, R12 ;  /* 0x00000002080e7825 */ /* 0x002fc800078e020c */
[C---:B------:R-:W-:Y:S01]  /*fd90*/  IMAD.WIDE R12, R8.reuse, 0x2, R10 ;  /* 0x00000002080c7825 */ /* 0x040fe200078e020a */
[----:B------:R-:W3:Y:S03]  /*fda0*/  LDG.E.U16 R20, desc[UR60][R14.64] ;  /* 0x0000003c0e147981 */ /* 0x000ee6000c1e1500 */
[----:B------:R-:W-:Y:S01]  /*fdb0*/  IMAD.WIDE R10, R8, 0x2, R16 ;  /* 0x00000002080a7825 */ /* 0x000fe200078e0210 */
[----:B------:R-:W3:Y:S03]  /*fdc0*/  LDG.E.U16 R19, desc[UR60][R12.64] ;  /* 0x0000003c0c137981 */ /* 0x000ee6000c1e1500 */
[C---:B------:R-:W-:Y:S01]  /*fdd0*/  IMAD R17, R7.reuse, 0x77, RZ ;  /* 0x0000007707117824 */ /* 0x040fe200078e02ff */
[----:B------:R0:W3:Y:S01]  /*fde0*/  LDG.E.U16 R18, desc[UR60][R10.64] ;  /* 0x0000003c0a127981 */ /* 0x0000e2000c1e1500 */
[----:B------:R-:W-:-:S02]  /*fdf0*/  IMAD R16, R7, 0x7f, RZ ;  /* 0x0000007f07107824 */ /* 0x000fc400078e02ff */
[----:B0-----:R-:W-:-:S04]  /*fe00*/  IMAD.WIDE R10, R6, 0x2, R4 ;  /* 0x00000002060a7825 */ /* 0x001fc800078e0204 */
[----:B------:R-:W-:-:S04]  /*fe10*/  IMAD.WIDE R6, R17, 0x2, R2 ;  /* 0x0000000211067825 */ /* 0x000fc800078e0202 */
[----:B------:R-:W-:-:S04]  /*fe20*/  IMAD.WIDE R12, R8, 0x2, R10 ;  /* 0x00000002080c7825 */ /* 0x000fc800078e020a */
[----:B------:R-:W-:Y:S02]  /*fe30*/  IMAD.WIDE R14, R16, 0x2, R2 ;  /* 0x00000002100e7825 */ /* 0x000fe400078e0202 */
[----:B------:R-:W3:Y:S02]  /*fe40*/  LDG.E.U16 R13, desc[UR60][R12.64] ;  /* 0x0000003c0c0d7981 */ /* 0x000ee4000c1e1500 */
[----:B------:R-:W-:-:S04]  /*fe50*/  IMAD.WIDE R6, R8, 0x2, R6 ;  /* 0x0000000208067825 */ /* 0x000fc800078e0206 */
[--C-:B------:R-:W-:Y:S02]  /*fe60*/  IMAD.WIDE R2, R17, 0x2, R4.reuse ;  /* 0x0000000211027825 */ /* 0x100fe400078e0204 */
[----:B------:R-:W2:Y:S02]  /*fe70*/  LDL.LU R17, [R1+0x244] ;  /* 0x0002440001117983 */ /* 0x000ea40000300800 */
[----:B------:R-:W-:Y:S02]  /*fe80*/  IMAD.WIDE R10, R16, 0x2, R4 ;  /* 0x00000002100a7825 */ /* 0x000fe400078e0204 */
[----:B------:R0:W3:Y:S02]  /*fe90*/  LDG.E.U16 R12, desc[UR60][R6.64] ;  /* 0x0000003c060c7981 */ /* 0x0000e4000c1e1500 */
[C---:B------:R-:W-:Y:S02]  /*fea0*/  IMAD.WIDE R4, R8.reuse, 0x2, R14 ;  /* 0x0000000208047825 */ /* 0x040fe400078e020e */
[----:B------:R-:W5:Y:S04]  /*feb0*/  LDL.LU R16, [R1+0x258] ;  /* 0x0002580001107983 */ /* 0x000f680000300800 */
[----:B------:R-:W4:Y:S01]  /*fec0*/  LDL.LU R14, [R1+0x284] ;  /* 0x00028400010e7983 */ /* 0x000f220000300800 */
[----:B0-----:R-:W-:-:S03]  /*fed0*/  IMAD.WIDE R6, R8, 0x2, R2 ;  /* 0x0000000208067825 */ /* 0x001fc600078e0202 */
[----:B------:R-:W3:Y:S01]  /*fee0*/  LDL.LU R15, [R1+0x25c] ;  /* 0x00025c00010f7983 */ /* 0x000ee20000300800 */
[----:B------:R-:W-:-:S03]  /*fef0*/  IMAD.WIDE R2, R8, 0x2, R10 ;  /* 0x0000000208027825 */ /* 0x000fc600078e020a */
[----:B------:R-:W3:Y:S04]  /*ff00*/  LDG.E.U16 R7, desc[UR60][R6.64] ;  /* 0x0000003c06077981 */ /* 0x000ee8000c1e1500 */
[----:B------:R-:W3:Y:S04]  /*ff10*/  LDL.LU R11, [R1+0x288] ;  /* 0x00028800010b7983 */ /* 0x000ee80000300800 */
[----:B------:R0:W3:Y:S04]  /*ff20*/  LDG.E.U16 R6, desc[UR60][R4.64] ;  /* 0x0000003c04067981 */ /* 0x0000e8000c1e1500 */
[----:B------:R1:W3:Y:S01]  /*ff30*/  LDG.E.U16 R5, desc[UR60][R2.64] ;  /* 0x0000003c02057981 */ /* 0x0002e2000c1e1500 */
[C---:B0-----:R-:W-:Y:S01]  /*ff40*/  IMAD.SHL.U32 R4, R147.reuse, 0x100, RZ ;  /* 0x0000010093047824 */ /* 0x041fe200078e00ff */
[----:B------:R-:W-:-:S04]  /*ff50*/  SHF.L.U32 R10, R147, 0x1, RZ ;  /* 0x00000001930a7819 */ /* 0x000fc800000006ff */
[----:B------:R-:W-:-:S04]  /*ff60*/  LOP3.LUT R4, R4, 0xc000, RZ, 0xc0, !PT ;  /* 0x0000c00004047812 */ /* 0x000fc800078ec0ff */
[----:B------:R-:W-:-:S05]  /*ff70*/  LOP3.LUT R4, R4, 0x7e, R10, 0xf8, !PT ;  /* 0x0000007e04047812 */ /* 0x000fca00078ef80a */
[----:B-1----:R-:W-:Y:S01]  /*ff80*/  IMAD.IADD R3, R9, 0x1, R4 ;  /* 0x0000000109037824 */ /* 0x002fe200078e0204 */
[----:B------:R-:W-:Y:S06]  /*ff90*/  BAR.SYNC.DEFER_BLOCKING 0x0 ;  /* 0x0000000000007b1d */ /* 0x000fec0000010000 */
[----:B------:R-:W-:Y:S04]  /*ffa0*/  STL [R1+0xdb0], R8 ;  /* 0x000db00801007387 */ /* 0x000fe80000100800 */
[----:B------:R0:W-:Y:S04]  /*ffb0*/  STS.U16 [R3+0x30800], R148 ;  /* 0x0308009403007388 */ /* 0x0001e80000000400 */
[----:B------:R1:W-:Y:S04]  /*ffc0*/  STS.U16 [R3+0x20c00], R130 ;  /* 0x020c008203007388 */ /* 0x0003e80000000400 */
[----:B------:R1:W-:Y:S04]  /*ffd0*/  STS.U16 [R3+0x30c00], R128 ;  /* 0x030c008003007388 */ /* 0x0003e80000000400 */
[----:B0-----:R-:W3:Y:S04]  /*ffe0*/  LDL.LU R148, [R1+0xf00] ;  /* 0x000f000001947983 */ /* 0x001ee80000300800 */
[----:B-1----:R-:W3:Y:S04]  /*fff0*/  LDL.LU R130, [R1+0xefc] ;  /* 0x000efc0001827983 */ /* 0x002ee80000300800 */
[----:B------:R-:W3:Y:S04]  /*10000*/  LDL.LU R128, [R1+0xef8] ;  /* 0x000ef80001807983 */ /* 0x000ee80000300800 */
        /* <DEDUP_REMOVED lines=14> */
[----:B0-----:R-:W3:Y:S04]  /*100f0*/  LDL.LU R57, [R1+0xedc] ;  /* 0x000edc0001397983 */ /* 0x001ee80000300800 */
[----:B-1----:R-:W3:Y:S01]  /*10100*/  LDL.LU R56, [R1+0xed8] ;  /* 0x000ed80001387983 */ /* 0x002ee20000300800 */
[----:B------:R-:W-:-:S03]  /*10110*/  LOP3.LUT R2, R4, 0x10, RZ, 0x3c, !PT ;  /* 0x0000001004027812 */ /* 0x000fc600078e3cff */
[----:B------:R0:W-:Y:S01]  /*10120*/  STS.U16 [R3+0x22000], R129 ;  /* 0x0220008103007388 */ /* 0x0001e20000000400 */
[----:B------:R-:W-:-:S03]  /*10130*/  IADD3 R2, R9, R2, RZ ;  /* 0x0000000209027210 */ /* 0x000fc60007ffe0ff */
[----:B------:R1:W-:Y:S04]  /*10140*/  STS.U16 [R3+0x32000], R151 ;  /* 0x0320009703007388 */ /* 0x0003e80000000400 */
[----:B------:R1:W-:Y:S04]  /*10150*/  STS.U16 [R3+0x22400], R150 ;  /* 0x0224009603007388 */ /* 0x0003e80000000400 */
        /* <DEDUP_REMOVED lines=12> */
[----:B------:R-:W-:Y:S01]  /*10220*/  STS.U16 [R3+0x33c00], R211 ;  /* 0x033c00d303007388 */ /* 0x000fe20000000400 */
[----:B------:R-:W-:Y:S01]  /*10230*/  SHF.R.U32.HI R8, RZ, 0x5, R147 ;  /* 0x00000005ff087819 */ /* 0x000fe20000011693 */
[----:B------:R-:W-:Y:S01]  /*10240*/  UMOV UR5, 0x40000040 ;  /* 0x4000004000057882 */ /* 0x000fe20000000000 */
[----:B------:R-:W-:Y:S01]  /*10250*/  UIADD3.64 UR58, UR10, 0x2, URZ ;  /* 0x000000020a3a7897 */ /* 0x000fe2000fffe03f */
[----:B0-----:R-:W3:Y:S01]  /*10260*/  LDL.LU R129, [R1+0xed4] ;  /* 0x000ed40001817983 */ /* 0x001ee20000300800 */
[----:B------:R-:W-:-:S03]  /*10270*/  UIADD3.64 UR54, UR10, 0x4, URZ ;  /* 0x000000040a367897 */ /* 0x000fc6000fffe03f */
[----:B-1----:R-:W3:Y:S04]  /*10280*/  LDL.LU R151, [R1+0xed0] ;  /* 0x000ed00001977983 */ /* 0x002ee80000300800 */
[----:B------:R-:W3:Y:S04]  /*10290*/  LDL.LU R150, [R1+0xecc] ;  /* 0x000ecc0001967983 */ /* 0x000ee80000300800 */
[----:B------:R-:W3:Y:S04]  /*102a0*/  LDL.LU R149, [R1+0xec8] ;  /* 0x000ec80001957983 */ /* 0x000ee80000300800 */
[----:B--2---:R-:W-:Y:S04]  /*102b0*/  STS.U16 [R3+0x20800], R17 ;  /* 0x0208001103007388 */ /* 0x004fe80000000400 */
[----:B-----5:R-:W-:Y:S04]  /*102c0*/  STS.U16 [R3+0x30400], R16 ;  /* 0x0304001003007388 */ /* 0x020fe80000000400 */
[----:B----4-:R-:W-:Y:S04]  /*102d0*/  STS.U16 [R3+0x30000], R14 ;  /* 0x0300000e03007388 */ /* 0x010fe80000000400 */
[----:B---3--:R-:W-:Y:S04]  /*102e0*/  STS.U16 [R3+0x20400], R15 ;  /* 0x0204000f03007388 */ /* 0x008fe80000000400 */
[----:B------:R0:W-:Y:S04]  /*102f0*/  STS.U16 [R3+0x20000], R11 ;  /* 0x0200000b03007388 */ /* 0x0001e80000000400 */
[----:B------:R-:W-:Y:S01]  /*10300*/  STS.U16 [R2+0x20080], R210 ;  /* 0x020080d202007388 */ /* 0x000fe20000000400 */
[----:B0-----:R-:W-:-:S03]  /*10310*/  LOP3.LUT R3, R4, 0x20, RZ, 0x3c, !PT ;  /* 0x0000002004037812 */ /* 0x001fc600078e3cff */
[----:B------:R-:W-:Y:S04]  /*10320*/  STS.U16 [R2+0x30080], R209 ;  /* 0x030080d102007388 */ /* 0x000fe80000000400 */
[----:B------:R-:W-:Y:S01]  /*10330*/  STS.U16 [R2+0x30480], R0 ;  /* 0x0304800002007388 */ /* 0x000fe20000000400 */
[----:B------:R-:W-:-:S03]  /*10340*/  IMAD.IADD R3, R9, 0x1, R3 ;  /* 0x0000000109037824 */ /* 0x000fc600078e0203 */
        /* <DEDUP_REMOVED lines=29> */
[----:B------:R-:W-:Y:S01]  /*10520*/  STS.U16 [R3+0x20100], R199 ;  /* 0x020100c703007388 */ /* 0x000fe20000000400 */
[----:B0-----:R-:W-:-:S02]  /*10530*/  MOV R25, UR15 ;  /* 0x0000000f00197c02 */ /* 0x001fc40008000f00 */
[----:B------:R-:W-:Y:S01]  /*10540*/  MOV R24, UR14 ;  /* 0x0000000e00187c02 */ /* 0x000fe20008000f00 */
[----:B-1----:R-:W3:Y:S01]  /*10550*/  LDL.LU R148, [R1+0xec4] ;  /* 0x000ec40001947983 */ /* 0x002ee20000300800 */
[----:B--2---:R-:W-:-:S03]  /*10560*/  LOP3.LUT R2, R4, 0x30, RZ, 0x3c, !PT ;  /* 0x0000003004027812 */ /* 0x004fc600078e3cff */
[----:B------:R-:W-:Y:S01]  /*10570*/  STS.U16 [R3+0x30100], R198 ;  /* 0x030100c603007388 */ /* 0x000fe20000000400 */
[----:B------:R-:W-:-:S03]  /*10580*/  IADD3 R2, R9, R2, RZ ;  /* 0x0000000209027210 */ /* 0x000fc60007ffe0ff */
        /* <DEDUP_REMOVED lines=31> */
[----:B------:R-:W2:Y:S01]  /*10780*/  LDL.LU R0, [R1+0xec0] ;  /* 0x000ec00001007983 */ /* 0x000ea20000300800 */
[----:B0-----:R-:W-:-:S03]  /*10790*/  LOP3.LUT R3, R4, 0x40, RZ, 0x3c, !PT ;  /* 0x0000004004037812 */ /* 0x001fc600078e3cff */
[----:B------:R-:W-:Y:S02]  /*107a0*/  STS.U16 [R2+0x30180], R57 ;  /* 0x0301803902007388 */ /* 0x000fe40000000400 */
[----:B------:R-:W-:Y:S02]  /*107b0*/  IMAD.IADD R3, R9, 0x1, R3 ;  /* 0x0000000109037824 */ /* 0x000fe400078e0203 */
        /* <DEDUP_REMOVED lines=21> */
[----:B------:R-:W-:Y:S01]  /*10910*/  STS.U16 [R2+0x32d80], R197 ;  /* 0x032d80c502007388 */ /* 0x000fe20000000400 */
[----:B0-----:R-:W0:Y:S03]  /*10920*/  LDC R234, c[0x0][0x268] ;  /* 0x00009a00ffea7b82 */ /* 0x001e260000000800 */
        /* <DEDUP_REMOVED lines=9> */
[----:B------:R-:W2:Y:S01]  /*109c0*/  LDL.64 R14, [R1+0xb98] ;  /* 0x000b9800010e7983 */ /* 0x000ea20000100a00 */
[----:B-1----:R-:W-:-:S03]  /*109d0*/  LOP3.LUT R2, R4, 0x50, RZ, 0x3c, !PT ;  /* 0x0000005004027812 */ /* 0x002fc600078e3cff */
        /* <DEDUP_REMOVED lines=33> */
[----:B------:R-:W4:Y:S01]  /*10bf0*/  LDL.64 R26, [R1+0xba0] ;  /* 0x000ba000011a7983 */ /* 0x000f220000100a00 */
[----:B-1----:R-:W-:-:S03]  /*10c00*/  LOP3.LUT R3, R4, 0x60, RZ, 0x3c, !PT ;  /* 0x0000006004037812 */ /* 0x002fc600078e3cff */
[----:B------:R-:W-:Y:S04]  /*10c10*/  STS.U16 [R2+0x30280], R93 ;  /* 0x0302805d02007388 */ /* 0x000fe80000000400 */
[----:B------:R-:W-:Y:S01]  /*10c20*/  STS.U16 [R2+0x20680], R94 ;  /* 0x0206805e02007388 */ /* 0x000fe20000000400 */
[----:B------:R-:W-:-:S03]  /*10c30*/  IMAD.IADD R3, R9, 0x1, R3 ;  /* 0x0000000109037824 */ /* 0x000fc600078e0203 */
        /* <DEDUP_REMOVED lines=30> */
[----:B------:R-:W5:Y:S01]  /*10e20*/  LDL.64 R16, [R1+0xb80] ;  /* 0x000b800001107983 */ /* 0x000f620000100a00 */
        /* <DEDUP_REMOVED lines=64> */
[----:B------:R3:W-:Y:S01]  /*11230*/  STS.U16 [R2+0x33f80], R5 ;  /* 0x033f800502007388 */ /* 0x0007e20000000400 */
[----:B------:R2:W-:Y:S06]  /*11240*/  MEMBAR.ALL.CTA ;  /* 0x0000000000007992 */ /* 0x0005ec0000008000 */
[----:B--2---:R-:W2:Y:S01]  /*11250*/  FENCE.VIEW.ASYNC.S ;  /* 0x00000000000073c6 */ /* 0x004ea20000000000 */
[----:B-1----:R-:W-:Y:S01]  /*11260*/  IMAD.SHL.U32 R3, R8, 0x200, RZ ;  /* 0x0000020008037824 */ /* 0x002fe200078e00ff */
[----:B------:R-:W-:-:S02]  /*11270*/  MOV R4, UR6 ;  /* 0x0000000600047c02 */ /* 0x000fc40008000f00 */
[----:B0-----:R-:W5:Y:S02]  /*11280*/  LDL.64 R12, [R1+0xb90] ;  /* 0x000b9000010c7983 */ /* 0x001f640000100a00 */
[----:B------:R-:W-:Y:S02]  /*11290*/  LOP3.LUT R3, R3, 0x800, RZ, 0xc0, !PT ;  /* 0x0000080003037812 */ /* 0x000fe400078ec0ff */
[----:B------:R-:W5:Y:S02]  /*112a0*/  LDL.64 R20, [R1+0xb88] ;  /* 0x000b880001147983 */ /* 0x000f640000100a00 */
[----:B------:R-:W-:Y:S02]  /*112b0*/  LEA.HI R3, R9, R3, RZ, 0x1c ;  /* 0x0000000309037211 */ /* 0x000fe400078fe0ff */
[----:B------:R-:W5:Y:S04]  /*112c0*/  LDL.64 R34, [R1+0xb78] ;  /* 0x000b780001227983 */ /* 0x000f680000100a00 */
[----:B------:R-:W5:Y:S04]  /*112d0*/  LDL.64 R28, [R1+0xb70] ;  /* 0x000b7000011c7983 */ /* 0x000f680000100a00 */
[----:B------:R-:W5:Y:S01]  /*112e0*/  LDL.64 R22, [R1+0xb68] ;  /* 0x000b680001167983 */ /* 0x000f620000100a00 */
[----:B--2---:R-:W-:Y:S01]  /*112f0*/  BAR.SYNC.DEFER_BLOCKING 0x0 ;  /* 0x0000000000007b1d */ /* 0x004fe20000010000 */
[----:B------:R-:W-:-:S04]  /*11300*/  LOP3.LUT R3, R3, 0x3fff, RZ, 0xc0, !PT ;  /* 0x00003fff03037812 */ /* 0x000fc800078ec0ff */
[----:B------:R-:W-:Y:S01]  /*11310*/  R2UR UR4, R3 ;  /* 0x00000000030472ca */ /* 0x000fe200000e0000 */
[----:B------:R-:W2:Y:S04]  /*11320*/  LDL.64 R30, [R1+0xb60] ;  /* 0x000b6000011e7983 */ /* 0x000ea80000100a00 */
[----:B------:R-:W2:Y:S04]  /*11330*/  LDL.64 R18, [R1+0xb58] ;  /* 0x000b580001127983 */ /* 0x000ea80000100a00 */
[----:B------:R-:W2:Y:S01]  /*11340*/  LDL.64 R36, [R1+0xb50] ;  /* 0x000b500001247983 */ /* 0x000ea20000100a00 */
[----:B------:R-:W-:-:S06]  /*11350*/  WARPGROUP.ARRIVE ;  /* 0x00000000000079c5 */ /* 0x000fcc0000000000 */
[----:B------:R-:W-:Y:S01]  /*11360*/  HGMMA.64x128x16.F32 R152, gdesc[UR4].tnspA, RZ, !UPT, gsb0 ;  /* 0x21e00000049879f0 */ /* 0x000fe2000c0008ff */
[----:B---3--:R-:W-:Y:S02]  /*11370*/  MOV R2, RZ ;  /* 0x000000ff00027202 */ /* 0x008fe40000000f00 */
[----:B------:R-:W-:-:S04]  /*11380*/  IADD3 R3, P0, R3, 0x80, RZ ;  /* 0x0000008003037810 */ /* 0x000fc80007f1e0ff */
[----:B------:R-:W-:Y:S02]  /*11390*/  IADD3.X R2, R2, 0x40000040, RZ, P0, !PT ;  /* 0x4000004002027810 */ /* 0x000fe400007fe4ff */
[----:B------:R-:W-:Y:S02]  /*113a0*/  R2UR UR4, R3 ;  /* 0x00000000030472ca */ /* 0x000fe400000e0000 */
[----:B------:R-:W-:-:S13]  /*113b0*/  R2UR UR8, R2 ;  /* 0x00000000020872ca */ /* 0x000fda00000e0000 */
[----:B------:R-:W-:Y:S01]  /*113c0*/  UMOV UR9, UR8 ;  /* 0x0000000800097c82 */ /* 0x000fe20008000000 */
[----:B------:R-:W-:Y:S01]  /*113d0*/  UMOV UR8, UR4 ;  /* 0x0000000400087c82 */ /* 0x000fe20008000000 */
[----:B------:R-:W-:Y:S02]  /*113e0*/  WARPGROUP.DEPBAR.LE gsb0, 0x0 ;  /* 0x00008000000079c5 */ /* 0x000fe40000010000 */
[----:B------:R-:W-:-:S06]  /*113f0*/  WARPGROUP.ARRIVE ;  /* 0x00000000000079c5 */ /* 0x000fcc0000000000 */
[----:B------:R-:W-:Y:S01]  /*11400*/  HGMMA.64x128x16.F32 R152, gdesc[UR8].tnspA, R152, gsb0 ;  /* 0x21e00000089879f0 */ /* 0x000fe20008000898 */
[----:B------:R-:W-:Y:S02]  /*11410*/  UIADD3.64 UR56, UR8, 0x80, URZ ;  /* 0x0000008008387897 */ /* 0x000fe4000fffe03f */
[----:B------:R-:W-:Y:S01]  /*11420*/  UIADD3.64 UR52, UR8, 0x100, URZ ;  /* 0x0000010008347897 */ /* 0x000fe2000fffe03f */
        /* <DEDUP_REMOVED lines=8> */
[----:B------:R-:W-:Y:S01]  /*114b0*/  UMOV UR4, UR54 ;  /* 0x0000003600047c82 */ /* 0x000fe20008000000 */
[----:B------:R-:W-:Y:S01]  /*114c0*/  UMOV UR5, UR55 ;  /* 0x0000003700057c82 */ /* 0x000fe20008000000 */
        /* <DEDUP_REMOVED lines=10> */
[----:B------:R-:W-:Y:S01]  /*11570*/  MOV R5, UR7 ;  /* 0x0000000700057c02 */ /* 0x000fe20008000f00 */
[----:B------:R-:W-:Y:S01]  /*11580*/  UIADD3.64 UR6, UR10, 0x404, URZ ;  /* 0x000004040a067897 */ /* 0x000fe2000fffe03f */
[----:B------:R-:W-:Y:S02]  /*11590*/  MOV R3, UR5 ;  /* 0x0000000500037c02 */ /* 0x000fe40008000f00 */
[----:B------:R-:W-:Y:S01]  /*115a0*/  MOV R2, UR4 ;  /* 0x0000000400027c02 */ /* 0x000fe20008000f00 */
[----:B------:R-:W-:Y:S01]  /*115b0*/  UIADD3.64 UR4, UR8, 0x300, URZ ;  /* 0x0000030008047897 */ /* 0x000fe2000fffe03f */
[----:B------:R-:W-:Y:S02]  /*115c0*/  WARPGROUP.DEPBAR.LE gsb0, 0x0 ;  /* 0x00008000000079c5 */ /* 0x000fe40000010000 */
[----:B------:R-:W-:-:S06]  /*115d0*/  WARPGROUP.ARRIVE ;  /* 0x00000000000079c5 */ /* 0x000fcc0000000000 */
[----:B------:R-:W-:Y:S01]  /*115e0*/  HGMMA.64x128x16.F32 R152, gdesc[UR56].tnspA, R152, gsb0 ;  /* 0x21e00000389879f0 */ /* 0x000fe20008000898 */
[----:B------:R-:W-:Y:S02]  /*115f0*/  UIADD3.64 UR12, UR8, 0x380, URZ ;  /* 0x00000380080c7897 */ /* 0x000fe4000fffe03f */
[----:B------:R-:W-:Y:S02]  /*11600*/  WARPGROUP.DEPBAR.LE gsb0, 0x0 ;  /* 0x00008000000079c5 */ /* 0x000fe40000010000 */
[----:B------:R-:W-:-:S07]  /*11610*/  WARPGROUP.ARRIVE ;  /* 0x00000000000079c5 */ /* 0x000fce0000000000 */
        /* <DEDUP_REMOVED lines=20> */
[----:B------:R-:W-:Y:S01]  /*11760*/  MOV R6, UR18 ;  /* 0x0000001200067c02 */ /* 0x000fe20008000f00 */
        /* <DEDUP_REMOVED lines=58> */
[----:B------:R-:W-:Y:S02]  /*11b10*/  R2UR UR55, R148 ;  /* 0x00000000943772ca */ /* 0x000fe400000e0000 */
[----:B------:R-:W-:Y:S01]  /*11b20*/  R2UR UR54, R149 ;  /* 0x00000000953672ca */ /* 0x000fe200000e0000 */
[----:B------:R-:W-:Y:S01]  /*11b30*/  UIADD3.64 UR52, UR8, 0x1480, URZ ;  /* 0x0000148008347897 */ /* 0x000fe2000fffe03f */
[----:B------:R-:W-:Y:S02]  /*11b40*/  WARPGROUP.DEPBAR.LE gsb0, 0x0 ;  /* 0x00008000000079c5 */ /* 0x000fe40000010000 */
[----:B------:R-:W-:-:S06]  /*11b50*/  WARPGROUP.ARRIVE ;  /* 0x00000000000079c5 */ /* 0x000fcc0000000000 */
[----:B------:R-:W-:Y:S01]  /*11b60*/  HGMMA.64x128x16.F32 R152, gdesc[UR48].tnspA, R152, gsb0 ;  /* 0x21e00000309879f0 */ /* 0x000fe20008000898 */
[----:B------:R-:W-:Y:S02]  /*11b70*/  R2UR UR59, R150 ;  /* 0x00000000963b72ca */ /* 0x000fe400000e0000 */
[----:B------:R-:W-:Y:S01]  /*11b80*/  R2UR UR58, R151 ;  /* 0x00000000973a72ca */ /* 0x000fe200000e0000 */
        /* <DEDUP_REMOVED lines=24> */
[----:B------:R-:W-:Y:S04]  /*11d10*/  STL [R1+0xdb4], R25 ;  /* 0x000db41901007387 */ /* 0x000fe80000100800 */
[----:B------:R-:W-:Y:S01]  /*11d20*/  STL [R1+0xdb8], R24 ;  /* 0x000db81801007387 */ /* 0x000fe20000100800 */
[----:B------:R-:W-:Y:S02]  /*11d30*/  WARPGROUP.DEPBAR.LE gsb0, 0x0 ;  /* 0x00008000000079c5 */ /* 0x000fe40000010000 */
[----:B------:R-:W-:-:S06]  /*11d40*/  WARPGROUP.ARRIVE ;  /* 0x00000000000079c5 */ /* 0x000fcc0000000000 */
[----:B------:R-:W-:Y:S01]  /*11d50*/  HGMMA.64x128x16.F32 R152, gdesc[UR12].tnspA, R152, gsb0 ;  /* 0x21e000000c9879f0 */ /* 0x000fe20008000898 */
[----:B------:R-:W-:Y:S02]  /*11d60*/  R2UR UR5, R3 ;  /* 0x00000000030572ca */ /* 0x000fe400000e0000 */
[----:B------:R-:W-:Y:S01]  /*11d70*/  R2UR UR4, R2 ;  /* 0x00000000020472ca */ /* 0x000fe200000e0000 */
[----:B------:R-:W-:Y:S01]  /*11d80*/  IMAD.WIDE R2, R0, 0x2, R14 ;  /* 0x0000000200027825 */ /* 0x000fe200078e020e */
[----:B------:R-:W-:Y:S02]  /*11d90*/  WARPGROUP.DEPBAR.LE gsb0, 0x0 ;  /* 0x00008000000079c5 */ /* 0x000fe40000010000 */
[----:B------:R-:W-:Y:S04]  /*11da0*/  STL [R1+0xeb8], R152 ;  /* 0x000eb89801007387 */ /* 0x000fe80000100800 */
        /* <DEDUP_REMOVED lines=45> */
[----:B------:R0:W-:Y:S04]  /*12080*/  STL [R1+0xe00], R198 ;  /* 0x000e00c601007387 */ /* 0x0001e80000100800 */
[----:B0-----:R0:W3:Y:S01]  /*12090*/  LDG.E.U16 R198, desc[UR60][R2.64] ;  /* 0x0000003c02c67981 */ /* 0x0010e2000c1e1500 */
[----:B------:R-:W1:Y:S03]  /*120a0*/  S2R R244, SR_TID.X ;  /* 0x0000000000f47919 */ /* 0x000e660000002100 */
[----:B------:R-:W-:Y:S01]  /*120b0*/  STL [R1+0xdfc], R199 ;  /* 0x000dfcc701007387 */ /* 0x000fe20000100800 */
[----:B------:R-:W-:-:S03]  /*120c0*/  R2UR UR18, R6 ;  /* 0x00000000061272ca */ /* 0x000fc600000e0000 */
[----:B------:R2:W-:Y:S04]  /*120d0*/  STL [R1+0xdf8], R200 ;  /* 0x000df8c801007387 */ /* 0x0005e80000100800 */
[----:B------:R2:W-:Y:S04]  /*120e0*/  STL [R1+0xdf4], R201 ;  /* 0x000df4c901007387 */ /* 0x0005e80000100800 */
[----:B------:R2:W-:Y:S04]  /*120f0*/  STL [R1+0xdf0], R202 ;  /* 0x000df0ca01007387 */ /* 0x0005e80000100800 */
[----:B------:R2:W-:Y:S04]  /*12100*/  STL [R1+0xdec], R203 ;  /* 0x000deccb01007387 */ /* 0x0005e80000100800 */
[----:B------:R2:W-:Y:S04]  /*12110*/  STL [R1+0xde8], R204 ;  /* 0x000de8cc01007387 */ /* 0x0005e80000100800 */
[----:B------:R2:W-:Y:S01]  /*12120*/  STL [R1+0xde4], R205 ;  /* 0x000de4cd01007387 */ /* 0x0005e20000100800 */
[----:B-1----:R-:W-:-:S03]  /*12130*/  SHF.R.S32.HI R6, RZ, 0x7, R244 ;  /* 0x00000007ff067819 */ /* 0x002fc600000114f4 */
[----:B------:R1:W-:Y:S01]  /*12140*/  STL [R1+0xde0], R206 ;  /* 0x000de0ce01007387 */ /* 0x0003e20000100800 */
[----:B------:R-:W-:-:S03]  /*12150*/  SGXT R6, R6, 0x1 ;  /* 0x000000010606781a */ /* 0x000fc60000000200 */
[----:B------:R1:W-:Y:S04]  /*12160*/  STL [R1+0xddc], R207 ;  /* 0x000ddccf01007387 */ /* 0x0003e80000100800 */
[----:B------:R1:W-:Y:S01]  /*12170*/  STL [R1+0xdd8], R208 ;  /* 0x000dd8d001007387 */ /* 0x0003e20000100800 */
[----:B------:R-:W-:-:S03]  /*12180*/  LOP3.LUT R6, R6, 0x90, RZ, 0xc0, !PT ;  /* 0x0000009006067812 */ /* 0x000fc600078ec0ff */
[----:B------:R1:W-:Y:S04]  /*12190*/  STL [R1+0xdd4], R209 ;  /* 0x000dd4d101007387 */ /* 0x0003e80000100800 */
[----:B------:R-:W-:Y:S01]  /*121a0*/  STL [R1+0xdd0], R210 ;  /* 0x000dd0d201007387 */ /* 0x000fe20000100800 */
[----:B------:R-:W-:-:S03]  /*121b0*/  R2UR UR7, R5 ;  /* 0x00000000050772ca */ /* 0x000fc600000e0000 */
[----:B------:R1:W-:Y:S01]  /*121c0*/  STL [R1+0xdcc], R211 ;  /* 0x000dccd301007387 */ /* 0x0003e20000100800 */
[----:B------:R-:W-:-:S03]  /*121d0*/  R2UR UR6, R4 ;  /* 0x00000000040672ca */ /* 0x000fc600000e0000 */
[----:B------:R1:W-:Y:S01]  /*121e0*/  STL [R1+0xdc8], R212 ;  /* 0x000dc8d401007387 */ /* 0x0003e20000100800 */
[----:B----4-:R-:W-:-:S03]  /*121f0*/  IMAD.WIDE R4, R0, 0x2, R26 ;  /* 0x0000000200047825 */ /* 0x010fc600078e021a */
[----:B------:R4:W-:Y:S01]  /*12200*/  STL [R1+0xdc4], R213 ;  /* 0x000dc4d501007387 */ /* 0x0009e20000100800 */
[----:B------:R-:W-:-:S03]  /*12210*/  LOP3.LUT R230, R6, 0x7e, R10, 0x78, !PT ;  /* 0x0000007e06e67812 */ /* 0x000fc600078e780a */
[----:B------:R4:W-:Y:S01]  /*12220*/  STL [R1+0xdc0], R214 ;  /* 0x000dc0d601007387 */ /* 0x0009e20000100800 */
[----:B-----5:R-:W-:-:S03]  /*12230*/  IMAD.WIDE R10, R0, 0x2, R20 ;  /* 0x00000002000a7825 */ /* 0x020fc600078e0214 */
[----:B------:R5:W-:Y:S04]  /*12240*/  STL [R1+0xdbc], R215 ;  /* 0x000dbcd701007387 */ /* 0x000be80000100800 */
[----:B------:R-:W4:Y:S04]  /*12250*/  LDL.64 R26, [R1+0xb48] ;  /* 0x000b4800011a7983 */ /* 0x000f280000100a00 */
[----:B------:R-:W5:Y:S01]  /*12260*/  LDL.64 R14, [R1+0xb40] ;  /* 0x000b4000010e7983 */ /* 0x000f620000100a00 */
[----:B------:R-:W-:Y:S01]  /*12270*/  R2UR UR19, R7 ;  /* 0x00000000071372ca */ /* 0x000fe200000e0000 */
[----:B------:R-:W-:-:S02]  /*12280*/  IMAD.WIDE R12, R0, 0x2, R12 ;  /* 0x00000002000c7825 */ /* 0x000fc400078e020c */
[----:B------:R-:W5:Y:S02]  /*12290*/  LDG.E.U16 R72, desc[UR60][R10.64] ;  /* 0x0000003c0a487981 */ /* 0x000f64000c1e1500 */
[C---:B0-----:R-:W-:Y:S02]  /*122a0*/  IMAD.WIDE R2, R0.reuse, 0x2, R28 ;  /* 0x0000000200027825 */ /* 0x041fe400078e021c */
[----:B------:R0:W5:Y:S04]  /*122b0*/  LDG.E.U16 R126, desc[UR60][R12.64] ;  /* 0x0000003c0c7e7981 */ /* 0x000168000c1e1500 */
[----:B------:R-:W5:Y:S04]  /*122c0*/  LDG.E.U16 R152, desc[UR60][R4.64] ;  /* 0x0000003c04987981 */ /* 0x000f68000c1e1500 */
[----:B---3--:R-:W-:Y:S04]  /*122d0*/  STL [R1+0xebc], R198 ;  /* 0x000ebcc601007387 */ /* 0x008fe80000100800 */
[----:B------:R-:W3:Y:S01]  /*122e0*/  LDL.64 R20, [R1+0xb30] ;  /* 0x000b300001147983 */ /* 0x000ee20000100a00 */
[----:B------:R-:W-:-:S03]  /*122f0*/  IMAD.WIDE R6, R0, 0x2, R16 ;  /* 0x0000000200067825 */ /* 0x000fc600078e0210 */
[----:B------:R-:W5:Y:S04]  /*12300*/  LDL.64 R32, [R1+0xb38] ;  /* 0x000b380001207983 */ /* 0x000f680000100a00 */
[----:B------:R-:W5:Y:S04]  /*12310*/  LDL.64 R16, [R1+0xb28] ;  /* 0x000b280001107983 */ /* 0x000f680000100a00 */
[----:B------:R-:W5:Y:S01]  /*12320*/  LDL.64 R28, [R1+0xb18] ;  /* 0x000b1800011c7983 */ /* 0x000f620000100a00 */
[----:B0-----:R-:W-:-:S03]  /*12330*/  IMAD.WIDE R12, R0, 0x2, R22 ;  /* 0x00000002000c7825 */ /* 0x001fc600078e0216 */
[----:B------:R0:W5:Y:S01]  /*12340*/  LDG.E.U16 R153, desc[UR60][R6.64] ;  /* 0x0000003c06997981 */ /* 0x000162000c1e1500 */
[----:B--2---:R-:W-:-:S03]  /*12350*/  IMAD.WIDE R10, R0, 0x2, R30 ;  /* 0x00000002000a7825 */ /* 0x004fc600078e021e */
[----:B------:R-:W2:Y:S04]  /*12360*/  LDL.64 R22, [R1+0xb10] ;  /* 0x000b100001167983 */ /* 0x000ea80000100a00 */
[----:B------:R-:W2:Y:S01]  /*12370*/  LDL.64 R30, [R1+0xb08] ;  /* 0x000b0800011e7983 */ /* 0x000ea20000100a00 */
[----:B0-----:R-:W-:-:S03]  /*12380*/  IMAD.WIDE R6, R0, 0x2, R18 ;  /* 0x0000000200067825 */ /* 0x001fc600078e0212 */
[----:B------:R-:W2:Y:S04]  /*12390*/  LDL.64 R18, [R1+0xb00] ;  /* 0x000b000001127983 */ /* 0x000ea80000100a00 */
[----:B------:R-:W2:Y:S04]  /*123a0*/  LDG.E.U16 R200, desc[UR60][R6.64] ;  /* 0x0000003c06c87981 */ /* 0x000ea8000c1e1500 */
[----:B------:R4:W2:Y:S01]  /*123b0*/  LDG.E.U16 R125, desc[UR60][R2.64] ;  /* 0x0000003c027d7981 */ /* 0x0008a2000c1e1500 */
[----:B------:R-:W-:-:S03]  /*123c0*/  IMAD.WIDE R4, R0, 0x2, R34 ;  /* 0x0000000200047825 */ /* 0x000fc600078e0222 */
[----:B------:R-:W2:Y:S04]  /*123d0*/  LDL.64 R34, [R1+0xb20] ;  /* 0x000b200001227983 */ /* 0x000ea80000100a00 */
[----:B------:R0:W2:Y:S04]  /*123e0*/  LDG.E.U16 R199, desc[UR60][R4.64] ;  /* 0x0000003c04c77981 */ /* 0x0000a8000c1e1500 */
[----:B------:R-:W2:Y:S04]  /*123f0*/  LDL.64 R24, [R1+0xaf8] ;  /* 0x000af80001187983 */ /* 0x000ea80000100a00 */
[----:B------:R5:W2:Y:S04]  /*12400*/  LDG.E.U16 R71, desc[UR60][R12.64] ;  /* 0x0000003c0c477981 */ /* 0x000aa8000c1e1500 */
[----:B------:R1:W2:Y:S04]  /*12410*/  LDG.E.U16 R154, desc[UR60][R10.64] ;  /* 0x0000003c0a9a7981 */ /* 0x0002a8000c1e1500 */
[----:B------:R-:W2:Y:S04]  /*12420*/  LDL.64 R38, [R1+0x8e8] ;  /* 0x0008e80001267983 */ /* 0x000ea80000100a00 */
[----:B------:R-:W2:Y:S04]  /*12430*/  LDL.64 R40, [R1+0x848] ;  /* 0x0008480001287983 */ /* 0x000ea80000100a00 */
[----:B------:R-:W2:Y:S04]  /*12440*/  LDL.64 R76, [R1+0x6f8] ;  /* 0x0006f800014c7983 */ /* 0x000ea80000100a00 */
[----:B------:R-:W2:Y:S01]  /*12450*/  LDL.64 R78, [R1+0x6d0] ;  /* 0x0006d000014e7983 */ /* 0x000ea20000100a00 */
[----:B----4-:R-:W-:-:S03]  /*12460*/  IMAD.WIDE R2, R0, 0x2, R26 ;  /* 0x0000000200027825 */ /* 0x010fc600078e021a */
[----:B------:R-:W4:Y:S04]  /*12470*/  LDL.64 R26, [R1+0xaf0] ;  /* 0x000af000011a7983 */ /* 0x000f280000100a00 */
[----:B------:R-:W4:Y:S04]  /*12480*/  LDL.64 R74, [R1+0x6c8] ;  /* 0x0006c800014a7983 */ /* 0x000f280000100a00 */
[----:B------:R-:W4:Y:S04]  /*12490*/  LDL.64 R82, [R1+0x618] ;  /* 0x0006180001527983 */ /* 0x000f280000100a00 */
[----:B------:R-:W4:Y:S01]  /*124a0*/  LDL.64 R196, [R1+0x620] ;  /* 0x0006200001c47983 */ /* 0x000f220000100a00 */
[----:B---3--:R-:W-:-:S03]  /*124b0*/  IMAD.WIDE R6, R0, 0x2, R20 ;  /* 0x0000000200067825 */ /* 0x008fc600078e0214 */
[----:B------:R-:W3:Y:S04]  /*124c0*/  LDG.E.U16 R70, desc[UR60][R2.64] ;  /* 0x0000003c02467981 */ /* 0x000ee8000c1e1500 */
[----:B------:R-:W3:Y:S01]  /*124d0*/  LDL.64 R20, [R1+0xad8] ;  /* 0x000ad80001147983 */ /* 0x000ee20000100a00 */
[----:B0-----:R-:W-:-:S03]  /*124e0*/  IMAD.WIDE R4, R0, 0x2, R36 ;  /* 0x0000000200047825 */ /* 0x001fc600078e0224 */
[----:B------:R-:W3:Y:S01]  /*124f0*/  LDG.E.U16 R123, desc[UR60][R6.64] ;  /* 0x0000003c067b7981 */ /* 0x000ee2000c1e1500 */
[----:B-----5:R-:W-:-:S03]  /*12500*/  IMAD.WIDE R12, R0, 0x2, R14 ;  /* 0x00000002000c7825 */ /* 0x020fc600078e020e */
[----:B------:R-:W5:Y:S01]  /*12510*/  LDL.64 R14, [R1+0xae8] ;  /* 0x000ae800010e7983 */ /* 0x000f620000100a00 */
[----:B-1----:R-:W-:-:S03]  /*12520*/  IMAD.WIDE R10, R0, 0x2, R32 ;  /* 0x00000002000a7825 */ /* 0x002fc600078e0220 */
[----:B------:R0:W5:Y:S04]  /*12530*/  LDG.E.U16 R124, desc[UR60][R4.64] ;  /* 0x0000003c047c7981 */ /* 0x000168000c1e1500 */
[----:B------:R1:W5:Y:S04]  /*12540*/  LDG.E.U16 R155, desc[UR60][R12.64] ;  /* 0x0000003c0c9b7981 */ /* 0x000368000c1e1500 */
[----:B------:R-:W5:Y:S01]  /*12550*/  LDL.64 R32, [R1+0xae0] ;  /* 0x000ae00001207983 */ /* 0x000f620000100a00 */
[----:B0-----:R-:W-:-:S03]  /*12560*/  IMAD.WIDE R4, R0, 0x2, R16 ;  /* 0x0000000200047825 */ /* 0x001fc600078e0210 */
[----:B------:R-:W5:Y:S01]  /*12570*/  LDL.64 R16, [R1+0xad0] ;  /* 0x000ad00001107983 */ /* 0x000f620000100a00 */
[----:B-1----:R-:W-:-:S03]  /*12580*/  IMAD.WIDE R12, R0, 0x2, R28 ;  /* 0x00000002000c7825 */ /* 0x002fc600078e021c */
[----:B------:R-:W5:Y:S01]  /*12590*/  LDL.64 R28, [R1+0xac0] ;  /* 0x000ac000011c7983 */ /* 0x000f620000100a00 */
[----:B--2---:R-:W-:-:S03]  /*125a0*/  IMAD.WIDE R6, R0, 0x2, R30 ;  /* 0x0000000200067825 */ /* 0x004fc600078e021e */
[----:B------:R0:W2:Y:S04]  /*125b0*/  LDG.E.U16 R201, desc[UR60][R10.64] ;  /* 0x0000003c0ac97981 */ /* 0x0000a8000c1e1500 */
[----:B------:R1:W2:Y:S04]  /*125c0*/  LDG.E.U16 R69, desc[UR60][R4.64] ;  /* 0x0000003c04457981 */ /* 0x0002a8000c1e1500 */
[----:B------:R-:W2:Y:S01]  /*125d0*/  LDL.64 R30, [R1+0xab0] ;  /* 0x000ab000011e7983 */ /* 0x000ea20000100a00 */
[----:B0-----:R-:W-:-:S03]  /*125e0*/  IMAD.WIDE R10, R0, 0x2, R22 ;  /* 0x00000002000a7825 */ /* 0x001fc600078e0216 */
[----:B------:R-:W2:Y:S01]  /*125f0*/  LDL.64 R22, [R1+0xab8] ;  /* 0x000ab80001167983 */ /* 0x000ea20000100a00 */
[----:B-1----:R-:W-:-:S03]  /*12600*/  IMAD.WIDE R4, R0, 0x2, R18 ;  /* 0x0000000200047825 */ /* 0x002fc600078e0212 */
[----:B------:R-:W2:Y:S04]  /*12610*/  LDL.64 R18, [R1+0xaa8] ;  /* 0x000aa80001127983 */ /* 0x000ea80000100a00 */
[----:B------:R-:W2:Y:S04]  /*12620*/  LDG.E.U16 R157, desc[UR60][R4.64] ;  /* 0x0000003c049d7981 */ /* 0x000ea8000c1e1500 */
[----:B------:R4:W2:Y:S01]  /*12630*/  LDG.E.U16 R202, desc[UR60][R12.64] ;  /* 0x0000003c0cca7981 */ /* 0x0008a2000c1e1500 */
[----:B------:R-:W-:-:S03]  /*12640*/  IMAD.WIDE R2, R0, 0x2, R34 ;  /* 0x0000000200027825 */ /* 0x000fc600078e0222 */
[----:B------:R-:W2:Y:S04]  /*12650*/  LDL.64 R34, [R1+0xac8] ;  /* 0x000ac80001227983 */ /* 0x000ea80000100a00 */
[----:B------:R0:W2:Y:S04]  /*12660*/  LDG.E.U16 R156, desc[UR60][R2.64] ;  /* 0x0000003c029c7981 */ /* 0x0000a8000c1e1500 */
[----:B------:R5:W2:Y:S01]  /*12670*/  LDG.E.U16 R122, desc[UR60][R10.64] ;  /* 0x0000003c0a7a7981 */ /* 0x000aa2000c1e1500 */
[----:B----4-:R-:W-:-:S03]  /*12680*/  IMAD.WIDE R12, R0, 0x2, R26 ;  /* 0x00000002000c7825 */ /* 0x010fc600078e021a */
[----:B------:R1:W4:Y:S04]  /*12690*/  LDG.E.U16 R68, desc[UR60][R6.64] ;  /* 0x0000003c06447981 */ /* 0x000328000c1e1500 */
[----:B------:R-:W4:Y:S04]  /*126a0*/  LDL.64 R26, [R1+0xa98] ;  /* 0x000a9800011a7983 */ /* 0x000f280000100a00 */
[----:B------:R-:W4:Y:S01]  /*126b0*/  LDL.64 R36, [R1+0x910] ;  /* 0x0009100001247983 */ /* 0x000f220000100a00 */
[----:B---3--:R-:W-:-:S03]  /*126c0*/  IMAD.WIDE R4, R0, 0x2, R20 ;  /* 0x0000000200047825 */ /* 0x008fc600078e0214 */
[----:B------:R-:W3:Y:S04]  /*126d0*/  LDG.E.U16 R121, desc[UR60][R12.64] ;  /* 0x0000003c0c797981 */ /* 0x000ee8000c1e1500 */
[----:B------:R-:W3:Y:S01]  /*126e0*/  LDL.64 R20, [R1+0xa80] ;  /* 0x000a800001147983 */ /* 0x000ee20000100a00 */
[----:B0-----:R-:W-:-:S03]  /*126f0*/  IMAD.WIDE R2, R0, 0x2, R24 ;  /* 0x0000000200027825 */ /* 0x001fc600078e0218 */
[----:B------:R-:W3:Y:S01]  /*12700*/  LDL.64 R24, [R1+0xaa0] ;  /* 0x000aa00001187983 */ /* 0x000ee20000100a00 */
[----:B-----5:R-:W-:-:S03]  /*12710*/  IMAD.WIDE R10, R0, 0x2, R14 ;  /* 0x00000002000a7825 */ /* 0x020fc600078e020e */
[----:B------:R-:W5:Y:S04]  /*12720*/  LDL.64 R14, [R1+0xa90] ;  /* 0x000a9000010e7983 */ /* 0x000f680000100a00 */
[----:B------:R0:W5:Y:S01]  /*12730*/  LDG.E.U16 R203, desc[UR60][R2.64] ;  /* 0x0000003c02cb7981 */ /* 0x000162000c1e1500 */
[----:B-1----:R-:W-:-:S03]  /*12740*/  IMAD.WIDE R6, R0, 0x2, R32 ;  /* 0x0000000200067825 */ /* 0x002fc600078e0220 */
[----:B------:R1:W5:Y:S04]  /*12750*/  LDG.E.U16 R67, desc[UR60][R10.64] ;  /* 0x0000003c0a437981 */ /* 0x000368000c1e1500 */
[----:B------:R-:W5:Y:S01]  /*12760*/  LDL.64 R32, [R1+0xa88] ;  /* 0x000a880001207983 */ /* 0x000f620000100a00 */
[----:B0-----:R-:W-:-:S03]  /*12770*/  IMAD.WIDE R2, R0, 0x2, R16 ;  /* 0x0000000200027825 */ /* 0x001fc600078e0210 */
[----:B------:R-:W5:Y:S01]  /*12780*/  LDL.64 R16, [R1+0xa78] ;  /* 0x000a780001107983 */ /* 0x000f620000100a00 */
[----:B-1----:R-:W-:-:S03]  /*12790*/  IMAD.WIDE R10, R0, 0x2, R28 ;  /* 0x00000002000a7825 */ /* 0x002fc600078e021c */
[----:B------:R-:W5:Y:S04]  /*127a0*/  LDL.64 R28, [R1+0xa68] ;  /* 0x000a6800011c7983 */ /* 0x000f680000100a00 */
[----:B------:R2:W5:Y:S04]  /*127b0*/  LDG.E.U16 R158, desc[UR60][R6.64] ;  /* 0x0000003c069e7981 */ /* 0x000568000c1e1500 */
[----:B------:R0:W5:Y:S04]  /*127c0*/  LDG.E.U16 R204, desc[UR60][R4.64] ;  /* 0x0000003c04cc7981 */ /* 0x000168000c1e1500 */
[----:B------:R1:W5:Y:S01]  /*127d0*/  LDG.E.U16 R120, desc[UR60][R2.64] ;  /* 0x0000003c02787981 */ /* 0x000362000c1e1500 */
[----:B--2---:R-:W-:-:S03]  /*127e0*/  IMAD.WIDE R6, R0, 0x2, R22 ;  /* 0x0000000200067825 */ /* 0x004fc600078e0216 */
        /* <DEDUP_REMOVED lines=9> */
[----:B------:R0:W2:Y:S01]  /*12880*/  LDG.E.U16 R66, desc[UR60][R12.64] ;  /* 0x0000003c0c427981 */ /* 0x0000a2000c1e1500 */
[----:B----4-:R-:W-:-:S03]  /*12890*/  IMAD.WIDE R10, R0, 0x2, R26 ;  /* 0x00000002000a7825 */ /* 0x010fc600078e021a */
[----:B------:R5:W4:Y:S04]  /*128a0*/  LDG.E.U16 R205, desc[UR60][R6.64] ;  /* 0x0000003c06cd7981 */ /* 0x000b28000c1e1500 */
[----:B------:R-:W4:Y:S04]  /*128b0*/  LDL.64 R26, [R1+0xa40] ;  /* 0x000a4000011a7983 */ /* 0x000f280000100a00 */
[----:B------:R1:W4:Y:S04]  /*128c0*/  LDG.E.U16 R119, desc[UR60][R4.64] ;  /* 0x0000003c04777981 */ /* 0x000328000c1e1500 */
[----:B------:R-:W4:Y:S01]  /*128d0*/  LDG.E.U16 R206, desc[UR60][R10.64] ;  /* 0x0000003c0ace7981 */ /* 0x000f22000c1e1500 */
[----:B---3--:R-:W-:-:S03]  /*128e0*/  IMAD.WIDE R2, R0, 0x2, R20 ;  /* 0x0000000200027825 */ /* 0x008fc600078e0214 */
[----:B------:R-:W3:Y:S01]  /*128f0*/  LDL.64 R20, [R1+0xa28] ;  /* 0x000a280001147983 */ /* 0x000ee20000100a00 */
[----:B0-----:R-:W-:-:S03]  /*12900*/  IMAD.WIDE R12, R0, 0x2, R24 ;  /* 0x00000002000c7825 */ /* 0x001fc600078e0218 */
[----:B------:R-:W3:Y:S01]  /*12910*/  LDL.64 R24, [R1+0xa48] ;  /* 0x000a480001187983 */ /* 0x000ee20000100a00 */
[----:B-----5:R-:W-:-:S03]  /*12920*/  IMAD.WIDE R6, R0, 0x2, R14 ;  /* 0x0000000200067825 */ /* 0x020fc600078e020e */
[----:B------:R-:W5:Y:S04]  /*12930*/  LDL.64 R14, [R1+0xa38] ;  /* 0x000a3800010e7983 */ /* 0x000f680000100a00 */
[----:B------:R0:W5:Y:S04]  /*12940*/  LDG.E.U16 R160, desc[UR60][R12.64] ;  /* 0x0000003c0ca07981 */ /* 0x000168000c1e1500 */
[----:B------:R0:W5:Y:S01]  /*12950*/  LDG.E.U16 R118, desc[UR60][R6.64] ;  /* 0x0000003c06767981 */ /* 0x000162000c1e1500 */
[----:B-1----:R-:W-:-:S03]  /*12960*/  IMAD.WIDE R4, R0, 0x2, R32 ;  /* 0x0000000200047825 */ /* 0x002fc600078e0220 */
[----:B------:R-:W5:Y:S01]  /*12970*/  LDL.64 R32, [R1+0xa30] ;  /* 0x000a300001207983 */ /* 0x000f620000100a00 */
[----:B0-----:R-:W-:-:S03]  /*12980*/  IMAD.WIDE R12, R0, 0x2, R16 ;  /* 0x00000002000c7825 */ /* 0x001fc600078e0210 */
[----:B------:R-:W5:Y:S01]  /*12990*/  LDL.64 R16, [R1+0xa20] ;  /* 0x000a200001107983 */ /* 0x000f620000100a00 */
[----:B------:R-:W-:-:S03]  /*129a0*/  IMAD.WIDE R6, R0, 0x2, R28 ;  /* 0x0000000200067825 */ /* 0x000fc600078e021c */
        /* <DEDUP_REMOVED lines=112> */
[----:B------:R-:W2:Y:S04]  /*130b0*/  LDG.E.U16 R108, desc[UR60][R6.64] ;  /* 0x0000003c066c7981 */ /* 0x000ea8000c1e1500 */
[----:B------:R0:W2:Y:S04]  /*130c0*/  LDG.E.U16 R55, desc[UR60][R2.64] ;  /* 0x0000003c02377981 */ /* 0x0000a8000c1e1500 */
[----:B------:R-:W2:Y:S01]  /*130d0*/  LDL.64 R34, [R1+0x8d0] ;  /* 0x0008d00001227983 */ /* 0x000ea20000100a00 */
[----:B----4-:R-:W-:-:S03]  /*130e0*/  IMAD.WIDE R12, R0, 0x2, R26 ;  /* 0x00000002000c7825 */ /* 0x010fc600078e021a */
[----:B------:R-:W4:Y:S01]  /*130f0*/  LDL.64 R26, [R1+0x8e0] ;  /* 0x0008e000011a7983 */ /* 0x000f220000100a00 */
[----:B---3--:R-:W-:-:S03]  /*13100*/  IMAD.WIDE R4, R0, 0x2, R20 ;  /* 0x0000000200047825 */ /* 0x008fc600078e0214 */
[----:B------:R-:W3:Y:S01]  /*13110*/  LDL.64 R20, [R1+0x8c8] ;  /* 0x0008c80001147983 */ /* 0x000ee20000100a00 */
[----:B0-----:R-:W-:-:S03]  /*13120*/  IMAD.WIDE R2, R0, 0x2, R24 ;  /* 0x0000000200027825 */ /* 0x001fc600078e0218 */
[----:B------:R5:W3:Y:S04]  /*13130*/  LDG.E.U16 R24, desc[UR60][R10.64] ;  /* 0x0000003c0a187981 */ /* 0x000ae8000c1e1500 */
[----:B------:R0:W3:Y:S04]  /*13140*/  LDG.E.U16 R171, desc[UR60][R2.64] ;  /* 0x0000003c02ab7981 */ /* 0x0000e8000c1e1500 */
[----:B------:R-:W3:Y:S01]  /*13150*/  LDG.E.U16 R172, desc[UR60][R4.64] ;  /* 0x0000003c04ac7981 */ /* 0x000ee2000c1e1500 */
[----:B-----5:R-:W-:-:S03]  /*13160*/  IMAD.WIDE R10, R0, 0x2, R14 ;  /* 0x00000002000a7825 */ /* 0x020fc600078e020e */
[----:B------:R-:W5:Y:S01]  /*13170*/  LDL.64 R14, [R1+0x8d8] ;  /* 0x0008d800010e7983 */ /* 0x000f620000100a00 */
[----:B------:R-:W-:-:S03]  /*13180*/  IMAD.WIDE R6, R0, 0x2, R32 ;  /* 0x0000000200067825 */ /* 0x000fc600078e0220 */
[----:B------:R1:W5:Y:S01]  /*13190*/  LDG.E.U16 R107, desc[UR60][R10.64] ;  /* 0x0000003c0a6b7981 */ /* 0x000362000c1e1500 */
[----:B0-----:R-:W-:-:S03]  /*131a0*/  IMAD.WIDE R2, R0, 0x2, R16 ;  /* 0x0000000200027825 */ /* 0x001fc600078e0210 */
[----:B------:R-:W5:Y:S04]  /*131b0*/  LDL.64 R32, [R1+0x8c0] ;  /* 0x0008c00001207983 */ /* 0x000f680000100a00 */
        /* <DEDUP_REMOVED lines=8> */
[----:B------:R-:W-:-:S03]  /*13240*/  IMAD.WIDE R4, R0, 0x2, R30 ;  /* 0x0000000200047825 */ /* 0x000fc600078e021e */
[----:B------:R-:W2:Y:S01]  /*13250*/  LDL.64 R30, [R1+0x898] ;  /* 0x00089800011e7983 */ /* 0x000ea20000100a00 */
[----:B0-----:R-:W-:-:S03]  /*13260*/  IMAD.WIDE R2, R0, 0x2, R18 ;  /* 0x0000000200027825 */ /* 0x001fc600078e0212 */
[----:B------:R-:W2:Y:S04]  /*13270*/  LDL.64 R18, [R1+0x890] ;  /* 0x0008900001127983 */ /* 0x000ea80000100a00 */
[----:B------:R3:W2:Y:S04]  /*13280*/  LDG.E.U16 R105, desc[UR60][R2.64] ;  /* 0x0000003c02697981 */ /* 0x0006a8000c1e1500 */
[----:B------:R0:W2:Y:S04]  /*13290*/  LDG.E.U16 R25, desc[UR60][R12.64] ;  /* 0x0000003c0c197981 */ /* 0x0000a8000c1e1500 */
[----:B------:R5:W2:Y:S04]  /*132a0*/  LDG.E.U16 R173, desc[UR60][R6.64] ;  /* 0x0000003c06ad7981 */ /* 0x000aa8000c1e1500 */
[----:B------:R-:W2:Y:S01]  /*132b0*/  LDG.E.U16 R150, desc[UR60][R4.64] ;  /* 0x0000003c04967981 */ /* 0x000ea2000c1e1500 */
[----:B----4-:R-:W-:-:S03]  /*132c0*/  IMAD.WIDE R10, R0, 0x2, R26 ;  /* 0x00000002000a7825 */ /* 0x010fc600078e021a */
[----:B------:R-:W4:Y:S01]  /*132d0*/  LDL.64 R26, [R1+0x888] ;  /* 0x00088800011a7983 */ /* 0x000f220000100a00 */
[----:B---3--:R-:W-:-:S03]  /*132e0*/  IMAD.WIDE R2, R0, 0x2, R20 ;  /* 0x0000000200027825 */ /* 0x008fc600078e0214 */
[----:B------:R-:W3:Y:S04]  /*132f0*/  LDG.E.U16 R174, desc[UR60][R10.64] ;  /* 0x0000003c0aae7981 */ /* 0x000ee8000c1e1500 */
[----:B------:R-:W3:Y:S01]  /*13300*/  LDL.64 R20, [R1+0x870] ;  /* 0x0008700001147983 */ /* 0x000ee20000100a00 */
[----:B0-----:R-:W-:-:S03]  /*13310*/  IMAD.WIDE R12, R0, 0x2, R36 ;  /* 0x00000002000c7825 */ /* 0x001fc600078e0224 */
[----:B------:R-:W3:Y:S04]  /*13320*/  LDL.64 R36, [R1+0x8a0] ;  /* 0x0008a00001247983 */ /* 0x000ee80000100a00 */
[----:B------:R0:W3:Y:S01]  /*13330*/  LDG.E.U16 R106, desc[UR60][R12.64] ;  /* 0x0000003c0c6a7981 */ /* 0x0000e2000c1e1500 */
[----:B-----5:R-:W-:-:S03]  /*13340*/  IMAD.WIDE R6, R0, 0x2, R14 ;  /* 0x0000000200067825 */ /* 0x020fc600078e020e */
[----:B------:R-:W5:Y:S04]  /*13350*/  LDG.E.U16 R50, desc[UR60][R2.64] ;  /* 0x0000003c02327981 */ /* 0x000f68000c1e1500 */
[----:B------:R-:W5:Y:S01]  /*13360*/  LDL.64 R14, [R1+0x880] ;  /* 0x00088000010e7983 */ /* 0x000f620000100a00 */
[----:B0-----:R-:W-:-:S03]  /*13370*/  IMAD.WIDE R12, R0, 0x2, R38 ;  /* 0x00000002000c7825 */ /* 0x001fc600078e0226 */
[----:B------:R0:W5:Y:S01]  /*13380*/  LDG.E.U16 R149, desc[UR60][R6.64] ;  /* 0x0000003c06957981 */ /* 0x000162000c1e1500 */
[----:B------:R-:W-:-:S03]  /*13390*/  IMAD.WIDE R4, R0, 0x2, R34 ;  /* 0x0000000200047825 */ /* 0x000fc600078e0222 */
[----:B------:R1:W5:Y:S01]  /*133a0*/  LDG.E.U16 R51, desc[UR60][R12.64] ;  /* 0x0000003c0c337981 */ /* 0x000362000c1e1500 */
[----:B------:R-:W-:-:S03]  /*133b0*/  IMAD.WIDE R10, R0, 0x2, R16 ;  /* 0x00000002000a7825 */ /* 0x000fc600078e0210 */
[----:B------:R-:W5:Y:S01]  /*133c0*/  LDL.64 R34, [R1+0x878] ;  /* 0x0008780001227983 */ /* 0x000f620000100a00 */
[----:B0-----:R-:W-:-:S03]  /*133d0*/  IMAD.WIDE R6, R0, 0x2, R28 ;  /* 0x0000000200067825 */ /* 0x001fc600078e021c */
[----:B------:R-:W5:Y:S01]  /*133e0*/  LDL.64 R16, [R1+0x860] ;  /* 0x0008600001107983 */ /* 0x000f620000100a00 */
[----:B-1----:R-:W-:-:S03]  /*133f0*/  IMAD.WIDE R12, R0, 0x2, R32 ;  /* 0x00000002000c7825 */ /* 0x002fc600078e0220 */
[----:B------:R-:W5:Y:S04]  /*13400*/  LDL.64 R32, [R1+0x868] ;  /* 0x0008680001207983 */ /* 0x000f680000100a00 */
        /* <DEDUP_REMOVED lines=11> */
[----:B------:R4:W2:Y:S04]  /*134c0*/  LDG.E.U16 R103, desc[UR60][R6.64] ;  /* 0x0000003c06677981 */ /* 0x0008a8000c1e1500 */
[----:B------:R5:W2:Y:S04]  /*134d0*/  LDG.E.U16 R49, desc[UR60][R4.64] ;  /* 0x0000003c04317981 */ /* 0x000aa8000c1e1500 */
[----:B------:R-:W2:Y:S01]  /*134e0*/  LDL.64 R38, [R1+0x820] ;  /* 0x0008200001267983 */ /* 0x000ea20000100a00 */
[----:B----4-:R-:W-:-:S03]  /*134f0*/  IMAD.WIDE R6, R0, 0x2, R26 ;  /* 0x0000000200067825 */ /* 0x010fc600078e021a */
[----:B------:R-:W4:Y:S04]  /*13500*/  LDL.64 R26, [R1+0x830] ;  /* 0x00083000011a7983 */ /* 0x000f280000100a00 */
[----:B------:R-:W4:Y:S04]  /*13510*/  LDG.E.U16 R102, desc[UR60][R10.64] ;  /* 0x0000003c0a667981 */ /* 0x000f28000c1e1500 */
[----:B------:R-:W4:Y:S01]  /*13520*/  LDG.E.U16 R48, desc[UR60][R6.64] ;  /* 0x0000003c06307981 */ /* 0x000f22000c1e1500 */
[----:B---3--:R-:W-:-:S03]  /*13530*/  IMAD.WIDE R12, R0, 0x2, R20 ;  /* 0x00000002000c7825 */ /* 0x008fc600078e0214 */
[----:B------:R-:W3:Y:S01]  /*13540*/  LDL.64 R20, [R1+0x810] ;  /* 0x0008100001147983 */ /* 0x000ee20000100a00 */
[----:B------:R-:W-:-:S03]  /*13550*/  IMAD.WIDE R2, R0, 0x2, R36 ;  /* 0x0000000200027825 */ /* 0x000fc600078e0224 */
[----:B------:R-:W3:Y:S04]  /*13560*/  LDL.64 R36, [R1+0x800] ;  /* 0x0008000001247983 */ /* 0x000ee80000100a00 */
[----:B------:R0:W3:Y:S04]  /*13570*/  LDG.E.U16 R176, desc[UR60][R2.64] ;  /* 0x0000003c02b07981 */ /* 0x0000e8000c1e1500 */
[----:B------:R-:W3:Y:S01]  /*13580*/  LDG.E.U16 R101, desc[UR60][R12.64] ;  /* 0x0000003c0c657981 */ /* 0x000ee2000c1e1500 */
[----:B-----5:R-:W-:-:S03]  /*13590*/  IMAD.WIDE R4, R0, 0x2, R14 ;  /* 0x0000000200047825 */ /* 0x020fc600078e020e */
[----:B------:R-:W5:Y:S04]  /*135a0*/  LDL.64 R14, [R1+0x828] ;  /* 0x00082800010e7983 */ /* 0x000f680000100a00 */
[----:B------:R1:W5:Y:S01]  /*135b0*/  LDG.E.U16 R177, desc[UR60][R4.64] ;  /* 0x0000003c04b17981 */ /* 0x000362000c1e1500 */
[----:B0-----:R-:W-:-:S03]  /*135c0*/  IMAD.WIDE R2, R0, 0x2, R34 ;  /* 0x0000000200027825 */ /* 0x001fc600078e0222 */
[----:B------:R-:W5:Y:S01]  /*135d0*/  LDL.64 R34, [R1+0x818] ;  /* 0x0008180001227983 */ /* 0x000f620000100a00 */
[----:B------:R-:W-:-:S03]  /*135e0*/  IMAD.WIDE R6, R0, 0x2, R16 ;  /* 0x0000000200067825 */ /* 0x000fc600078e0210 */
[----:B------:R-:W5:Y:S01]  /*135f0*/  LDL.64 R16, [R1+0x808] ;  /* 0x0008080001107983 */ /* 0x000f620000100a00 */
[----:B------:R-:W-:-:S03]  /*13600*/  IMAD.WIDE R10, R0, 0x2, R32 ;  /* 0x00000002000a7825 */ /* 0x000fc600078e0220 */
[----:B------:R2:W5:Y:S01]  /*13610*/  LDG.E.U16 R146, desc[UR60][R2.64] ;  /* 0x0000003c02927981 */ /* 0x000562000c1e1500 */
[----:B-1----:R-:W-:-:S03]  /*13620*/  IMAD.WIDE R4, R0, 0x2, R28 ;  /* 0x0000000200047825 */ /* 0x002fc600078e021c */
[----:B------:R-:W5:Y:S04]  /*13630*/  LDL.64 R28, [R1+0x7f8] ;  /* 0x0007f800011c7983 */ /* 0x000f680000100a00 */
[----:B------:R0:W5:Y:S04]  /*13640*/  LDG.E.U16 R47, desc[UR60][R10.64] ;  /* 0x0000003c0a2f7981 */ /* 0x000168000c1e1500 */
[----:B------:R1:W5:Y:S04]  /*13650*/  LDG.E.U16 R178, desc[UR60][R6.64] ;  /* 0x0000003c06b27981 */ /* 0x000368000c1e1500 */
[----:B------:R-:W5:Y:S01]  /*13660*/  LDL.64 R32, [R1+0x7f0] ;  /* 0x0007f00001207983 */ /* 0x000f620000100a00 */
        /* <DEDUP_REMOVED lines=10> */
[----:B------:R0:W2:Y:S01]  /*13710*/  LDG.E.U16 R46, desc[UR60][R12.64] ;  /* 0x0000003c0c2e7981 */ /* 0x0000a2000c1e1500 */
[----:B----4-:R-:W-:-:S03]  /*13720*/  IMAD.WIDE R4, R0, 0x2, R26 ;  /* 0x0000000200047825 */ /* 0x010fc600078e021a */
[----:B------:R-:W4:Y:S04]  /*13730*/  LDL.64 R26, [R1+0x7d0] ;  /* 0x0007d000011a7983 */ /* 0x000f280000100a00 */
[----:B------:R1:W4:Y:S04]  /*13740*/  LDG.E.U16 R99, desc[UR60][R4.64] ;  /* 0x0000003c04637981 */ /* 0x000328000c1e1500 */
[----:B------:R-:W4:Y:S01]  /*13750*/  LDG.E.U16 R179, desc[UR60][R10.64] ;  /* 0x0000003c0ab37981 */ /* 0x000f22000c1e1500 */
[----:B---3--:R-:W-:-:S03]  /*13760*/  IMAD.WIDE R6, R0, 0x2, R20 ;  /* 0x0000000200067825 */ /* 0x008fc600078e0214 */
[----:B------:R-:W3:Y:S04]  /*13770*/  LDL.64 R40, [R1+0x7a0] ;  /* 0x0007a00001287983 */ /* 0x000ee80000100a00 */
[----:B------:R-:W3:Y:S01]  /*13780*/  LDL.64 R20, [R1+0x7b8] ;  /* 0x0007b80001147983 */ /* 0x000ee20000100a00 */
[----:B0-----:R-:W-:-:S03]  /*13790*/  IMAD.WIDE R12, R0, 0x2, R38 ;  /* 0x00000002000c7825 */ /* 0x001fc600078e0226 */
[----:B------:R-:W3:Y:S04]  /*137a0*/  LDG.E.U16 R98, desc[UR60][R6.64] ;  /* 0x0000003c06627981 */ /* 0x000ee8000c1e1500 */
[----:B------:R-:W3:Y:S01]  /*137b0*/  LDG.E.U16 R180, desc[UR60][R12.64] ;  /* 0x0000003c0cb47981 */ /* 0x000ee2000c1e1500 */
[----:B-----5:R-:W-:-:S03]  /*137c0*/  IMAD.WIDE R2, R0, 0x2, R14 ;  /* 0x0000000200027825 */ /* 0x020fc600078e020e */
[----:B------:R-:W5:Y:S04]  /*137d0*/  LDL.64 R38, [R1+0x778] ;  /* 0x0007780001267983 */ /* 0x000f680000100a00 */
[----:B------:R-:W5:Y:S04]  /*137e0*/  LDL.64 R14, [R1+0x7c8] ;  /* 0x0007c800010e7983 */ /* 0x000f680000100a00 */
[----:B------:R0:W5:Y:S01]  /*137f0*/  LDG.E.U16 R45, desc[UR60][R2.64] ;  /* 0x0000003c022d7981 */ /* 0x000162000c1e1500 */
[----:B-1----:R-:W-:-:S03]  /*13800*/  IMAD.WIDE R4, R0, 0x2, R16 ;  /* 0x0000000200047825 */ /* 0x002fc600078e0210 */
[----:B------:R-:W5:Y:S01]  /*13810*/  LDL.64 R16, [R1+0x7b0] ;  /* 0x0007b00001107983 */ /* 0x000f620000100a00 */
[----:B0-----:R-:W-:-:S03]  /*13820*/  IMAD.WIDE R2, R0, 0x2, R36 ;  /* 0x0000000200027825 */ /* 0x001fc600078e0224 */
[----:B------:R-:W5:Y:S01]  /*13830*/  LDG.E.U16 R44, desc[UR60][R4.64] ;  /* 0x0000003c042c7981 */ /* 0x000f62000c1e1500 */
[----:B------:R-:W-:-:S03]  /*13840*/  IMAD.WIDE R12, R0, 0x2, R28 ;  /* 0x00000002000c7825 */ /* 0x000fc600078e021c */
[----:B------:R-:W5:Y:S04]  /*13850*/  LDL.64 R28, [R1+0x7a8] ;  /* 0x0007a800011c7983 */ /* 0x000f680000100a00 */
[----:B------:R0:W5:Y:S01]  /*13860*/  LDG.E.U16 R181, desc[UR60][R2.64] ;  /* 0x0000003c02b57981 */ /* 0x000162000c1e1500 */
[----:B------:R-:W-:-:S03]  /*13870*/  IMAD.WIDE R10, R0, 0x2, R34 ;  /* 0x00000002000a7825 */ /* 0x000fc600078e0222 */
[----:B------:R-:W5:Y:S04]  /*13880*/  LDL.64 R34, [R1+0x7c0] ;  /* 0x0007c00001227983 */ /* 0x000f680000100a00 */
[----:B------:R1:W5:Y:S01]  /*13890*/  LDG.E.U16 R143, desc[UR60][R10.64] ;  /* 0x0000003c0a8f7981 */ /* 0x000362000c1e1500 */
[----:B--2---:R-:W-:-:S03]  /*138a0*/  IMAD.WIDE R6, R0, 0x2, R22 ;  /* 0x0000000200067825 */ /* 0x004fc600078e0216 */
[----:B------:R-:W2:Y:S01]  /*138b0*/  LDL.64 R22, [R1+0x790] ;  /* 0x0007900001167983 */ /* 0x000ea20000100a00 */
[----:B0-----:R-:W-:-:S03]  /*138c0*/  IMAD.WIDE R2, R0, 0x2, R30 ;  /* 0x0000000200027825 */ /* 0x001fc600078e021e */
[----:B------:R-:W2:Y:S01]  /*138d0*/  LDL.64 R30, [R1+0x780] ;  /* 0x00078000011e7983 */ /* 0x000ea20000100a00 */
[----:B------:R-:W-:-:S03]  /*138e0*/  IMAD.WIDE R4, R0, 0x2, R18 ;  /* 0x0000000200047825 */ /* 0x000fc600078e0212 */
[----:B------:R-:W2:Y:S04]  /*138f0*/  LDL.64 R18, [R1+0x788] ;  /* 0x0007880001127983 */ /* 0x000ea80000100a00 */
[----:B------:R-:W2:Y:S01]  /*13900*/  LDG.E.U16 R182, desc[UR60][R4.64] ;  /* 0x0000003c04b67981 */ /* 0x000ea2000c1e1500 */
[----:B-1----:R-:W-:-:S03]  /*13910*/  IMAD.WIDE R10, R0, 0x2, R32 ;  /* 0x00000002000a7825 */ /* 0x002fc600078e0220 */
[----:B------:R-:W2:Y:S04]  /*13920*/  LDL.64 R32, [R1+0x798] ;  /* 0x0007980001207983 */ /* 0x000ea80000100a00 */
[----:B------:R4:W2:Y:S04]  /*13930*/  LDG.E.U16 R142, desc[UR60][R12.64] ;  /* 0x0000003c0c8e7981 */ /* 0x0008a8000c1e1500 */
[----:B------:R5:W2:Y:S04]  /*13940*/  LDG.E.U16 R97, desc[UR60][R10.64] ;  /* 0x0000003c0a617981 */ /* 0x000aa8000c1e1500 */
[----:B------:R-:W2:Y:S01]  /*13950*/  LDG.E.U16 R141, desc[UR60][R2.64] ;  /* 0x0000003c028d7981 */ /* 0x000ea2000c1e1500 */
[----:B----4-:R-:W-:-:S03]  /*13960*/  IMAD.WIDE R12, R0, 0x2, R26 ;  /* 0x00000002000c7825 */ /* 0x010fc600078e021a */
[----:B------:R-:W4:Y:S04]  /*13970*/  LDL.64 R26, [R1+0x770] ;  /* 0x00077000011a7983 */ /* 0x000f280000100a00 */
[----:B------:R-:W4:Y:S04]  /*13980*/  LDG.E.U16 R96, desc[UR60][R12.64] ;  /* 0x0000003c0c607981 */ /* 0x000f28000c1e1500 */
[----:B------:R-:W4:Y:S04]  /*13990*/  LDG.E.U16 R43, desc[UR60][R6.64] ;  /* 0x0000003c062b7981 */ /* 0x000f28000c1e1500 */
[----:B------:R-:W4:Y:S01]  /*139a0*/  LDL.64 R36, [R1+0x760] ;  /* 0x0007600001247983 */ /* 0x000f220000100a00 */
[----:B---3--:R-:W-:-:S03]  /*139b0*/  IMAD.WIDE R4, R0, 0x2, R20 ;  /* 0x0000000200047825 */ /* 0x008fc600078e0214 */
[----:B------:R-:W3:Y:S04]  /*139c0*/  LDL.64 R20, [R1+0x758] ;  /* 0x0007580001147983 */ /* 0x000ee80000100a00 */
[----:B------:R-:W3:Y:S01]  /*139d0*/  LDG.E.U16 R140, desc[UR60][R4.64] ;  /* 0x0000003c048c7981 */ /* 0x000ee2000c1e1500 */
[----:B-----5:R-:W-:-:S03]  /*139e0*/  IMAD.WIDE R10, R0, 0x2, R14 ;  /* 0x00000002000a7825 */ /* 0x020fc600078e020e */
[----:B------:R-:W5:Y:S04]  /*139f0*/  LDL.64 R14, [R1+0x768] ;  /* 0x00076800010e7983 */ /* 0x000f680000100a00 */
[----:B------:R0:W5:Y:S02]  /*13a00*/  LDG.E.U16 R42, desc[UR60][R10.64] ;  /* 0x0000003c0a2a7981 */ /* 0x000164000c1e1500 */
[----:B0-----:R-:W-:-:S04]  /*13a10*/  IMAD.WIDE R10, R0, 0x2, R40 ;  /* 0x00000002000a7825 */ /* 0x001fc800078e0228 */
[C---:B------:R-:W-:Y:S01]  /*13a20*/  IMAD.WIDE R12, R0.reuse, 0x2, R28 ;  /* 0x00000002000c7825 */ /* 0x040fe200078e021c */
[----:B------:R-:W5:Y:S04]  /*13a30*/  LDG.E.U16 R184, desc[UR60][R10.64] ;  /* 0x0000003c0ab87981 */ /* 0x000f68000c1e1500 */
[----:B------:R0:W5:Y:S01]  /*13a40*/  LDG.E.U16 R41, desc[UR60][R12.64] ;  /* 0x0000003c0c297981 */ /* 0x000162000c1e1500 */
[----:B------:R-:W-:-:S03]  /*13a50*/  IMAD.WIDE R2, R0, 0x2, R16 ;  /* 0x0000000200027825 */ /* 0x000fc600078e0210 */
[----:B------:R-:W5:Y:S04]  /*13a60*/  LDL.64 R16, [R1+0x750] ;  /* 0x0007500001107983 */ /* 0x000f680000100a00 */
[----:B------:R1:W5:Y:S01]  /*13a70*/  LDG.E.U16 R95, desc[UR60][R2.64] ;  /* 0x0000003c025f7981 */ /* 0x000362000c1e1500 */
[----:B--2---:R-:W-:-:S03]  /*13a80*/  IMAD.WIDE R4, R0, 0x2, R22 ;  /* 0x0000000200047825 */ /* 0x004fc600078e0216 */
[----:B------:R-:W2:Y:S01]  /*13a90*/  LDL.64 R28, [R1+0x740] ;  /* 0x00074000011c7983 */ /* 0x000ea20000100a00 */
[----:B0-----:R-:W-:-:S03]  /*13aa0*/  IMAD.WIDE R12, R0, 0x2, R30 ;  /* 0x00000002000c7825 */ /* 0x001fc600078e021e */
[----:B------:R-:W2:Y:S04]  /*13ab0*/  LDL.64 R22, [R1+0x730] ;  /* 0x0007300001167983 */ /* 0x000ea80000100a00 */
[----:B------:R-:W2:Y:S01]  /*13ac0*/  LDG.E.U16 R185, desc[UR60][R12.64] ;  /* 0x0000003c0cb97981 */ /* 0x000ea2000c1e1500 */
[----:B-1----:R-:W-:-:S03]  /*13ad0*/  IMAD.WIDE R2, R0, 0x2, R18 ;  /* 0x0000000200027825 */ /* 0x002fc600078e0212 */
[----:B------:R-:W2:Y:S01]  /*13ae0*/  LDL.64 R18, [R1+0x728] ;  /* 0x0007280001127983 */ /* 0x000ea20000100a00 */
[----:B------:R-:W-:-:S03]  /*13af0*/  IMAD.WIDE R6, R0, 0x2, R34 ;  /* 0x0000000200067825 */ /* 0x000fc600078e0222 */
[----:B------:R-:W2:Y:S04]  /*13b00*/  LDL.64 R34, [R1+0x748] ;  /* 0x0007480001227983 */ /* 0x000ea80000100a00 */
[----:B------:R0:W2:Y:S04]  /*13b10*/  LDG.E.U16 R183, desc[UR60][R6.64] ;  /* 0x0000003c06b77981 */ /* 0x0000a8000c1e1500 */
[----:B------:R-:W2:Y:S01]  /*13b20*/  LDL.64 R30, [R1+0x720] ;  /* 0x00072000011e7983 */ /* 0x000ea20000100a00 */
[----:B------:R-:W-:-:S03]  /*13b30*/  IMAD.WIDE R10, R0, 0x2, R38 ;  /* 0x00000002000a7825 */ /* 0x000fc600078e0226 */
[----:B------:R-:W2:Y:S01]  /*13b40*/  LDG.E.U16 R94, desc[UR60][R4.64] ;  /* 0x0000003c045e7981 */ /* 0x000ea2000c1e1500 */
[----:B0-----:R-:W-:-:S03]  /*13b50*/  IMAD.WIDE R6, R0, 0x2, R32 ;  /* 0x0000000200067825 */ /* 0x001fc600078e0220 */
[----:B------:R-:W2:Y:S04]  /*13b60*/  LDL.64 R32, [R1+0x738] ;  /* 0x0007380001207983 */ /* 0x000ea80000100a00 */
[----:B------:R4:W2:Y:S04]  /*13b70*/  LDG.E.U16 R139, desc[UR60][R6.64] ;  /* 0x0000003c068b7981 */ /* 0x0008a8000c1e1500 */
[----:B------:R-:W2:Y:S04]  /*13b80*/  LDG.E.U16 R138, desc[UR60][R10.64] ;  /* 0x0000003c0a8a7981 */ /* 0x000ea8000c1e1500 */
[----:B------:R-:W2:Y:S01]  /*13b90*/  LDG.E.U16 R40, desc[UR60][R2.64] ;  /* 0x0000003c02287981 */ /* 0x000ea2000c1e1500 */
[----:B----4-:R-:W-:-:S03]  /*13ba0*/  IMAD.WIDE R6, R0, 0x2, R26 ;  /* 0x0000000200067825 */ /* 0x010fc600078e021a */
[----:B------:R-:W4:Y:S04]  /*13bb0*/  LDL.64 R26, [R1+0x718] ;  /* 0x00071800011a7983 */ /* 0x000f280000100a00 */
[----:B------:R-:W4:Y:S01]  /*13bc0*/  LDG.E.U16 R93, desc[UR60][R6.64] ;  /* 0x0000003c065d7981 */ /* 0x000f22000c1e1500 */
[----:B---3--:R-:W-:-:S03]  /*13bd0*/  IMAD.WIDE R12, R0, 0x2, R20 ;  /* 0x00000002000c7825 */ /* 0x008fc600078e0214 */
[----:B------:R-:W3:Y:S04]  /*13be0*/  LDL.64 R20, [R1+0x708] ;  /* 0x0007080001147983 */ /* 0x000ee80000100a00 */
[----:B------:R2:W3:Y:S01]  /*13bf0*/  LDG.E.U16 R137, desc[UR60][R12.64] ;  /* 0x0000003c0c897981 */ /* 0x0004e2000c1e1500 */
[----:B-----5:R-:W-:-:S03]  /*13c00*/  IMAD.WIDE R4, R0, 0x2, R14 ;  /* 0x0000000200047825 */ /* 0x020fc600078e020e */
[----:B------:R-:W5:Y:S04]  /*13c10*/  LDL.64 R14, [R1+0x710] ;  /* 0x00071000010e7983 */ /* 0x000f680000100a00 */
[----:B------:R-:W5:Y:S01]  /*13c20*/  LDG.E.U16 R39, desc[UR60][R4.64] ;  /* 0x0000003c04277981 */ /* 0x000f62000c1e1500 */
[----:B--2---:R-:W-:-:S03]  /*13c30*/  IMAD.WIDE R12, R0, 0x2, R22 ;  /* 0x00000002000c7825 */ /* 0x004fc600078e0216 */
[----:B------:R-:W2:Y:S04]  /*13c40*/  LDL.64 R22, [R1+0x6e0] ;  /* 0x0006e00001167983 */ /* 0x000ea80000100a00 */
[----:B------:R-:W5:Y:S01]  /*13c50*/  LDG.E.U16 R91, desc[UR60][R12.64] ;  /* 0x0000003c0c5b7981 */ /* 0x000f62000c1e1500 */
[----:B------:R-:W-:-:S03]  /*13c60*/  IMAD.WIDE R10, R0, 0x2, R16 ;  /* 0x00000002000a7825 */ /* 0x000fc600078e0210 */
[----:B------:R-:W5:Y:S04]  /*13c70*/  LDL.64 R16, [R1+0x700] ;  /* 0x0007000001107983 */ /* 0x000f680000100a00 */
[----:B------:R0:W5:Y:S02]  /*13c80*/  LDG.E.U16 R92, desc[UR60][R10.64] ;  /* 0x0000003c0a5c7981 */ /* 0x000164000c1e1500 */
[C---:B0-----:R-:W-:Y:S02]  /*13c90*/  IMAD.WIDE R10, R0.reuse, 0x2, R18 ;  /* 0x00000002000a7825 */ /* 0x041fe400078e0212 */
[----:B------:R-:W5:Y:S02]  /*13ca0*/  LDL.64 R18, [R1+0x6d8] ;  /* 0x0006d80001127983 */ /* 0x000f640000100a00 */
[----:B------:R-:W-:-:S02]  /*13cb0*/  IMAD.WIDE R4, R0, 0x2, R28 ;  /* 0x0000000200047825 */ /* 0x000fc400078e021c */
[----:B------:R-:W5:Y:S04]  /*13cc0*/  LDL.64 R28, [R1+0x6e8] ;  /* 0x0006e800011c7983 */ /* 0x000f680000100a00 */
[----:B------:R4:W5:Y:S02]  /*13cd0*/  LDG.E.U16 R187, desc[UR60][R4.64] ;  /* 0x0000003c04bb7981 */ /* 0x000964000c1e1500 */
[C---:B----4-:R-:W-:Y:S02]  /*13ce0*/  IMAD.WIDE R4, R0.reuse, 0x2, R26 ;  /* 0x0000000200047825 */ /* 0x050fe400078e021a */
[----:B------:R-:W4:Y:S02]  /*13cf0*/  LDL.64 R26, [R1+0x6a8] ;  /* 0x0006a800011a7983 */ /* 0x000f240000100a00 */
[----:B------:R-:W-:-:S02]  /*13d00*/  IMAD.WIDE R6, R0, 0x2, R34 ;  /* 0x0000000200067825 */ /* 0x000fc400078e0222 */
[----:B------:R-:W4:Y:S04]  /*13d10*/  LDL.64 R34, [R1+0x6f0] ;  /* 0x0006f00001227983 */ /* 0x000f280000100a00 */
[----:B------:R0:W4:Y:S01]  /*13d20*/  LDG.E.U16 R38, desc[UR60][R6.64] ;  /* 0x0000003c06267981 */ /* 0x000122000c1e1500 */
[----:B------:R-:W-:-:S03]  /*13d30*/  IMAD.WIDE R2, R0, 0x2, R36 ;  /* 0x0000000200027825 */ /* 0x000fc600078e0224 */
[----:B------:R-:W4:Y:S04]  /*13d40*/  LDG.E.U16 R37, desc[UR60][R10.64] ;  /* 0x0000003c0a257981 */ /* 0x000f28000c1e1500 */
[----:B------:R1:W4:Y:S01]  /*13d50*/  LDG.E.U16 R186, desc[UR60][R2.64] ;  /* 0x0000003c02ba7981 */ /* 0x000322000c1e1500 */
[----:B---3--:R-:W-:-:S03]  /*13d60*/  IMAD.WIDE R12, R0, 0x2, R20 ;  /* 0x00000002000c7825 */ /* 0x008fc600078e0214 */
[----:B------:R-:W3:Y:S04]  /*13d70*/  LDG.E.U16 R135, desc[UR60][R4.64] ;  /* 0x0000003c04877981 */ /* 0x000ee8000c1e1500 */
[----:B------:R-:W3:Y:S01]  /*13d80*/  LDL.64 R20, [R1+0x6a0] ;  /* 0x0006a00001147983 */ /* 0x000ee20000100a00 */
[----:B0-----:R-:W-:-:S03]  /*13d90*/  IMAD.WIDE R6, R0, 0x2, R30 ;  /* 0x0000000200067825 */ /* 0x001fc600078e021e */
[----:B------:R-:W3:Y:S04]  /*13da0*/  LDG.E.U16 R36, desc[UR60][R12.64] ;  /* 0x0000003c0c247981 */ /* 0x000ee8000c1e1500 */
[----:B------:R0:W3:Y:S01]  /*13db0*/  LDG.E.U16 R188, desc[UR60][R6.64] ;  /* 0x0000003c06bc7981 */ /* 0x0000e2000c1e1500 */
[----:B-1----:R-:W-:-:S03]  /*13dc0*/  IMAD.WIDE R2, R0, 0x2, R32 ;  /* 0x0000000200027825 */ /* 0x002fc600078e0220 */
[----:B------:R-:W3:Y:S04]  /*13dd0*/  LDL.64 R32, [R1+0x6c0] ;  /* 0x0006c00001207983 */ /* 0x000ee80000100a00 */
[----:B------:R-:W3:Y:S01]  /*13de0*/  LDL.64 R30, [R1+0x6b0] ;  /* 0x0006b000011e7983 */ /* 0x000ee20000100a00 */
[----:B0-----:R-:W-:-:S03]  /*13df0*/  IMAD.WIDE R6, R0, 0x2, R76 ;  /* 0x0000000200067825 */ /* 0x001fc600078e024c */
[----:B------:R-:W3:Y:S04]  /*13e00*/  LDG.E.U16 R136, desc[UR60][R2.64] ;  /* 0x0000003c02887981 */ /* 0x000ee8000c1e1500 */
[----:B------:R0:W3:Y:S04]  /*13e10*/  LDG.E.U16 R134, desc[UR60][R6.64] ;  /* 0x0000003c06867981 */ /* 0x0000e8000c1e1500 */
[----:B------:R-:W3:Y:S01]  /*13e20*/  LDL.64 R76, [R1+0x690] ;  /* 0x00069000014c7983 */ /* 0x000ee20000100a00 */
[----:B0-----:R-:W-:-:S03]  /*13e30*/  IMAD.WIDE R6, R0, 0x2, R78 ;  /* 0x0000000200067825 */ /* 0x001fc600078e024e */
[----:B------:R-:W3:Y:S04]  /*13e40*/  LDL.64 R78, [R1+0x640] ;  /* 0x00064000014e7983 */ /* 0x000ee80000100a00 */
[----:B------:R-:W3:Y:S01]  /*13e50*/  LDG.E.U16 R88, desc[UR60][R6.64] ;  /* 0x0000003c06587981 */ /* 0x000ee2000c1e1500 */
[----:B--2---:R-:W-:-:S03]  /*13e60*/  IMAD.WIDE R12, R0, 0x2, R22 ;  /* 0x00000002000c7825 */ /* 0x004fc600078e0216 */
[----:B------:R-:W2:Y:S01]  /*13e70*/  LDL.64 R22, [R1+0x680] ;  /* 0x0006800001167983 */ /* 0x000ea20000100a00 */
[----:B-----5:R-:W-:-:S03]  /*13e80*/  IMAD.WIDE R10, R0, 0x2, R16 ;  /* 0x00000002000a7825 */ /* 0x020fc600078e0210 */
[----:B------:R-:W5:Y:S04]  /*13e90*/  LDG.E.U16 R190, desc[UR60][R12.64] ;  /* 0x0000003c0cbe7981 */ /* 0x000f68000c1e1500 */
[----:B------:R-:W5:Y:S04]  /*13ea0*/  LDL.64 R16, [R1+0x698] ;  /* 0x0006980001107983 */ /* 0x000f680000100a00 */
[----:B------:R0:W5:Y:S01]  /*13eb0*/  LDG.E.U16 R189, desc[UR60][R10.64] ;  /* 0x0000003c0abd7981 */ /* 0x000162000c1e1500 */
[----:B------:R-:W-:-:S03]  /*13ec0*/  IMAD.WIDE R2, R0, 0x2, R14 ;  /* 0x0000000200027825 */ /* 0x000fc600078e020e */
[----:B------:R-:W5:Y:S04]  /*13ed0*/  LDL.64 R14, [R1+0x6b8] ;  /* 0x0006b800010e7983 */ /* 0x000f680000100a00 */
[----:B------:R1:W5:Y:S01]  /*13ee0*/  LDG.E.U16 R90, desc[UR60][R2.64] ;  /* 0x0000003c025a7981 */ /* 0x000362000c1e1500 */
[----:B0-----:R-:W-:-:S03]  /*13ef0*/  IMAD.WIDE R10, R0, 0x2, R18 ;  /* 0x00000002000a7825 */ /* 0x001fc600078e0212 */
[----:B------:R-:W5:Y:S04]  /*13f00*/  LDL.64 R18, [R1+0x678] ;  /* 0x0006780001127983 */ /* 0x000f680000100a00 */
[----:B------:R4:W5:Y:S01]  /*13f10*/  LDG.E.U16 R133, desc[UR60][R10.64] ;  /* 0x0000003c0a857981 */ /* 0x000962000c1e1500 */
[----:B-1----:R-:W-:-:S03]  /*13f20*/  IMAD.WIDE R2, R0, 0x2, R28 ;  /* 0x0000000200027825 */ /* 0x002fc600078e021c */
[----:B------:R-:W5:Y:S01]  /*13f30*/  LDL.64 R28, [R1+0x688] ;  /* 0x00068800011c7983 */ /* 0x000f620000100a00 */
[----:B----4-:R-:W-:-:S03]  /*13f40*/  IMAD.WIDE R10, R0, 0x2, R26 ;  /* 0x00000002000a7825 */ /* 0x010fc600078e021a */
[----:B------:R-:W4:Y:S01]  /*13f50*/  LDL.64 R26, [R1+0x660] ;  /* 0x00066000011a7983 */ /* 0x000f220000100a00 */
[----:B---3--:R-:W-:-:S03]  /*13f60*/  IMAD.WIDE R6, R0, 0x2, R20 ;  /* 0x0000000200067825 */ /* 0x008fc600078e0214 */
[----:B------:R-:W3:Y:S01]  /*13f70*/  LDL.64 R20, [R1+0x3b8] ;  /* 0x0003b80001147983 */ /* 0x000ee20000100a00 */
[----:B------:R-:W-:-:S03]  /*13f80*/  IMAD.WIDE R4, R0, 0x2, R34 ;  /* 0x0000000200047825 */ /* 0x000fc600078e0222 */
[----:B------:R0:W4:Y:S04]  /*13f90*/  LDG.E.U16 R35, desc[UR60][R2.64] ;  /* 0x0000003c02237981 */ /* 0x000128000c1e1500 */
[----:B------:R1:W4:Y:S04]  /*13fa0*/  LDG.E.U16 R89, desc[UR60][R4.64] ;  /* 0x0000003c04597981 */ /* 0x000328000c1e1500 */
[----:B------:R-:W4:Y:S01]  /*13fb0*/  LDG.E.U16 R192, desc[UR60][R6.64] ;  /* 0x0000003c06c07981 */ /* 0x000f22000c1e1500 */
[----:B0-----:R-:W-:-:S03]  /*13fc0*/  IMAD.WIDE R2, R0, 0x2, R32 ;  /* 0x0000000200027825 */ /* 0x001fc600078e0220 */
[----:B------:R-:W4:Y:S01]  /*13fd0*/  LDG.E.U16 R33, desc[UR60][R10.64] ;  /* 0x0000003c0a217981 */ /* 0x000f22000c1e1500 */
[----:B-1----:R-:W-:-:S03]  /*13fe0*/  IMAD.WIDE R4, R0, 0x2, R74 ;  /* 0x0000000200047825 */ /* 0x002fc600078e024a */
[----:B------:R-:W4:Y:S01]  /*13ff0*/  LDL.64 R74, [R1+0x670] ;  /* 0x00067000014a7983 */ /* 0x000f220000100a00 */
[----:B------:R-:W-:-:S03]  /*14000*/  IMAD.WIDE R12, R0, 0x2, R30 ;  /* 0x00000002000c7825 */ /* 0x000fc600078e021e */
[----:B------:R-:W4:Y:S04]  /*14010*/  LDL.64 R30, [R1+0x668] ;  /* 0x00066800011e7983 */ /* 0x000f280000100a00 */
[----:B------:R-:W4:Y:S04]  /*14020*/  LDG.E.U16 R34, desc[UR60][R4.64] ;  /* 0x0000003c04227981 */ /* 0x000f28000c1e1500 */
[----:B------:R0:W4:Y:S04]  /*14030*/  LDG.E.U16 R191, desc[UR60][R2.64] ;  /* 0x0000003c02bf7981 */ /* 0x000128000c1e1500 */
[----:B------:R-:W4:Y:S01]  /*14040*/  LDG.E.U16 R87, desc[UR60][R12.64] ;  /* 0x0000003c0c577981 */ /* 0x000f22000c1e1500 */
[----:B0-----:R-:W0:Y:S01]  /*14050*/  LDC.64 R2, c[0x0][0x260] ;  /* 0x00009800ff027b82 */ /* 0x001e220000000a00 */
[----:B--2---:R-:W-:-:S02]  /*14060*/  IMAD.WIDE R6, R0, 0x2, R22 ;  /* 0x0000000200067825 */ /* 0x004fc400078e0216 */
[----:B------:R-:W2:Y:S02]  /*14070*/  LDL.64 R22, [R1+0x658] ;  /* 0x0006580001167983 */ /* 0x000ea40000100a00 */
[C---:B-----5:R-:W-:Y:S02]  /*14080*/  IMAD.WIDE R4, R0.reuse, 0x2, R16 ;  /* 0x0000000200047825 */ /* 0x060fe400078e0210 */
[----:B------:R-:W5:Y:S01]  /*14090*/  LDG.E.U16 R193, desc[UR60][R6.64] ;  /* 0x0000003c06c17981 */ /* 0x000f62000c1e1500 */
[----:B------:R-:W1:Y:S03]  /*140a0*/  LDC R16, c[0x0][0x220] ;  /* 0x00008800ff107b82 */ /* 0x000e660000000800 */
[----:B------:R0:W5:Y:S01]  /*140b0*/  LDG.E.U16 R131, desc[UR60][R4.64] ;  /* 0x0000003c04837981 */ /* 0x000162000c1e1500 */
[----:B------:R-:W-:-:S05]  /*140c0*/  IMAD.WIDE R14, R0, 0x2, R14 ;  /* 0x00000002000e7825 */ /* 0x000fca00078e020e */
[----:B------:R0:W5:Y:S02]  /*140d0*/  LDG.E.U16 R132, desc[UR60][R14.64] ;  /* 0x0000003c0e847981 */ /* 0x000164000c1e1500 */
[C---:B0-----:R-:W-:Y:S02]  /*140e0*/  IMAD.WIDE R4, R0.reuse, 0x2, R18 ;  /* 0x0000000200047825 */ /* 0x041fe400078e0212 */
[----:B------:R-:W5:Y:S02]  /*140f0*/  LDL.64 R18, [R1+0x650] ;  /* 0x0006500001127983 */ /* 0x000f640000100a00 */
[----:B------:R-:W-:Y:S01]  /*14100*/  IMAD.WIDE R10, R0, 0x2, R28 ;  /* 0x00000002000a7825 */ /* 0x000fe200078e021c */
[----:B------:R-:W-:Y:S01]  /*14110*/  LOP3.LUT R14, R244, 0x7f, RZ, 0xc0, !PT ;  /* 0x0000007ff40e7812 */ /* 0x000fe200078ec0ff */
[----:B------:R-:W5:Y:S04]  /*14120*/  LDL.64 R28, [R1+0x638] ;  /* 0x00063800011c7983 */ /* 0x000f680000100a00 */
[----:B------:R0:W5:Y:S01]  /*14130*/  LDG.E.U16 R32, desc[UR60][R10.64] ;  /* 0x0000003c0a207981 */ /* 0x000162000c1e1500 */
[----:B------:R-:W-:-:S03]  /*14140*/  IMAD R14, R14, R3, RZ ;  /* 0x000000030e0e7224 */ /* 0x000fc600078e02ff */
[----:B---3--:R-:W3:Y:S01]  /*14150*/  LDL.64 R20, [R1+0x3b8] ;  /* 0x0003b80001147983 */ /* 0x008ee20000100a00 */
[----:B0-----:R-:W-:Y:S02]  /*14160*/  IMAD R10, R129, R2, RZ ;  /* 0x00000002810a7224 */ /* 0x001fe400078e02ff */
[----:B----4-:R-:W-:Y:S01]  /*14170*/  IMAD.WIDE R2, R0, 0x2, R26 ;  /* 0x0000000200027825 */ /* 0x010fe200078e021a */
[----:B------:R-:W-:Y:S01]  /*14180*/  SHF.R.U32.HI R15, RZ, 0x7, R244 ;  /* 0x00000007ff0f7819 */ /* 0x000fe200000116f4 */
[----:B------:R-:W4:Y:S01]  /*14190*/  LDL.64 R26, [R1+0x5c0] ;  /* 0x0005c000011a7983 */ /* 0x000f220000100a00 */
[----:B------:R-:W-:Y:S01]  /*141a0*/  SHF.L.U32 R14, R14, 0x1, RZ ;  /* 0x000000010e0e7819 */ /* 0x000fe200000006ff */
[----:B------:R-:W-:Y:S01]  /*141b0*/  IMAD.SHL.U32 R10, R10, 0x2, RZ ;  /* 0x000000020a0a7824 */ /* 0x000fe200078e00ff */
[----:B------:R-:W-:Y:S01]  /*141c0*/  SGXT.U32 R15, R15, 0x1 ;  /* 0x000000010f0f781a */ /* 0x000fe20000000000 */
[----:B------:R-:W-:Y:S01]  /*141d0*/  IMAD.WIDE R12, R0, 0x2, R76 ;  /* 0x00000002000c7825 */ /* 0x000fe200078e024c */
[----:B------:R0:W4:Y:S02]  /*141e0*/  LDG.E.U16 R130, desc[UR60][R4.64] ;  /* 0x0000003c04827981 */ /* 0x000124000c1e1500 */
[----:B-1----:R-:W-:Y:S01]  /*141f0*/  IADD3 R14, R14, R16, R10 ;  /* 0x000000100e0e7210 */ /* 0x002fe20007ffe00a */
[----:B------:R-:W-:Y:S01]  /*14200*/  IMAD R15, R15, R234, RZ ;  /* 0x000000ea0f0f7224 */ /* 0x000fe200078e02ff */
[----:B------:R-:W4:Y:S04]  /*14210*/  LDL.64 R76, [R1+0x600] ;  /* 0x00060000014c7983 */ /* 0x000f280000100a00 */
[----:B------:R-:W4:Y:S01]  /*14220*/  LDG.E.U16 R194, desc[UR60][R2.64] ;  /* 0x0000003c02c27981 */ /* 0x000f22000c1e1500 */
[----:B------:R-:W-:-:S03]  /*14230*/  IMAD.WIDE R6, R0, 0x2, R74 ;  /* 0x0000000200067825 */ /* 0x000fc600078e024a */
[----:B------:R-:W4:Y:S01]  /*14240*/  LDL.64 R74, [R1+0x5e0] ;  /* 0x0005e000014a7983 */ /* 0x000f220000100a00 */
[----:B0-----:R-:W-:-:S03]  /*14250*/  IMAD.WIDE R4, R0, 0x2, R30 ;  /* 0x0000000200047825 */ /* 0x001fc600078e021e */
[----:B------:R-:W4:Y:S04]  /*14260*/  LDG.E.U16 R85, desc[UR60][R6.64] ;  /* 0x0000003c06557981 */ /* 0x000f28000c1e1500 */
[----:B------:R0:W4:Y:S04]  /*14270*/  LDG.E.U16 R31, desc[UR60][R4.64] ;  /* 0x0000003c041f7981 */ /* 0x000128000c1e1500 */
[----:B------:R-:W4:Y:S01]  /*14280*/  LDG.E.U16 R86, desc[UR60][R12.64] ;  /* 0x0000003c0c567981 */ /* 0x000f22000c1e1500 */
[----:B0-----:R-:W-:-:S05]  /*14290*/  IMAD.WIDE R4, R0, 0x2, R78 ;  /* 0x0000000200047825 */ /* 0x001fca00078e024e */
[----:B------:R-:W4:Y:S01]  /*142a0*/  LDG.E.U16 R195, desc[UR60][R4.64] ;  /* 0x0000003c04c37981 */ /* 0x000f22000c1e1500 */
[----:B--2---:R-:W-:-:S03]  /*142b0*/  IMAD.WIDE R10, R0, 0x2, R22 ;  /* 0x00000002000a7825 */ /* 0x004fc600078e0216 */
[----:B------:R-:W2:Y:S04]  /*142c0*/  LDL.64 R22, [R1+0x5a0] ;  /* 0x0005a00001167983 */ /* 0x000ea80000100a00 */
[----:B------:R0:W2:Y:S01]  /*142d0*/  LDG.E.U16 R129, desc[UR60][R10.64] ;  /* 0x0000003c0a817981 */ /* 0x0000a2000c1e1500 */
[----:B-----5:R-:W-:-:S04]  /*142e0*/  IMAD.WIDE R6, R0, 0x2, R18 ;  /* 0x0000000200067825 */ /* 0x020fc800078e0212 */
[C---:B0-----:R-:W-:Y:S01]  /*142f0*/  IMAD.WIDE R10, R0.reuse, 0x2, R82 ;  /* 0x00000002000a7825 */ /* 0x041fe200078e0252 */
[----:B------:R-:W5:Y:S03]  /*14300*/  LDG.E.U16 R84, desc[UR60][R6.64] ;  /* 0x0000003c06547981 */ /* 0x000f66000c1e1500 */
[----:B------:R-:W-:Y:S01]  /*14310*/  IMAD.WIDE R2, R0, 0x2, R28 ;  /* 0x0000000200027825 */ /* 0x000fe200078e021c */
[----:B------:R-:W5:Y:S04]  /*14320*/  LDG.E.U16 R127, desc[UR60][R10.64] ;  /* 0x0000003c0a7f7981 */ /* 0x000f68000c1e1500 */
[----:B------:R4:W5:Y:S01]  /*14330*/  LDG.E.U16 R128, desc[UR60][R2.64] ;  /* 0x0000003c02807981 */ /* 0x000962000c1e1500 */
[----:B---3--:R-:W-:-:S05]  /*14340*/  IMAD R20, R15, 0x2, R14 ;  /* 0x000000020f147824 */ /* 0x008fca00078e020e */
[----:B------:R0:W-:Y:S04]  /*14350*/  STL [R1+0x3b8], R20 ;  /* 0x0003b81401007387 */ /* 0x0001e80000100800 */
[----:B------:R-:W3:Y:S04]  /*14360*/  LDL.64 R216, [R1+0x580] ;  /* 0x0005800001d87983 */ /* 0x000ee80000100a00 */
[----:B------:R-:W5:Y:S04]  /*14370*/  LDL.64 R78, [R1+0x500] ;  /* 0x00050000014e7983 */ /* 0x000f680000100a00 */
[----:B------:R-:W5:Y:S04]  /*14380*/  LDL.64 R18, [R1+0x540] ;  /* 0x0005400001127983 */ /* 0x000f680000100a00 */
[----:B------:R-:W5:Y:S04]  /*14390*/  LDL.64 R80, [R1+0x560] ;  /* 0x0005600001507983 */ /* 0x000f680000100a00 */
[----:B------:R-:W5:Y:S04]  /*143a0*/  LDL.64 R16, [R1+0x520] ;  /* 0x0005200001107983 */ /* 0x000f680000100a00 */
[----:B------:R-:W5:Y:S04]  /*143b0*/  LDL.64 R28, [R1+0x4e0] ;  /* 0x0004e000011c7983 */ /* 0x000f680000100a00 */
[----:B------:R-:W5:Y:S01]  /*143c0*/  LDL.64 R82, [R1+0x4a0] ;  /* 0x0004a00001527983 */ /* 0x000f620000100a00 */
[----:B----4-:R-:W-:-:S03]  /*143d0*/  IMAD.WIDE R2, R0, 0x2, R26 ;  /* 0x0000000200027825 */ /* 0x010fc600078e021a */
[----:B------:R-:W4:Y:S01]  /*143e0*/  LDL.64 R26, [R1+0x440] ;  /* 0x00044000011a7983 */ /* 0x000f220000100a00 */
[----:B------:R-:W-:-:S03]  /*143f0*/  IMAD.WIDE R12, R0, 0x2, R20 ;  /* 0x00000002000c7825 */ /* 0x000fc600078e0214 */
[----:B0-----:R-:W4:Y:S04]  /*14400*/  LDL.64 R20, [R1+0x4c0] ;  /* 0x0004c00001147983 */ /* 0x001f280000100a00 */
[----:B------:R0:W4:Y:S01]  /*14410*/  LDG.E.U16 R198, desc[UR60][R12.64] ;  /* 0x0000003c0cc67981 */ /* 0x000122000c1e1500 */
[----:B------:R-:W-:-:S03]  /*14420*/  IMAD.WIDE R4, R0, 0x2, R74 ;  /* 0x0000000200047825 */ /* 0x000fc600078e024a */
[----:B------:R-:W4:Y:S01]  /*14430*/  LDL.64 R74, [R1+0x460] ;  /* 0x00046000014a7983 */ /* 0x000f220000100a00 */
[----:B------:R-:W-:-:S03]  /*14440*/  IMAD.WIDE R6, R0, 0x2, R76 ;  /* 0x0000000200067825 */ /* 0x000fc600078e024c */
[----:B------:R-:W4:Y:S01]  /*14450*/  LDG.E.U16 R251, desc[UR60][R4.64] ;  /* 0x0000003c04fb7981 */ /* 0x000f22000c1e1500 */
[----:B0-----:R-:W-:-:S03]  /*14460*/  IMAD.WIDE R12, R0, 0x2, R196 ;  /* 0x00000002000c7825 */ /* 0x001fc600078e02c4 */
[----:B------:R-:W4:Y:S04]  /*14470*/  LDL.64 R76, [R1+0x480] ;  /* 0x00048000014c7983 */ /* 0x000f280000100a00 */
[----:B------:R2:W4:Y:S04]  /*14480*/  LDG.E.U16 R196, desc[UR60][R12.64] ;  /* 0x0000003c0cc47981 */ /* 0x000528000c1e1500 */
[----:B------:R0:W4:Y:S04]  /*14490*/  LDG.E.U16 R197, desc[UR60][R6.64] ;  /* 0x0000003c06c57981 */ /* 0x000128000c1e1500 */
[----:B------:R-:W4:Y:S01]  /*144a0*/  LDG.E.U16 R248, desc[UR60][R2.64] ;  /* 0x0000003c02f87981 */ /* 0x000f22000c1e1500 */
[----:B--2---:R-:W-:-:S03]  /*144b0*/  IMAD.WIDE R12, R0, 0x2, R22 ;  /* 0x00000002000c7825 */ /* 0x004fc600078e0216 */
[----:B------:R-:W2:Y:S04]  /*144c0*/  LDL.64 R22, [R1+0x420] ;  /* 0x0004200001167983 */ /* 0x000ea80000100a00 */
[----:B------:R-:W2:Y:S04]  /*144d0*/  LDG.E.U16 R245, desc[UR60][R12.64] ;  /* 0x0000003c0cf57981 */ /* 0x000ea8000c1e1500 */
[----:B------:R-:W2:Y:S01]  /*144e0*/  LDL.64 R12, [R1+0x5b8] ;  /* 0x0005b800010c7983 */ /* 0x000ea20000100a00 */
[----:B---3--:R-:W-:-:S05]  /*144f0*/  IMAD.WIDE R10, R0, 0x2, R216 ;  /* 0x00000002000a7825 */ /* 0x008fca00078e02d8 */
[----:B------:R1:W3:Y:S01]  /*14500*/  LDG.E.U16 R243, desc[UR60][R10.64] ;  /* 0x0000003c0af37981 */ /* 0x0002e2000c1e1500 */
[----:B-----5:R-:W-:-:S03]  /*14510*/  IMAD.WIDE R4, R0, 0x2, R18 ;  /* 0x0000000200047825 */ /* 0x020fc600078e0212 */
[----:B------:R-:W5:Y:S01]  /*14520*/  LDL.64 R18, [R1+0x3b0] ;  /* 0x0003b00001127983 */ /* 0x000f620000100a00 */
[----:B0-----:R-:W-:-:S03]  /*14530*/  IMAD.WIDE R6, R0, 0x2, R80 ;  /* 0x0000000200067825 */ /* 0x001fc600078e0250 */
[----:B------:R-:W3:Y:S01]  /*14540*/  LDL.64 R80, [R1+0x3e0] ;  /* 0x0003e00001507983 */ /* 0x000ee20000100a00 */
[----:B-1----:R-:W-:-:S03]  /*14550*/  IMAD.WIDE R10, R0, 0x2, R78 ;  /* 0x00000002000a7825 */ /* 0x002fc600078e024e */
[----:B------:R-:W5:Y:S01]  /*14560*/  LDL.64 R78, [R1+0x3b0] ;  /* 0x0003b000014e7983 */ /* 0x000f620000100a00 */
[----:B------:R-:W-:-:S03]  /*14570*/  IMAD.WIDE R2, R0, 0x2, R16 ;  /* 0x0000000200027825 */ /* 0x000fc600078e0210 */
[----:B------:R-:W3:Y:S04]  /*14580*/  LDL.64 R16, [R1+0x400] ;  /* 0x0004000001107983 */ /* 0x000ee80000100a00 */
[----:B------:R0:W3:Y:S04]  /*14590*/  LDG.E.U16 R241, desc[UR60][R6.64] ;  /* 0x0000003c06f17981 */ /* 0x0000e8000c1e1500 */
[----:B------:R1:W3:Y:S04]  /*145a0*/  LDG.E.U16 R238, desc[UR60][R2.64] ;  /* 0x0000003c02ee7981 */ /* 0x0002e8000c1e1500 */
[----:B------:R4:W3:Y:S01]  /*145b0*/  LDG.E.U16 R239, desc[UR60][R4.64] ;  /* 0x0000003c04ef7981 */ /* 0x0008e2000c1e1500 */
[----:B0-----:R-:W-:-:S03]  /*145c0*/  IMAD.WIDE R6, R0, 0x2, R28 ;  /* 0x0000000200067825 */ /* 0x001fc600078e021c */
[----:B------:R-:W3:Y:S01]  /*145d0*/  LDL.64 R28, [R1+0x5f8] ;  /* 0x0005f800011c7983 */ /* 0x000ee20000100a00 */
[----:B-1----:R-:W-:-:S03]  /*145e0*/  IMAD.WIDE R2, R0, 0x2, R82 ;  /* 0x0000000200027825 */ /* 0x002fc600078e0252 */
[----:B------:R0:W3:Y:S04]  /*145f0*/  LDG.E.U16 R236, desc[UR60][R10.64] ;  /* 0x0000003c0aec7981 */ /* 0x0000e8000c1e1500 */
[----:B------:R1:W3:Y:S01]  /*14600*/  LDG.E.U16 R232, desc[UR60][R2.64] ;  /* 0x0000003c02e87981 */ /* 0x0002e2000c1e1500 */
[----:B----4-:R-:W-:-:S03]  /*14610*/  IMAD.WIDE R4, R0, 0x2, R20 ;  /* 0x0000000200047825 */ /* 0x010fc600078e0214 */
[----:B------:R-:W4:Y:S01]  /*14620*/  LDG.E.U16 R235, desc[UR60][R6.64] ;  /* 0x0000003c06eb7981 */ /* 0x000f22000c1e1500 */
[----:B0-----:R-:W-:-:S03]  /*14630*/  LEA R10, R234, R15, 0x1 ;  /* 0x0000000fea0a7211 */ /* 0x001fc600078e08ff */
[----:B------:R0:W4:Y:S01]  /*14640*/  LDG.E.U16 R233, desc[UR60][R4.64] ;  /* 0x0000003c04e97981 */ /* 0x000122000c1e1500 */
[----:B-1----:R-:W-:-:S03]  /*14650*/  IMAD.WIDE R2, R0, 0x2, R26 ;  /* 0x0000000200027825 */ /* 0x002fc600078e021a */
[----:B------:R-:W4:Y:S04]  /*14660*/  LDL.64 R26, [R1+0x558] ;  /* 0x00055800011a7983 */ /* 0x000f280000100a00 */
[----:B------:R2:W4:Y:S01]  /*14670*/  LDG.E.U16 R228, desc[UR60][R2.64] ;  /* 0x0000003c02e47981 */ /* 0x000522000c1e1500 */
[----:B0-----:R-:W-:-:S03]  /*14680*/  IMAD.WIDE R4, R0, 0x2, R74 ;  /* 0x0000000200047825 */ /* 0x001fc600078e024a */
[----:B------:R-:W4:Y:S01]  /*14690*/  LDL.64 R20, [R1+0x5d8] ;  /* 0x0005d80001147983 */ /* 0x000f220000100a00 */
[----:B------:R-:W-:-:S03]  /*146a0*/  IMAD.WIDE R6, R0, 0x2, R76 ;  /* 0x0000000200067825 */ /* 0x000fc600078e024c */
[----:B------:R3:W4:Y:S01]  /*146b0*/  LDG.E.U16 R229, desc[UR60][R4.64] ;  /* 0x0000003c04e57981 */ /* 0x000722000c1e1500 */
[----:B--2---:R-:W-:-:S03]  /*146c0*/  IMAD.WIDE R2, R0, 0x2, R22 ;  /* 0x0000000200027825 */ /* 0x004fc600078e0216 */
[----:B------:R-:W2:Y:S04]  /*146d0*/  LDL.64 R76, [R1+0x598] ;  /* 0x00059800014c7983 */ /* 0x000ea80000100a00 */
[----:B------:R-:W2:Y:S04]  /*146e0*/  LDL.64 R74, [R1+0x578] ;  /* 0x00057800014a7983 */ /* 0x000ea80000100a00 */
[----:B------:R0:W2:Y:S04]  /*146f0*/  LDG.E.U16 R227, desc[UR60][R2.64] ;  /* 0x0000003c02e37981 */ /* 0x0000a8000c1e1500 */
[----:B------:R-:W2:Y:S04]  /*14700*/  LDL.64 R22, [R1+0x538] ;  /* 0x0005380001167983 */ /* 0x000ea80000100a00 */
[----:B------:R1:W2:Y:S01]  /*14710*/  LDG.E.U16 R231, desc[UR60][R6.64] ;  /* 0x0000003c06e77981 */ /* 0x0002a2000c1e1500 */
[----:B-----5:R-:W-:Y:S01]  /*14720*/  LEA R78, R10, R14, 0x1 ;  /* 0x0000000e0a4e7211 */ /* 0x020fe200078e08ff */
[----:B------:R-:W-:-:S02]  /*14730*/  IMAD.MOV.U32 R79, RZ, RZ, R19 ;  /* 0x000000ffff4f7224 */ /* 0x000fc400078e0013 */
[----:B------:R-:W5:Y:S01]  /*14740*/  LDL.64 R18, [R1+0x518] ;  /* 0x0005180001127983 */ /* 0x000f620000100a00 */
[----:B---3--:R-:W-:-:S03]  /*14750*/  IMAD.WIDE R4, R0, 0x2, R16 ;  /* 0x0000000200047825 */ /* 0x008fc600078e0210 */
[----:B------:R3:W-:Y:S01]  /*14760*/  STL [R1+0x3b0], R78 ;  /* 0x0003b04e01007387 */ /* 0x0007e20000100800 */
[----:B0-----:R-:W-:-:S03]  /*14770*/  IMAD.WIDE R2, R0, 0x2, R80 ;  /* 0x0000000200027825 */ /* 0x001fc600078e0250 */
[----:B------:R-:W5:Y:S01]  /*14780*/  LDL.64 R16, [R1+0x4f8] ;  /* 0x0004f80001107983 */ /* 0x000f620000100a00 */
[----:B-1----:R-:W-:-:S03]  /*14790*/  IMAD.WIDE R6, R0, 0x2, R78 ;  /* 0x0000000200067825 */ /* 0x002fc600078e024e */
[----:B------:R0:W5:Y:S04]  /*147a0*/  LDG.E.U16 R225, desc[UR60][R2.64] ;  /* 0x0000003c02e17981 */ /* 0x000168000c1e1500 */
[----:B------:R1:W5:Y:S04]  /*147b0*/  LDG.E.U16 R224, desc[UR60][R6.64] ;  /* 0x0000003c06e07981 */ /* 0x000368000c1e1500 */
[----:B------:R-:W5:Y:S01]  /*147c0*/  LDG.E.U16 R226, desc[UR60][R4.64] ;  /* 0x0000003c04e27981 */ /* 0x000f62000c1e1500 */
[----:B0-----:R-:W-:-:S03]  /*147d0*/  IMAD.WIDE R2, R0, 0x2, R12 ;  /* 0x0000000200027825 */ /* 0x001fc600078e020c */
[----:B------:R-:W5:Y:S01]  /*147e0*/  LDL.64 R12, [R1+0x498] ;  /* 0x00049800010c7983 */ /* 0x000f620000100a00 */
[----:B-1----:R-:W-:-:S03]  /*147f0*/  IMAD.WIDE R6, R0, 0x2, R28 ;  /* 0x0000000200067825 */ /* 0x002fc600078e021c */
[----:B------:R-:W5:Y:S04]  /*14800*/  LDL.64 R28, [R1+0x4d8] ;  /* 0x0004d800011c7983 */ /* 0x000f680000100a00 */
[----:B------:R4:W5:Y:S04]  /*14810*/  LDG.E.U16 R221, desc[UR60][R2.64] ;  /* 0x0000003c02dd7981 */ /* 0x000968000c1e1500 */
[----:B------:R2:W5:Y:S04]  /*14820*/  LDG.E.U16 R223, desc[UR60][R6.64] ;  /* 0x0000003c06df7981 */ /* 0x000568000c1e1500 */
[----:B------:R-:W5:Y:S01]  /*14830*/  LDL.64 R80, [R1+0x3a8] ;  /* 0x0003a80001507983 */ /* 0x000f620000100a00 */
[----:B----4-:R-:W-:-:S03]  /*14840*/  IMAD.WIDE R2, R0, 0x2, R26 ;  /* 0x0000000200027825 */ /* 0x010fc600078e021a */
[----:B------:R-:W4:Y:S01]  /*14850*/  LDL.64 R26, [R1+0x478] ;  /* 0x00047800011a7983 */ /* 0x000f220000100a00 */
[----:B------:R-:W-:-:S03]  /*14860*/  IMAD.WIDE R4, R0, 0x2, R20 ;  /* 0x0000000200047825 */ /* 0x000fc600078e0214 */
[----:B------:R-:W4:Y:S04]  /*14870*/  LDG.E.U16 R218, desc[UR60][R2.64] ;  /* 0x0000003c02da7981 */ /* 0x000f28000c1e1500 */
[----:B------:R0:W4:Y:S01]  /*14880*/  LDG.E.U16 R222, desc[UR60][R4.64] ;  /* 0x0000003c04de7981 */ /* 0x000122000c1e1500 */
[----:B--2---:R-:W-:-:S03]  /*14890*/  IMAD.WIDE R6, R0, 0x2, R76 ;  /* 0x0000000200067825 */ /* 0x004fc600078e024c */
[----:B------:R-:W2:Y:S04]  /*148a0*/  LDL.64 R20, [R1+0x4b8] ;  /* 0x0004b80001147983 */ /* 0x000ea80000100a00 */
[----:B------:R1:W2:Y:S01]  /*148b0*/  LDG.E.U16 R220, desc[UR60][R6.64] ;  /* 0x0000003c06dc7981 */ /* 0x0002a2000c1e1500 */
[----:B0-----:R-:W-:-:S03]  /*148c0*/  IMAD.WIDE R4, R0, 0x2, R74 ;  /* 0x0000000200047825 */ /* 0x001fc600078e024a */
[----:B------:R-:W2:Y:S04]  /*148d0*/  LDL.64 R82, [R1+0x418] ;  /* 0x0004180001527983 */ /* 0x000ea80000100a00 */
[----:B------:R0:W2:Y:S01]  /*148e0*/  LDG.E.U16 R219, desc[UR60][R4.64] ;  /* 0x0000003c04db7981 */ /* 0x0000a2000c1e1500 */
[----:B-1----:R-:W-:-:S03]  /*148f0*/  IMAD.WIDE R6, R0, 0x2, R22 ;  /* 0x0000000200067825 */ /* 0x002fc600078e0216 */
[----:B------:R-:W2:Y:S04]  /*14900*/  LDL.64 R76, [R1+0x3f8] ;  /* 0x0003f800014c7983 */ /* 0x000ea80000100a00 */
[----:B------:R-:W2:Y:S01]  /*14910*/  LDG.E.U16 R217, desc[UR60][R6.64] ;  /* 0x0000003c06d97981 */ /* 0x000ea2000c1e1500 */
[----:B------:R-:W-:-:S03]  /*14920*/  IMAD R10, R234, 0x2, R10 ;  /* 0x00000002ea0a7824 */ /* 0x000fc600078e020a */
[----:B------:R-:W2:Y:S04]  /*14930*/  LDL.64 R74, [R1+0x3d8] ;  /* 0x0003d800014a7983 */ /* 0x000ea80000100a00 */
[----:B---3--:R-:W3:Y:S01]  /*14940*/  LDL.64 R78, [R1+0x630] ;  /* 0x00063000014e7983 */ /* 0x008ee20000100a00 */
[----:B-----5:R-:W-:-:S03]  /*14950*/  IMAD.WIDE R2, R0, 0x2, R16 ;  /* 0x0000000200027825 */ /* 0x020fc600078e0210 */
[----:B------:R-:W5:Y:S04]  /*14960*/  LDL.64 R16, [R1+0x438] ;  /* 0x0004380001107983 */ /* 0x000f680000100a00 */
[----:B------:R1:W3:Y:S01]  /*14970*/  LDG.E.U16 R23, desc[UR60][R2.64] ;  /* 0x0000003c02177981 */ /* 0x0002e2000c1e1500 */
[----:B0-----:R-:W-:-:S03]  /*14980*/  IMAD.WIDE R4, R0, 0x2, R18 ;  /* 0x0000000200047825 */ /* 0x001fc600078e0212 */
[----:B------:R-:W5:Y:S04]  /*14990*/  LDL.64 R18, [R1+0x458] ;  /* 0x0004580001127983 */ /* 0x000f680000100a00 */
[----:B------:R-:W3:Y:S01]  /*149a0*/  LDG.E.U16 R216, desc[UR60][R4.64] ;  /* 0x0000003c04d87981 */ /* 0x000ee2000c1e1500 */
[----:B-1----:R-:W-:-:S03]  /*149b0*/  IMAD.WIDE R2, R0, 0x2, R12 ;  /* 0x0000000200027825 */ /* 0x002fc600078e020c */
[----:B------:R-:W3:Y:S01]  /*149c0*/  LDL.64 R12, [R1+0x3a8] ;  /* 0x0003a800010c7983 */ /* 0x000ee20000100a00 */
[----:B------:R-:W-:-:S03]  /*149d0*/  IMAD.WIDE R6, R0, 0x2, R28 ;  /* 0x0000000200067825 */ /* 0x000fc600078e021c */
[----:B------:R-:W3:Y:S04]  /*149e0*/  LDL.64 R28, [R1+0x628] ;  /* 0x00062800011c7983 */ /* 0x000ee80000100a00 */
[----:B------:R4:W3:Y:S02]  /*149f0*/  LDG.E.U16 R22, desc[UR60][R6.64] ;  /* 0x0000003c06167981 */ /* 0x0008e4000c1e1500 */
[C---:B----4-:R-:W-:Y:S02]  /*14a00*/  IMAD.WIDE R6, R0.reuse, 0x2, R26 ;  /* 0x0000000200067825 */ /* 0x050fe400078e021a */
[----:B------:R-:W4:Y:S02]  /*14a10*/  LDL.64 R26, [R1+0x648] ;  /* 0x00064800011a7983 */ /* 0x000f240000100a00 */
[----:B--2---:R-:W-:-:S02]  /*14a20*/  IMAD.WIDE R4, R0, 0x2, R20 ;  /* 0x0000000200047825 */ /* 0x004fc400078e0214 */
[----:B------:R-:W2:Y:S04]  /*14a30*/  LDG.E.U16 R20, desc[UR60][R2.64] ;  /* 0x0000003c02147981 */ /* 0x000ea8000c1e1500 */
[----:B------:R5:W2:Y:S02]  /*14a40*/  LDG.E.U16 R21, desc[UR60][R4.64] ;  /* 0x0000003c04157981 */ /* 0x000aa4000c1e1500 */
[----:B-----5:R-:W-:Y:S02]  /*14a50*/  IMAD.WIDE R4, R0, 0x2, R18 ;  /* 0x0000000200047825 */ /* 0x020fe400078e0212 */
[----:B------:R0:W5:Y:S01]  /*14a60*/  LDG.E.U16 R19, desc[UR60][R6.64] ;  /* 0x0000003c06137981 */ /* 0x000162000c1e1500 */
[----:B---3--:R-:W-:Y:S01]  /*14a70*/  MOV R13, R81 ;  /* 0x00000051000d7202 */ /* 0x008fe20000000f00 */
[----:B------:R-:W-:-:S02]  /*14a80*/  IMAD R12, R10, 0x2, R14 ;  /* 0x000000020a0c7824 */ /* 0x000fc400078e020e */
[----:B------:R-:W3:Y:S02]  /*14a90*/  LDL.64 R80, [R1+0x608] ;  /* 0x0006080001507983 */ /* 0x000ee40000100a00 */
[C---:B0-----:R-:W-:Y:S02]  /*14aa0*/  IMAD.WIDE R6, R0.reuse, 0x2, R12 ;  /* 0x0000000200067825 */ /* 0x041fe400078e020c */
[----:B------:R0:W-:Y:S02]  /*14ab0*/  STL [R1+0x3a8], R12 ;  /* 0x0003a80c01007387 */ /* 0x0001e40000100800 */
[C---:B------:R-:W-:Y:S02]  /*14ac0*/  IMAD.WIDE R2, R0.reuse, 0x2, R16 ;  /* 0x0000000200027825 */ /* 0x040fe400078e0210 */
[----:B------:R-:W5:Y:S04]  /*14ad0*/  LDG.E.U16 R18, desc[UR60][R4.64] ;  /* 0x0000003c04127981 */ /* 0x000f68000c1e1500 */
[----:B------:R-:W5:Y:S04]  /*14ae0*/  LDG.E.U16 R17, desc[UR60][R2.64] ;  /* 0x0000003c02117981 */ /* 0x000f68000c1e1500 */
[----:B0-----:R4:W5:Y:S04]  /*14af0*/  LDG.E.U16 R12, desc[UR60][R6.64] ;  /* 0x0000003c060c7981 */ /* 0x001968000c1e1500 */
[----:B------:R-:W2:Y:S01]  /*14b00*/  LDL.64 R246, [R1+0x5a8] ;  /* 0x0005a80001f67983 */ /* 0x000ea20000100a00 */
[----:B----4-:R-:W-:-:S03]  /*14b10*/  IMAD.WIDE R6, R0, 0x2, R26 ;  /* 0x0000000200067825 */ /* 0x010fc600078e021a */
[----:B------:R-:W4:Y:S04]  /*14b20*/  LDL.64 R26, [R1+0x5c8] ;  /* 0x0005c800011a7983 */ /* 0x000f280000100a00 */
[----:B------:R0:W5:Y:S04]  /*14b30*/  LDG.E.U16 R30, desc[UR60][R6.64] ;  /* 0x0000003c061e7981 */ /* 0x000168000c1e1500 */
[----:B------:R-:W0:Y:S01]  /*14b40*/  LDL.64 R6, [R1+0x610] ;  /* 0x0006100001067983 */ /* 0x000e220000100a00 */
[----:B------:R-:W-:-:S03]  /*14b50*/  IMAD.WIDE R4, R0, 0x2, R76 ;  /* 0x0000000200047825 */ /* 0x000fc600078e024c */
[----:B------:R-:W2:Y:S01]  /*14b60*/  LDL.64 R76, [R1+0x5f0] ;  /* 0x0005f000014c7983 */ /* 0x000ea20000100a00 */
[----:B------:R-:W-:-:S03]  /*14b70*/  IMAD.WIDE R2, R0, 0x2, R82 ;  /* 0x0000000200027825 */ /* 0x000fc600078e0252 */
[----:B------:R-:W5:Y:S04]  /*14b80*/  LDG.E.U16 R15, desc[UR60][R4.64] ;  /* 0x0000003c040f7981 */ /* 0x000f68000c1e1500 */
[----:B------:R1:W5:Y:S01]  /*14b90*/  LDG.E.U16 R16, desc[UR60][R2.64] ;  /* 0x0000003c02107981 */ /* 0x000362000c1e1500 */
[----:B0-----:R-:W-:-:S05]  /*14ba0*/  IMAD.WIDE R6, R0, 0x2, R6 ;  /* 0x0000000200067825 */ /* 0x001fca00078e0206 */
[----:B------:R-:W5:Y:S04]  /*14bb0*/  LDG.E.U16 R82, desc[UR60][R6.64] ;  /* 0x0000003c06527981 */ /* 0x000f68000c1e1500 */
[----:B------:R-:W5:Y:S01]  /*14bc0*/  LDL.64 R6, [R1+0x5e8] ;  /* 0x0005e80001067983 */ /* 0x000f620000100a00 */
[----:B-1----:R-:W-:-:S03]  /*14bd0*/  IMAD.WIDE R2, R0, 0x2, R74 ;  /* 0x0000000200027825 */ /* 0x002fc600078e024a */
[----:B------:R-:W5:Y:S04]  /*14be0*/  LDL.64 R74, [R1+0x5d0] ;  /* 0x0005d000014a7983 */ /* 0x000f680000100a00 */
[----:B------:R0:W5:Y:S01]  /*14bf0*/  LDG.E.U16 R13, desc[UR60][R2.64] ;  /* 0x0000003c020d7981 */ /* 0x000162000c1e1500 */
[----:B------:R-:W-:-:S03]  /*14c00*/  IMAD.WIDE R4, R0, 0x2, R78 ;  /* 0x0000000200047825 */ /* 0x000fc600078e024e */
[----:B------:R-:W5:Y:S04]  /*14c10*/  LDL.64 R78, [R1+0x590] ;  /* 0x00059000014e7983 */ /* 0x000f680000100a00 */
[----:B------:R3:W5:Y:S01]  /*14c20*/  LDG.E.U16 R83, desc[UR60][R4.64] ;  /* 0x0000003c04537981 */ /* 0x000762000c1e1500 */
[----:B0-----:R-:W-:-:S05]  /*14c30*/  IMAD.WIDE R2, R0, 0x2, R28 ;  /* 0x0000000200027825 */ /* 0x001fca00078e021c */
[----:B------:R2:W5:Y:S01]  /*14c40*/  LDG.E.U16 R29, desc[UR60][R2.64] ;  /* 0x0000003c021d7981 */ /* 0x000562000c1e1500 */
[----:B---3--:R-:W-:-:S05]  /*14c50*/  IMAD.WIDE R4, R0, 0x2, R80 ;  /* 0x0000000200047825 */ /* 0x008fca00078e0250 */
[----:B------:R-:W3:Y:S01]  /*14c60*/  LDG.E.U16 R28, desc[UR60][R4.64] ;  /* 0x0000003c041c7981 */ /* 0x000ee2000c1e1500 */
[----:B--2---:R-:W-:-:S03]  /*14c70*/  IMAD.WIDE R2, R0, 0x2, R76 ;  /* 0x0000000200027825 */ /* 0x004fc600078e024c */
[----:B------:R-:W2:Y:S04]  /*14c80*/  LDL.64 R76, [R1+0x568] ;  /* 0x00056800014c7983 */ /* 0x000ea80000100a00 */
[----:B------:R4:W3:Y:S02]  /*14c90*/  LDG.E.U16 R81, desc[UR60][R2.64] ;  /* 0x0000003c02517981 */ /* 0x0008e4000c1e1500 */
[----:B----4-:R-:W-:-:S05]  /*14ca0*/  IMAD.WIDE R2, R0, 0x2, R26 ;  /* 0x0000000200027825 */ /* 0x010fca00078e021a */
[----:B------:R0:W4:Y:S01]  /*14cb0*/  LDG.E.U16 R26, desc[UR60][R2.64] ;  /* 0x0000003c021a7981 */ /* 0x000122000c1e1500 */
[----:B-----5:R-:W-:-:S05]  /*14cc0*/  IMAD.WIDE R6, R0, 0x2, R6 ;  /* 0x0000000200067825 */ /* 0x020fca00078e0206 */
[----:B------:R-:W5:Y:S04]  /*14cd0*/  LDG.E.U16 R27, desc[UR60][R6.64] ;  /* 0x0000003c061b7981 */ /* 0x000f68000c1e1500 */
[----:B------:R-:W2:Y:S01]  /*14ce0*/  LDL.64 R6, [R1+0x5b0] ;  /* 0x0005b00001067983 */ /* 0x000ea20000100a00 */
[----:B------:R-:W-:-:S03]  /*14cf0*/  IMAD.WIDE R4, R0, 0x2, R74 ;  /* 0x0000000200047825 */ /* 0x000fc600078e024a */
[----:B------:R-:W3:Y:S01]  /*14d00*/  LDL.64 R74, [R1+0x530] ;  /* 0x00053000014a7983 */ /* 0x000ee20000100a00 */
[----:B0-----:R-:W-:-:S03]  /*14d10*/  IMAD.WIDE R2, R0, 0x2, R78 ;  /* 0x0000000200027825 */ /* 0x001fc600078e024e */
[----:B------:R0:W4:Y:S04]  /*14d20*/  LDG.E.U16 R80, desc[UR60][R4.64] ;  /* 0x0000003c04507981 */ /* 0x000128000c1e1500 */
[----:B------:R1:W5:Y:S01]  /*14d30*/  LDG.E.U16 R78, desc[UR60][R2.64] ;  /* 0x0000003c024e7981 */ /* 0x000362000c1e1500 */
[----:B0-----:R-:W-:-:S03]  /*14d40*/  IMAD.WIDE R4, R0, 0x2, R246 ;  /* 0x0000000200047825 */ /* 0x001fc600078e02f6 */
[----:B------:R-:W4:Y:S04]  /*14d50*/  LDL.64 R246, [R1+0x508] ;  /* 0x0005080001f67983 */ /* 0x000f280000100a00 */
[----:B------:R0:W5:Y:S04]  /*14d60*/  LDG.E.U16 R73, desc[UR60][R4.64] ;  /* 0x0000003c04497981 */ /* 0x000168000c1e1500 */
[----:B------:R-:W0:Y:S01]  /*14d70*/  LDL.64 R4, [R1+0x570] ;  /* 0x0005700001047983 */ /* 0x000e220000100a00 */
[----:B--2---:R-:W-:-:S05]  /*14d80*/  IMAD.WIDE R6, R0, 0x2, R6 ;  /* 0x0000000200067825 */ /* 0x004fca00078e0206 */
[----:B------:R2:W5:Y:S04]  /*14d90*/  LDG.E.U16 R79, desc[UR60][R6.64] ;  /* 0x0000003c064f7981 */ /* 0x000568000c1e1500 */
[----:B------:R-:W2:Y:S01]  /*14da0*/  LDL.64 R6, [R1+0x588] ;  /* 0x0005880001067983 */ /* 0x000ea20000100a00 */
[----:B-1----:R-:W-:-:S05]  /*14db0*/  IMAD.WIDE R2, R0, 0x2, R76 ;  /* 0x0000000200027825 */ /* 0x002fca00078e024c */
[----:B------:R-:W5:Y:S01]  /*14dc0*/  LDG.E.U16 R11, desc[UR60][R2.64] ;  /* 0x0000003c020b7981 */ /* 0x000f62000c1e1500 */
[----:B0-----:R-:W-:-:S05]  /*14dd0*/  IMAD.WIDE R4, R0, 0x2, R4 ;  /* 0x0000000200047825 */ /* 0x001fca00078e0204 */
[----:B------:R0:W5:Y:S04]  /*14de0*/  LDG.E.U16 R77, desc[UR60][R4.64] ;  /* 0x0000003c044d7981 */ /* 0x000168000c1e1500 */
[----:B------:R-:W0:Y:S01]  /*14df0*/  LDL.64 R4, [R1+0x548] ;  /* 0x0005480001047983 */ /* 0x000e220000100a00 */
[----:B--2---:R-:W-:-:S05]  /*14e00*/  IMAD.WIDE R6, R0, 0x2, R6 ;  /* 0x0000000200067825 */ /* 0x004fca00078e0206 */
[----:B------:R1:W2:Y:S04]  /*14e10*/  LDG.E.U16 R240, desc[UR60][R6.64] ;  /* 0x0000003c06f07981 */ /* 0x0002a8000c1e1500 */
[----:B------:R-:W1:Y:S01]  /*14e20*/  LDL.64 R6, [R1+0x550] ;  /* 0x0005500001067983 */ /* 0x000e620000100a00 */
[----:B0-----:R-:W-:-:S05]  /*14e30*/  IMAD.WIDE R4, R0, 0x2, R4 ;  /* 0x0000000200047825 */ /* 0x001fca00078e0204 */
[----:B------:R0:W2:Y:S04]  /*14e40*/  LDG.E.U16 R237, desc[UR60][R4.64] ;  /* 0x0000003c04ed7981 */ /* 0x0000a8000c1e1500 */
[----:B------:R-:W0:Y:S01]  /*14e50*/  LDL.64 R4, [R1+0x510] ;  /* 0x0005100001047983 */ /* 0x000e220000100a00 */
[----:B-1----:R-:W-:-:S05]  /*14e60*/  IMAD.WIDE R6, R0, 0x2, R6 ;  /* 0x0000000200067825 */ /* 0x002fca00078e0206 */
[----:B------:R1:W2:Y:S04]  /*14e70*/  LDG.E.U16 R76, desc[UR60][R6.64] ;  /* 0x0000003c064c7981 */ /* 0x0002a8000c1e1500 */
[----:B------:R-:W1:Y:S01]  /*14e80*/  LDL.64 R6, [R1+0x528] ;  /* 0x0005280001067983 */ /* 0x000e620000100a00 */
[----:B---3--:R-:W-:-:S05]  /*14e90*/  IMAD.WIDE R2, R0, 0x2, R74 ;  /* 0x0000000200027825 */ /* 0x008fca00078e024a */
[----:B------:R4:W3:Y:S01]  /*14ea0*/  LDG.E.U16 R75, desc[UR60][R2.64] ;  /* 0x0000003c024b7981 */ /* 0x0008e2000c1e1500 */
[----:B0-----:R-:W-:-:S05]  /*14eb0*/  IMAD.WIDE R4, R0, 0x2, R4 ;  /* 0x0000000200047825 */ /* 0x001fca00078e0204 */
[----:B------:R0:W3:Y:S04]  /*14ec0*/  LDG.E.U16 R74, desc[UR60][R4.64] ;  /* 0x0000003c044a7981 */ /* 0x0000e8000c1e1500 */
[----:B------:R-:W0:Y:S01]  /*14ed0*/  LDL.64 R4, [R1+0x4e8] ;  /* 0x0004e80001047983 */ /* 0x000e220000100a00 */
[----:B-1----:R-:W-:-:S05]  /*14ee0*/  IMAD.WIDE R6, R0, 0x2, R6 ;  /* 0x0000000200067825 */ /* 0x002fca00078e0206 */
[----:B------:R1:W3:Y:S04]  /*14ef0*/  LDG.E.U16 R242, desc[UR60][R6.64] ;  /* 0x0000003c06f27981 */ /* 0x0002e8000c1e1500 */
[----:B------:R-:W1:Y:S01]  /*14f00*/  LDL.64 R6, [R1+0x4f0] ;  /* 0x0004f00001067983 */ /* 0x000e620000100a00 */
[----:B----4-:R-:W-:-:S03]  /*14f10*/  IMAD.WIDE R2, R0, 0x2, R246 ;  /* 0x0000000200027825 */ /* 0x010fc600078e02f6 */
[----:B------:R-:W4:Y:S04]  /*14f20*/  LDL.64 R246, [R1+0x470] ;  /* 0x0004700001f67983 */ /* 0x000f280000100a00 */
[----:B------:R2:W3:Y:S04]  /*14f30*/  LDG.E.U16 R8, desc[UR60][R2.64] ;  /* 0x0000003c02087981 */ /* 0x0004e8000c1e1500 */
[----:B------:R-:W2:Y:S01]  /*14f40*/  LDL.64 R2, [R1+0x4d0] ;  /* 0x0004d00001027983 */ /* 0x000ea20000100a00 */
[----:B0-----:R-:W-:-:S03]  /*14f50*/  IMAD.WIDE R4, R0, 0x2, R4 ;  /* 0x0000000200047825 */ /* 0x001fc600078e0204 */
[----:B-----5:R0:W-:Y:S04]  /*14f60*/  STL [R1+0x240], R73 ;  /* 0x0002404901007387 */ /* 0x0201e80000100800 */
[----:B------:R5:W3:Y:S04]  /*14f70*/  LDG.E.U16 R250, desc[UR60][R4.64] ;  /* 0x0000003c04fa7981 */ /* 0x000ae8000c1e1500 */
[----:B------:R-:W5:Y:S01]  /*14f80*/  LDL.64 R4, [R1+0x4b0] ;  /* 0x0004b00001047983 */ /* 0x000f620000100a00 */
[----:B-1----:R-:W-:-:S05]  /*14f90*/  IMAD.WIDE R6, R0, 0x2, R6 ;  /* 0x0000000200067825 */ /* 0x002fca00078e0206 */
[----:B0-----:R0:W3:Y:S04]  /*14fa0*/  LDG.E.U16 R73, desc[UR60][R6.64] ;  /* 0x0000003c06497981 */ /* 0x0010e8000c1e1500 */
[----:B------:R-:W0:Y:S01]  /*14fb0*/  LDL.64 R6, [R1+0x4c8] ;  /* 0x0004c80001067983 */ /* 0x000e220000100a00 */
[----:B--2---:R-:W-:-:S03]  /*14fc0*/  IMAD.WIDE R2, R0, 0x2, R2 ;  /* 0x0000000200027825 */ /* 0x004fc600078e0202 */
[----:B------:R1:W-:Y:S04]  /*14fd0*/  STL [R1+0x23c], R240 ;  /* 0x00023cf001007387 */ /* 0x0003e80000100800 */
[----:B------:R2:W3:Y:S04]  /*14fe0*/  LDG.E.U16 R252, desc[UR60][R2.64] ;  /* 0x0000003c02fc7981 */ /* 0x0004e8000c1e1500 */
[----:B------:R-:W2:Y:S01]  /*14ff0*/  LDL.64 R2, [R1+0x4a8] ;  /* 0x0004a80001027983 */ /* 0x000ea20000100a00 */
[----:B-----5:R-:W-:-:S03]  /*15000*/  IMAD.WIDE R4, R0, 0x2, R4 ;  /* 0x0000000200047825 */ /* 0x020fc600078e0204 */
[----:B------:R5:W-:Y:S04]  /*15010*/  STL [R1+0x238], R11 ;  /* 0x0002380b01007387 */ /* 0x000be80000100800 */
[----:B------:R-:W3:Y:S04]  /*15020*/  LDG.E.U16 R249, desc[UR60][R4.64] ;  /* 0x0000003c04f97981 */ /* 0x000ee8000c1e1500 */
[----:B------:R-:W3:Y:S01]  /*15030*/  LDL.64 R4, [R1+0x488] ;  /* 0x0004880001047983 */ /* 0x000ee20000100a00 */
[----:B0-----:R-:W-:-:S05]  /*15040*/  IMAD.WIDE R6, R0, 0x2, R6 ;  /* 0x0000000200067825 */ /* 0x001fca00078e0206 */
[----:B-1----:R-:W3:Y:S04]  /*15050*/  LDG.E.U16 R240, desc[UR60][R6.64] ;  /* 0x0000003c06f07981 */ /* 0x002ee8000c1e1500 */
[----:B------:R-:W3:Y:S01]  /*15060*/  LDL.64 R6, [R1+0x490] ;  /* 0x0004900001067983 */ /* 0x000ee20000100a00 */
[----:B--2---:R-:W-:-:S03]  /*15070*/  IMAD.WIDE R2, R0, 0x2, R2 ;  /* 0x0000000200027825 */ /* 0x004fc600078e0202 */
[----:B------:R0:W-:Y:S04]  /*15080*/  STL [R1+0x234], R237 ;  /* 0x000234ed01007387 */ /* 0x0001e80000100800 */
[----:B-----5:R4:W2:Y:S02]  /*15090*/  LDG.E.U16 R11, desc[UR60][R2.64] ;  /* 0x0000003c020b7981 */ /* 0x0208a4000c1e1500 */
[----:B----4-:R-:W-:-:S04]  /*150a0*/  IMAD.WIDE R2, R0, 0x2, R246 ;  /* 0x0000000200027825 */ /* 0x010fc800078e02f6 */
[C---:B---3--:R-:W-:Y:S01]  /*150b0*/  IMAD.WIDE R4, R0.reuse, 0x2, R4 ;  /* 0x0000000200047825 */ /* 0x048fe200078e0204 */
[----:B------:R-:W3:Y:S04]  /*150c0*/  LDG.E.U16 R246, desc[UR60][R2.64] ;  /* 0x0000003c02f67981 */ /* 0x000ee8000c1e1500 */
[----:B0-----:R0:W4:Y:S04]  /*150d0*/  LDG.E.U16 R237, desc[UR60][R4.64] ;  /* 0x0000003c04ed7981 */ /* 0x001128000c1e1500 */
[----:B------:R-:W0:Y:S01]  /*150e0*/  LDL.64 R4, [R1+0x450] ;  /* 0x0004500001047983 */ /* 0x000e220000100a00 */
[----:B------:R-:W-:-:S05]  /*150f0*/  IMAD.WIDE R6, R0, 0x2, R6 ;  /* 0x0000000200067825 */ /* 0x000fca00078e0206 */
[----:B------:R1:W5:Y:S04]  /*15100*/  LDG.E.U16 R247, desc[UR60][R6.64] ;  /* 0x0000003c06f77981 */ /* 0x000368000c1e1500 */
[----:B------:R-:W1:Y:S04]  /*15110*/  LDL.64 R6, [R1+0x468] ;  /* 0x0004680001067983 */ /* 0x000e680000100a00 */
[----:B------:R2:W-:Y:S04]  /*15120*/  STL [R1+0x230], R242 ;  /* 0x000230f201007387 */ /* 0x0005e80000100800 */
[----:B------:R-:W3:Y:S04]  /*15130*/  LDL.64 R2, [R1+0x448] ;  /* 0x0004480001027983 */ /* 0x000ee80000100a00 */
[----:B------:R4:W-:Y:S01]  /*15140*/  STL [R1+0x22c], R8 ;  /* 0x00022c0801007387 */ /* 0x0009e20000100800 */
[----:B0-----:R-:W-:-:S05]  /*15150*/  IMAD.WIDE R4, R0, 0x2, R4 ;  /* 0x0000000200047825 */ /* 0x001fca00078e0204 */
[----:B--2---:R0:W2:Y:S04]  /*15160*/  LDG.E.U16 R242, desc[UR60][R4.64] ;  /* 0x0000003c04f27981 */ /* 0x0040a8000c1e1500 */
[----:B------:R-:W0:Y:S01]  /*15170*/  LDL.64 R4, [R1+0x428] ;  /* 0x0004280001047983 */ /* 0x000e220000100a00 */
[----:B-1----:R-:W-:-:S05]  /*15180*/  IMAD.WIDE R6, R0, 0x2, R6 ;  /* 0x0000000200067825 */ /* 0x002fca00078e0206 */
[----:B----4-:R1:W4:Y:S01]  /*15190*/  LDG.E.U16 R8, desc[UR60][R6.64] ;  /* 0x0000003c06087981 */ /* 0x010322000c1e1500 */
[----:B---3--:R-:W-:-:S03]  /*151a0*/  IMAD.WIDE R2, R0, 0x2, R2 ;  /* 0x0000000200027825 */ /* 0x008fc600078e0202 */
[----:B------:R-:W1:Y:S04]  /*151b0*/  LDL.64 R6, [R1+0x430] ;  /* 0x0004300001067983 */ /* 0x000e680000100a00 */
[----:B------:R3:W-:Y:S04]  /*151c0*/  STL [R1+0x228], R250 ;  /* 0x000228fa01007387 */ /* 0x0007e80000100800 */
[----:B---3--:R3:W5:Y:S04]  /*151d0*/  LDG.E.U16 R250, desc[UR60][R2.64] ;  /* 0x0000003c02fa7981 */ /* 0x008768000c1e1500 */
[----:B------:R-:W3:Y:S01]  /*151e0*/  LDL.64 R2, [R1+0x410] ;  /* 0x0004100001027983 */ /* 0x000ee20000100a00 */
[----:B0-----:R-:W-:-:S03]  /*151f0*/  IMAD.WIDE R4, R0, 0x2, R4 ;  /* 0x0000000200047825 */ /* 0x001fc600078e0204 */
[----:B------:R0:W-:Y:S01]  /*15200*/  STL [R1+0x224], R240 ;  /* 0x000224f001007387 */ /* 0x0001e20000100800 */
[----:B-1----:R-:W-:-:S05]  /*15210*/  IMAD.WIDE R6, R0, 0x2, R6 ;  /* 0x0000000200067825 */ /* 0x002fca00078e0206 */
[----:B0-----:R0:W2:Y:S04]  /*15220*/  LDG.E.U16 R240, desc[UR60][R6.64] ;  /* 0x0000003c06f07981 */ /* 0x0010a8000c1e1500 */
[----:B------:R-:W0:Y:S04]  /*15230*/  LDL.64 R6, [R1+0x408] ;  /* 0x0004080001067983 */ /* 0x000e280000100a00 */
[----:B------:R1:W-:Y:S01]  /*15240*/  STL [R1+0x220], R11 ;  /* 0x0002200b01007387 */ /* 0x0003e20000100800 */
[----:B---3--:R-:W-:-:S03]  /*15250*/  IMAD.WIDE R2, R0, 0x2, R2 ;  /* 0x0000000200027825 */ /* 0x008fc600078e0202 */
[----:B-1----:R1:W3:Y:S04]  /*15260*/  LDG.E.U16 R11, desc[UR60][R4.64] ;  /* 0x0000003c040b7981 */ /* 0x0022e8000c1e1500 */
[----:B------:R-:W1:Y:S04]  /*15270*/  LDL.64 R4, [R1+0x3f0] ;  /* 0x0003f00001047983 */ /* 0x000e680000100a00 */
[----:B------:R4:W-:Y:S04]  /*15280*/  STL [R1+0x21c], R237 ;  /* 0x00021ced01007387 */ /* 0x0009e80000100800 */
[----:B----4-:R4:W2:Y:S04]  /*15290*/  LDG.E.U16 R237, desc[UR60][R2.64] ;  /* 0x0000003c02ed7981 */ /* 0x0108a8000c1e1500 */
[----:B------:R-:W4:Y:S01]  /*152a0*/  LDL.64 R2, [R1+0x3e8] ;  /* 0x0003e80001027983 */ /* 0x000f220000100a00 */
[----:B------:R-:W-:-:S03]  /*152b0*/  LEA R10, R234, R10, 0x1 ;  /* 0x0000000aea0a7211 */ /* 0x000fc600078e08ff */
[----:B------:R5:W-:Y:S01]  /*152c0*/  STL [R1+0x218], R8 ;  /* 0x0002180801007387 */ /* 0x000be20000100800 */
[----:B0-----:R-:W-:-:S05]  /*152d0*/  IMAD.WIDE R6, R0, 0x2, R6 ;  /* 0x0000000200067825 */ /* 0x001fca00078e0206 */
[----:B-----5:R0:W5:Y:S04]  /*152e0*/  LDG.E.U16 R8, desc[UR60][R6.64] ;  /* 0x0000003c06087981 */ /* 0x020168000c1e1500 */
[----:B------:R-:W0:Y:S01]  /*152f0*/  LDL.64 R6, [R1+0x3d0] ;  /* 0x0003d00001067983 */ /* 0x000e220000100a00 */
[----:B-1----:R-:W-:-:S05]  /*15300*/  IMAD.WIDE R4, R0, 0x2, R4 ;  /* 0x0000000200047825 */ /* 0x002fca00078e0204 */
[----:B------:R-:W5:Y:S04]  /*15310*/  LDG.E.U16 R234, desc[UR60][R4.64] ;  /* 0x0000003c04ea7981 */ /* 0x000f68000c1e1500 */
[----:B------:R-:W2:Y:S04]  /*15320*/  LDL.64 R4, [R1+0x3c8] ;  /* 0x0003c80001047983 */ /* 0x000ea80000100a00 */
[----:B------:R1:W-:Y:S01]  /*15330*/  STL [R1+0x214], R250 ;  /* 0x000214fa01007387 */ /* 0x0003e20000100800 */
[----:B----4-:R-:W-:-:S05]  /*15340*/  IMAD.WIDE R2, R0, 0x2, R2 ;  /* 0x0000000200027825 */ /* 0x010fca00078e0202 */
[----:B-1----:R1:W4:Y:S04]  /*15350*/  LDG.E.U16 R250, desc[UR60][R2.64] ;  /* 0x0000003c02fa7981 */ /* 0x002328000c1e1500 */
[----:B------:R-:W3:Y:S04]  /*15360*/  LDL.64 R2, [R1+0x3a0] ;  /* 0x0003a00001027983 */ /* 0x000ee80000100a00 */
[----:B---3--:R-:W1:Y:S01]  /*15370*/  LDL.64 R2, [R1+0x3a0] ;  /* 0x0003a00001027983 */ /* 0x008e620000100a00 */
[----:B0-----:R-:W-:-:S04]  /*15380*/  IMAD.WIDE R6, R0, 0x2, R6 ;  /* 0x0000000200067825 */ /* 0x001fc800078e0206 */
[----:B-1----:R-:W-:-:S05]  /*15390*/  IMAD R2, R10, 0x2, R14 ;  /* 0x000000020a027824 */ /* 0x002fca00078e020e */
[----:B------:R-:W-:Y:S01]  /*153a0*/  STL [R1+0x3a0], R2 ;  /* 0x0003a00201007387 */ /* 0x000fe20000100800 */
[----:B------:R-:W-:-:S03]  /*153b0*/  MOV R10, R2 ;  /* 0x00000002000a7202 */ /* 0x000fc60000000f00 */
[----:B------:R0:W-:Y:S02]  /*153c0*/  STL [R1+0x210], R11 ;  /* 0x0002100b01007387 */ /* 0x0001e40000100800 */
[----:B0-----:R-:W-:Y:S02]  /*153d0*/  IMAD.MOV.U32 R11, RZ, RZ, R3 ;  /* 0x000000ffff0b7224 */ /* 0x001fe400078e0003 */
[----:B--2---:R-:W-:Y:S01]  /*153e0*/  IMAD.WIDE R2, R0, 0x2, R4 ;  /* 0x0000000200027825 */ /* 0x004fe200078e0204 */
[----:B------:R-:W-:-:S03]  /*153f0*/  SHF.L.U32 R4, R244, 0x9, RZ ;  /* 0x00000009f4047819 */ /* 0x000fc600000006ff */
[----:B------:R-:W-:Y:S01]  /*15400*/  IMAD.WIDE R10, R0, 0x2, R10 ;  /* 0x00000002000a7825 */ /* 0x000fe200078e020a */
[----:B------:R-:W-:Y:S01]  /*15410*/  LOP3.LUT R4, R230, 0x8000, R4, 0xf8, !PT ;  /* 0x00008000e6047812 */ /* 0x000fe200078ef804 */
[----:B------:R0:W2:Y:S04]  /*15420*/  LDG.E.U16 R244, desc[UR60][R2.64] ;  /* 0x0000003c02f47981 */ /* 0x0000a8000c1e1500 */
[----:B------:R1:W3:Y:S04]  /*15430*/  LDG.E.U16 R230, desc[UR60][R6.64] ;  /* 0x0000003c06e67981 */ /* 0x0002e8000c1e1500 */
[----:B------:R5:W4:Y:S01]  /*15440*/  LDG.E.U16 R14, desc[UR60][R10.64] ;  /* 0x0000003c0a0e7981 */ /* 0x000b22000c1e1500 */
[C---:B0-----:R-:W-:Y:S01]  /*15450*/  IMAD.IADD R2, R4.reuse, 0x1, R9 ;  /* 0x0000000104027824 */ /* 0x041fe200078e0209 */
[----:B------:R-:W-:Y:S01]  /*15460*/  BAR.SYNC.DEFER_BLOCKING 0x0 ;  /* 0x0000000000007b1d */ /* 0x000fe20000010000 */
[----:B------:R-:W-:-:S07]  /*15470*/  LOP3.LUT R3, R4, 0x20, RZ, 0x3c, !PT ;  /* 0x0000002004037812 */ /* 0x000fce00078e3cff */
[----:B-1----:R-:W0:Y:S01]  /*15480*/  LDC R7, c[0x0][0x238] ;  /* 0x00008e00ff077b82 */ /* 0x002e220000000800 */
[----:B------:R1:W-:Y:S04]  /*15490*/  STS.U16 [R2+0x20000], R198 ;  /* 0x020000c602007388 */ /* 0x0003e80000000400 */
[----:B-1----:R-:W5:Y:S04]  /*154a0*/  LDL.LU R198, [R1+0xebc] ;  /* 0x000ebc0001c67983 */ /* 0x002f680000300800 */
[----:B------:R1:W-:Y:S04]  /*154b0*/  STS.U16 [R2+0x20400], R152 ;  /* 0x0204009802007388 */ /* 0x0003e80000000400 */
[----:B------:R1:W-:Y:S04]  /*154c0*/  STS.U16 [R2+0x20800], R153 ;  /* 0x0208009902007388 */ /* 0x0003e80000000400 */
[----:B------:R1:W-:Y:S04]  /*154d0*/  STS.U16 [R2+0x20c00], R154 ;  /* 0x020c009a02007388 */ /* 0x0003e80000000400 */
[----:B-1----:R-:W2:Y:S04]  /*154e0*/  LDL.LU R152, [R1+0xeb8] ;  /* 0x000eb80001987983 */ /* 0x002ea80000300800 */
[----:B------:R-:W3:Y:S04]  /*154f0*/  LDL.LU R153, [R1+0xeb4] ;  /* 0x000eb40001997983 */ /* 0x000ee80000300800 */
[----:B------:R-:W0:Y:S04]  /*15500*/  LDL.LU R154, [R1+0xeb0] ;  /* 0x000eb000019a7983 */ /* 0x000e280000300800 */
[----:B------:R1:W-:Y:S04]  /*15510*/  STS.U16 [R2+0x21000], R155 ;  /* 0x0210009b02007388 */ /* 0x0003e80000000400 */
[----:B------:R1:W-:Y:S04]  /*15520*/  STS.U16 [R2+0x21400], R156 ;  /* 0x0214009c02007388 */ /* 0x0003e80000000400 */
[----:B------:R1:W-:Y:S04]  /*15530*/  STS.U16 [R2+0x21800], R157 ;  /* 0x0218009d02007388 */ /* 0x0003e80000000400 */
[----:B-1----:R-:W4:Y:S04]  /*15540*/  LDL.LU R155, [R1+0xeac] ;  /* 0x000eac00019b7983 */ /* 0x002f280000300800 */
[----:B------:R-:W3:Y:S04]  /*15550*/  LDL.LU R156, [R1+0xea8] ;  /* 0x000ea800019c7983 */ /* 0x000ee80000300800 */
[----:B------:R-:W3:Y:S04]  /*15560*/  LDL.LU R157, [R1+0xea4] ;  /* 0x000ea400019d7983 */ /* 0x000ee80000300800 */
[----:B------:R1:W-:Y:S04]  /*15570*/  STS.U16 [R2+0x21c00], R158 ;  /* 0x021c009e02007388 */ /* 0x0003e80000000400 */
[----:B------:R1:W-:Y:S04]  /*15580*/  STS.U16 [R2+0x22000], R159 ;  /* 0x0220009f02007388 */ /* 0x0003e80000000400 */
[----:B-1----:R-:W2:Y:S04]  /*15590*/  LDL.LU R158, [R1+0xea0] ;  /* 0x000ea000019e7983 */ /* 0x002ea80000300800 */
[----:B------:R-:W3:Y:S04]  /*155a0*/  LDL.LU R159, [R1+0xe9c] ;  /* 0x000e9c00019f7983 */ /* 0x000ee80000300800 */
[----:B------:R1:W-:Y:S04]  /*155b0*/  STS.U16 [R2+0x22400], R160 ;  /* 0x022400a002007388 */ /* 0x0003e80000000400 */
[----:B------:R1:W-:Y:S04]  /*155c0*/  STS.U16 [R2+0x22800], R161 ;  /* 0x022800a102007388 */ /* 0x0003e80000000400 */
[----:B------:R1:W-:Y:S04]  /*155d0*/  STS.U16 [R2+0x22c00], R162 ;  /* 0x022c00a202007388 */ /* 0x0003e80000000400 */
[----:B-1----:R-:W3:Y:S04]  /*155e0*/  LDL.LU R160, [R1+0xe98] ;  /* 0x000e980001a07983 */ /* 0x002ee80000300800 */
[----:B------:R-:W3:Y:S04]  /*155f0*/  LDL.LU R161, [R1+0xe94] ;  /* 0x000e940001a17983 */ /* 0x000ee80000300800 */
        /* <DEDUP_REMOVED lines=9> */
[----:B-1----:R-:W3:Y:S04]  /*15690*/  LDL.LU R166, [R1+0xe80] ;  /* 0x000e800001a67983 */ /* 0x002ee80000300800 */
        /* <DEDUP_REMOVED lines=43> */
[----:B-----5:R-:W5:Y:S04]  /*15950*/  LDL.LU R188, [R1+0xe28] ;  /* 0x000e280001bc7983 */ /* 0x020f680000300800 */
[----:B------:R-:W5:Y:S04]  /*15960*/  LDL.LU R189, [R1+0xe24] ;  /* 0x000e240001bd7983 */ /* 0x000f680000300800 */
[----:B------:R1:W-:Y:S04]  /*15970*/  STS.U16 [R2+0x31c00], R190 ;  /* 0x031c00be02007388 */ /* 0x0003e80000000400 */
[----:B------:R0:W-:Y:S04]  /*15980*/  STS.U16 [R2+0x32000], R191 ;  /* 0x032000bf02007388 */ /* 0x0001e80000000400 */
[----:B-1----:R-:W5:Y:S04]  /*15990*/  LDL.LU R190, [R1+0xe20] ;  /* 0x000e200001be7983 */ /* 0x002f680000300800 */
[----:B0-----:R-:W5:Y:S04]  /*159a0*/  LDL.LU R191, [R1+0xe1c] ;  /* 0x000e1c0001bf7983 */ /* 0x001f680000300800 */
[----:B------:R0:W-:Y:S04]  /*159b0*/  STS.U16 [R2+0x32400], R192 ;  /* 0x032400c002007388 */ /* 0x0001e80000000400 */
[----:B------:R1:W-:Y:S01]  /*159c0*/  STS.U16 [R2+0x32800], R193 ;  /* 0x032800c102007388 */ /* 0x0003e20000000400 */
[----:B------:R-:W-:-:S03]  /*159d0*/  IADD3 R3, R9, R3, RZ ;  /* 0x0000000309037210 */ /* 0x000fc60007ffe0ff */
[----:B------:R4:W-:Y:S04]  /*159e0*/  STS.U16 [R2+0x32c00], R194 ;  /* 0x032c00c202007388 */ /* 0x0009e80000000400 */
[----:B0-----:R-:W5:Y:S04]  /*159f0*/  LDL.LU R192, [R1+0xe18] ;  /* 0x000e180001c07983 */ /* 0x001f680000300800 */
[----:B-1----:R-:W5:Y:S04]  /*15a00*/  LDL.LU R193, [R1+0xe14] ;  /* 0x000e140001c17983 */ /* 0x002f680000300800 */
[----:B----4-:R-:W4:Y:S04]  /*15a10*/  LDL.LU R194, [R1+0xe10] ;  /* 0x000e100001c27983 */ /* 0x010f280000300800 */
[----:B------:R0:W-:Y:S04]  /*15a20*/  STS.U16 [R2+0x33000], R195 ;  /* 0x033000c302007388 */ /* 0x0001e80000000400 */
[----:B------:R1:W-:Y:S04]  /*15a30*/  STS.U16 [R2+0x33400], R196 ;  /* 0x033400c402007388 */ /* 0x0003e80000000400 */
[----:B------:R2:W-:Y:S04]  /*15a40*/  STS.U16 [R2+0x33800], R197 ;  /* 0x033800c502007388 */ /* 0x0005e80000000400 */
[----:B0-----:R-:W4:Y:S04]  /*15a50*/  LDL.LU R195, [R1+0xe0c] ;  /* 0x000e0c0001c37983 */ /* 0x001f280000300800 */
[----:B-1----:R-:W4:Y:S04]  /*15a60*/  LDL.LU R196, [R1+0xe08] ;  /* 0x000e080001c47983 */ /* 0x002f280000300800 */
        /* <DEDUP_REMOVED lines=17> */
[----:B--2---:R-:W2:Y:S04]  /*15b80*/  LDL.LU R197, [R1+0xe04] ;  /* 0x000e040001c57983 */ /* 0x004ea80000300800 */
[----:B------:R0:W-:Y:S04]  /*15b90*/  STS.U16 [R3+0x20500], R198 ;  /* 0x020500c603007388 */ /* 0x0001e80000000400 */
[----:B------:R1:W-:Y:S04]  /*15ba0*/  STS.U16 [R3+0x20900], R199 ;  /* 0x020900c703007388 */ /* 0x0003e80000000400 */
[----:B0-----:R-:W2:Y:S04]  /*15bb0*/  LDL.LU R198, [R1+0xe00] ;  /* 0x000e000001c67983 */ /* 0x001ea80000300800 */
[----:B-1----:R-:W2:Y:S04]  /*15bc0*/  LDL.LU R199, [R1+0xdfc] ;  /* 0x000dfc0001c77983 */ /* 0x002ea80000300800 */
[----:B------:R0:W-:Y:S04]  /*15bd0*/  STS.U16 [R3+0x20d00], R200 ;  /* 0x020d00c803007388 */ /* 0x0001e80000000400 */
[----:B------:R1:W-:Y:S04]  /*15be0*/  STS.U16 [R3+0x21100], R201 ;  /* 0x021100c903007388 */ /* 0x0003e80000000400 */
[----:B------:R1:W-:Y:S04]  /*15bf0*/  STS.U16 [R3+0x21500], R202 ;  /* 0x021500ca03007388 */ /* 0x0003e80000000400 */
[----:B0-----:R-:W2:Y:S04]  /*15c00*/  LDL.LU R200, [R1+0xdf8] ;  /* 0x000df80001c87983 */ /* 0x001ea80000300800 */
[----:B-1----:R-:W2:Y:S04]  /*15c10*/  LDL.LU R201, [R1+0xdf4] ;  /* 0x000df40001c97983 */ /* 0x002ea80000300800 */
[----:B------:R-:W2:Y:S04]  /*15c20*/  LDL.LU R202, [R1+0xdf0] ;  /* 0x000df00001ca7983 */ /* 0x000ea80000300800 */
        /* <DEDUP_REMOVED lines=23> */
[----:B0-----:R-:W2:Y:S04]  /*15da0*/  LDL.LU R214, [R1+0xdc0] ;  /* 0x000dc00001d67983 */ /* 0x001ea80000300800 */
[----:B------:R0:W-:Y:S04]  /*15db0*/  STS.U16 [R3+0x24900], R215 ;  /* 0x024900d703007388 */ /* 0x0001e80000000400 */
[----:B0-----:R-:W2:Y:S04]  /*15dc0*/  LDL.LU R215, [R1+0xdbc] ;  /* 0x000dbc0001d77983 */ /* 0x001ea80000300800 */
[----:B------:R0:W-:Y:S04]  /*15dd0*/  STS.U16 [R3+0x24d00], R24 ;  /* 0x024d001803007388 */ /* 0x0001e80000000400 */
[----:B------:R1:W-:Y:S04]  /*15de0*/  STS.U16 [R3+0x25100], R25 ;  /* 0x0251001903007388 */ /* 0x0003e80000000400 */
[----:B0-----:R-:W2:Y:S04]  /*15df0*/  LDL.LU R24, [R1+0xdb8] ;  /* 0x000db80001187983 */ /* 0x001ea80000300800 */
[----:B-1----:R-:W2:Y:S01]  /*15e00*/  LDL.LU R25, [R1+0xdb4] ;  /* 0x000db40001197983 */ /* 0x002ea20000300800 */
[----:B------:R-:W-:-:S03]  /*15e10*/  FMUL R5, R154, R7 ;  /* 0x000000079a057220 */ /* 0x000fc60000400000 */
        /* <DEDUP_REMOVED lines=43> */
[----:B------:R0:W-:Y:S01]  /*160d0*/  STS.U16 [R3+0x37d00], R13 ;  /* 0x037d000d03007388 */ /* 0x0001e20000000400 */
[-C--:B------:R-:W-:Y:S01]  /*160e0*/  FMUL R6, R158, R7.reuse ;  /* 0x000000079e067220 */ /* 0x080fe20000400000 */
[-C--:B0-----:R-:W-:Y:S01]  /*160f0*/  FMUL R3, R155, R7.reuse ;  /* 0x000000079b037220 */ /* 0x081fe20000400000 */
[-C--:B---3--:R-:W-:Y:S01]  /*16100*/  FMUL R10, R170, R7.reuse ;  /* 0x00000007aa0a7220 */ /* 0x088fe20000400000 */
[----:B------:R-:W-:Y:S01]  /*16110*/  FMUL R11, R152, R7 ;  /* 0x00000007980b7220 */ /* 0x000fe20000400000 */
[----:B------:R-:W-:Y:S01]  /*16120*/  LOP3.LUT R2, R4, 0x40, RZ, 0x3c, !PT ;  /* 0x0000004004027812 */ /* 0x000fe200078e3cff */
[----:B------:R-:W3:Y:S01]  /*16130*/  LDL.LU R13, [R1+0x394] ;  /* 0x00039400010d7983 */ /* 0x000ee20000300800 */
[----:B------:R-:W-:Y:S01]  /*16140*/  FMNMX R3, R5, R3, !PT ;  /* 0x0000000305037209 */ /* 0x000fe20007800000 */
[----:B------:R-:W-:-:S03]  /*16150*/  FMUL R5, R159, R7 ;  /* 0x000000079f057220 */ /* 0x000fc60000400000 */
        /* <DEDUP_REMOVED lines=12> */
[----:B------:R-:W-:-:S04]  /*16220*/  FMNMX R3, R10, R3, !PT ;  /* 0x000000030a037209 */ /* 0x000fc80007800000 */
[----:B------:R-:W-:Y:S01]  /*16230*/  FMNMX R3, R6, R3, !PT ;  /* 0x0000000306037209 */ /* 0x000fe20007800000 */
[-C--:B------:R-:W-:Y:S01]  /*16240*/  FMUL R6, R153, R7.reuse ;  /* 0x0000000799067220 */ /* 0x080fe20000400000 */
[----:B------:R-:W-:Y:S02]  /*16250*/  FMUL R10, R156, R7 ;  /* 0x000000079c0a7220 */ /* 0x000fe40000400000 */
[----:B------:R-:W-:Y:S01]  /*16260*/  FMNMX R3, R5, R3, !PT ;  /* 0x0000000305037209 */ /* 0x000fe20007800000 */
[-C--:B------:R-:W-:Y:S01]  /*16270*/  FMUL R5, R175, R7.reuse ;  /* 0x00000007af057220 */ /* 0x080fe20000400000 */
[----:B------:R-:W-:Y:S01]  /*16280*/  FMNMX R6, R11, R6, !PT ;  /* 0x000000060b067209 */ /* 0x000fe20007800000 */
[----:B------:R-:W-:-:S03]  /*16290*/  FMUL R11, R178, R7 ;  /* 0x00000007b20b7220 */ /* 0x000fc60000400000 */
[----:B------:R-:W-:Y:S02]  /*162a0*/  FMNMX R3, R5, R3, !PT ;  /* 0x0000000305037209 */ /* 0x000fe40007800000 */
[----:B------:R-:W-:Y:S01]  /*162b0*/  FMNMX R5, R10, R6, !PT ;  /* 0x000000060a057209 */ /* 0x000fe20007800000 */
[-C--:B------:R-:W-:Y:S01]  /*162c0*/  FMUL R6, R157, R7.reuse ;  /* 0x000000079d067220 */ /* 0x080fe20000400000 */
[----:B------:R-:W-:Y:S01]  /*162d0*/  FMUL R10, R179, R7 ;  /* 0x00000007b30a7220 */ /* 0x000fe20000400000 */
[----:B------:R-:W-:Y:S01]  /*162e0*/  FMNMX R3, R11, R3, !PT ;  /* 0x000000030b037209 */ /* 0x000fe20007800000 */
[----:B------:R-:W-:Y:S02]  /*162f0*/  FMUL R11, R160, R7 ;  /* 0x00000007a00b7220 */ /* 0x000fe40000400000 */
[----:B------:R-:W-:Y:S01]  /*16300*/  FMNMX R5, R6, R5, !PT ;  /* 0x0000000506057209 */ /* 0x000fe20007800000 */
[----:B------:R-:W-:Y:S01]  /*16310*/  FMUL R6, R182, R7 ;  /* 0x00000007b6067220 */ /* 0x000fe20000400000 */
        /* <DEDUP_REMOVED lines=15> */
[----:B-----5:R-:W-:Y:S01]  /*16410*/  FMUL R11, R190, R7 ;  /* 0x00000007be0b7220 */ /* 0x020fe20000400000 */
[----:B------:R-:W-:Y:S01]  /*16420*/  FMNMX R3, R6, R3, !PT ;  /* 0x0000000306037209 */ /* 0x000fe20007800000 */
[----:B------:R-:W-:Y:S01]  /*16430*/  FMUL R6, R169, R7 ;  /* 0x00000007a9067220 */ /* 0x000fe20000400000 */
[----:B------:R-:W-:Y:S01]  /*16440*/  FMNMX R5, R10, R5, !PT ;  /* 0x000000050a057209 */ /* 0x000fe20007800000 */
[----:B------:R-:W-:Y:S01]  /*16450*/  FMUL R10, R191, R7 ;  /* 0x00000007bf0a7220 */ /* 0x000fe20000400000 */
[----:B------:R-:W-:Y:S01]  /*16460*/  FMNMX R3, R11, R3, !PT ;  /* 0x000000030b037209 */ /* 0x000fe20007800000 */
[----:B------:R-:W-:Y:S01]  /*16470*/  FMUL R11, R172, R7 ;  /* 0x00000007ac0b7220 */ /* 0x000fe20000400000 */
[----:B------:R-:W-:Y:S01]  /*16480*/  FMNMX R5, R6, R5, !PT ;  /* 0x0000000506057209 */ /* 0x000fe20007800000 */
[----:B----4-:R-:W-:Y:S01]  /*16490*/  FMUL R6, R194, R7 ;  /* 0x00000007c2067220 */ /* 0x010fe20000400000 */
[----:B------:R-:W-:Y:S01]  /*164a0*/  FMNMX R3, R10, R3, !PT ;  /* 0x000000030a037209 */ /* 0x000fe20007800000 */
[----:B------:R-:W-:Y:S01]  /*164b0*/  FMUL R10, R173, R7 ;  /* 0x00000007ad0a7220 */ /* 0x000fe20000400000 */
[----:B------:R-:W-:Y:S01]  /*164c0*/  FMNMX R5, R11, R5, !PT ;  /* 0x000000050b057209 */ /* 0x000fe20007800000 */
[----:B------:R-:W-:Y:S01]  /*164d0*/  FMUL R11, R195, R7 ;  /* 0x00000007c30b7220 */ /* 0x000fe20000400000 */
[----:B------:R-:W-:Y:S01]  /*164e0*/  FMNMX R3, R6, R3, !PT ;  /* 0x0000000306037209 */ /* 0x000fe20007800000 */
[----:B------:R-:W-:Y:S01]  /*164f0*/  FMUL R6, R176, R7 ;  /* 0x00000007b0067220 */ /* 0x000fe20000400000 */
[----:B------:R-:W-:Y:S01]  /*16500*/  FMNMX R5, R10, R5, !PT ;  /* 0x000000050a057209 */ /* 0x000fe20007800000 */
[----:B--2---:R-:W-:Y:S01]  /*16510*/  FMUL R10, R198, R7 ;  /* 0x00000007c60a7220 */ /* 0x004fe20000400000 */
        /* <DEDUP_REMOVED lines=34> */
[----:B------:R-:W-:-:S02]  /*16740*/  FMNMX R5, R10, R5, !PT ;  /* 0x000000050a057209 */ /* 0x000fc40007800000 */
[----:B------:R-:W-:Y:S01]  /*16750*/  FMNMX R3, R11, R3, !PT ;  /* 0x000000030b037209 */ /* 0x000fe20007800000 */
[----:B------:R-:W-:Y:S01]  /*16760*/  FMUL R11, R196, R7 ;  /* 0x00000007c40b7220 */ /* 0x000fe20000400000 */
[----:B------:R-:W-:Y:S01]  /*16770*/  FMNMX R5, R6, R5, !PT ;  /* 0x0000000506057209 */ /* 0x000fe20007800000 */
[-C--:B------:R-:W-:Y:S01]  /*16780*/  FMUL R10, R215, R7.reuse ;  /* 0x00000007d70a7220 */ /* 0x080fe20000400000 */
[----:B------:R-:W-:Y:S02]  /*16790*/  FMUL R6, R197, R7 ;  /* 0x00000007c5067220 */ /* 0x000fe40000400000 */
[----:B------:R-:W-:Y:S02]  /*167a0*/  FMNMX R5, R11, R5, !PT ;  /* 0x000000050b057209 */ /* 0x000fe40007800000 */
[----:B------:R-:W-:Y:S01]  /*167b0*/  FMNMX R3, R10, R3, !PT ;  /* 0x000000030a037209 */ /* 0x000fe20007800000 */
[----:B------:R-:W-:Y:S01]  /*167c0*/  FMUL R10, R200, R7 ;  /* 0x00000007c80a7220 */ /* 0x000fe20000400000 */
        /* <DEDUP_REMOVED lines=15> */
[----:B------:R-:W-:-:S05]  /*168c0*/  FMNMX R5, R10, R5, !PT ;  /* 0x000000050a057209 */ /* 0x000fca0007800000 */
[----:B------:R-:W0:Y:S01]  /*168d0*/  SHFL.BFLY PT, R10, R5, 0x2, 0x1f ;  /* 0x0c401f00050a7f89 */ /* 0x000e2200000e0000 */
[----:B------:R-:W-:-:S05]  /*168e0*/  IMAD.IADD R2, R9, 0x1, R2 ;  /* 0x0000000109027824 */ /* 0x000fca00078e0202 */
        /* <DEDUP_REMOVED lines=64> */
[----:B------:R-:W-:-:S02]  /*16cf0*/  LOP3.LUT R4, R4, 0x60, RZ, 0x3c, !PT ;  /* 0x0000006004047812 */ /* 0x000fc400078e3cff */
[----:B0-----:R-:W-:Y:S02]  /*16d00*/  FMNMX R2, R5, R10, !PT ;  /* 0x0000000a05027209 */ /* 0x001fe40007800000 */
[----:B------:R-:W2:Y:S04]  /*16d10*/  LDL.LU R10, [R1+0x398] ;  /* 0x00039800010a7983 */ /* 0x000ea80000300800 */
[----:B------:R-:W4:Y:S04]  /*16d20*/  LDL.LU R224, [R1+0x240] ;  /* 0x0002400001e07983 */ /* 0x000f280000300800 */
[----:B------:R-:W5:Y:S04]  /*16d30*/  LDL.LU R233, [R1+0x23c] ;  /* 0x00023c0001e97983 */ /* 0x000f680000300800 */
[----:B------:R-:W3:Y:S01]  /*16d40*/  LDL.LU R225, [R1+0x238] ;  /* 0x0002380001e17983 */ /* 0x000ee20000300800 */
[----:B------:R-:W-:-:S03]  /*16d50*/  IADD3 R4, R9, R4, RZ ;  /* 0x0000000409047210 */ /* 0x000fc60007ffe0ff */
[----:B------:R-:W2:Y:S04]  /*16d60*/  LDL.LU R226, [R1+0x234] ;  /* 0x0002340001e27983 */ /* 0x000ea80000300800 */
[----:B------:R-:W2:Y:S04]  /*16d70*/  LDL.LU R227, [R1+0x230] ;  /* 0x0002300001e37983 */ /* 0x000ea80000300800 */
[----:B------:R-:W2:Y:S04]  /*16d80*/  LDL.LU R228, [R1+0x22c] ;  /* 0x00022c0001e47983 */ /* 0x000ea80000300800 */
[----:B------:R-:W2:Y:S04]  /*16d90*/  LDL.LU R232, [R1+0x228] ;  /* 0x0002280001e87983 */ /* 0x000ea80000300800 */
[----:B------:R-:W2:Y:S04]  /*16da0*/  LDL.LU R229, [R1+0x224] ;  /* 0x0002240001e57983 */ /* 0x000ea80000300800 */
[----:B------:R-:W2:Y:S01]  /*16db0*/  LDL.LU R231, [R1+0x220] ;  /* 0x0002200001e77983 */ /* 0x000ea20000300800 */
[----:B------:R-:W-:-:S03]  /*16dc0*/  IMAD.MOV.U32 R248, RZ, RZ, R25 ;  /* 0x000000fffff87224 */ /* 0x000fc600078e0019 */
[----:B------:R-:W2:Y:S01]  /*16dd0*/  LDL.LU R239, [R1+0x21c] ;  /* 0x00021c0001ef7983 */ /* 0x000ea20000300800 */
[----:B------:R-:W-:-:S03]  /*16de0*/  MOV R251, R24 ;  /* 0x0000001800fb7202 */ /* 0x000fc60000000f00 */
[----:B------:R-:W2:Y:S04]  /*16df0*/  LDL.LU R241, [R1+0x218] ;  /* 0x0002180001f17983 */ /* 0x000ea80000300800 */
[----:B------:R-:W-:Y:S04]  /*16e00*/  STS.U16 [R4+0x20300], R14 ;  /* 0x0203000e04007388 */ /* 0x000fe80000000400 */
[----:B------:R-:W-:Y:S04]  /*16e10*/  STS.U16 [R4+0x20700], R72 ;  /* 0x0207004804007388 */ /* 0x000fe80000000400 */
[----:B------:R-:W-:Y:S04]  /*16e20*/  STS.U16 [R4+0x20b00], R71 ;  /* 0x020b004704007388 */ /* 0x000fe80000000400 */
[----:B------:R-:W-:Y:S04]  /*16e30*/  STS.U16 [R4+0x20f00], R70 ;  /* 0x020f004604007388 */ /* 0x000fe80000000400 */
[----:B------:R-:W-:Y:S04]  /*16e40*/  STS.U16 [R4+0x21300], R69 ;  /* 0x0213004504007388 */ /* 0x000fe80000000400 */
[----:B------:R-:W-:Y:S04]  /*16e50*/  STS.U16 [R4+0x21700], R68 ;  /* 0x0217004404007388 */ /* 0x000fe80000000400 */
[----:B------:R-:W-:Y:S04]  /*16e60*/  STS.U16 [R4+0x21b00], R67 ;  /* 0x021b004304007388 */ /* 0x000fe80000000400 */
[----:B------:R-:W2:Y:S04]  /*16e70*/  LDL.LU R243, [R1+0x214] ;  /* 0x0002140001f37983 */ /* 0x000ea80000300800 */
[----:B------:R-:W-:Y:S04]  /*16e80*/  STS.U16 [R4+0x21f00], R66 ;  /* 0x021f004204007388 */ /* 0x000fe80000000400 */
[----:B------:R-:W2:Y:S04]  /*16e90*/  LDL.LU R245, [R1+0x210] ;  /* 0x0002100001f57983 */ /* 0x000ea80000300800 */
[----:B------:R-:W-:Y:S04]  /*16ea0*/  STS.U16 [R4+0x33b00], R27 ;  /* 0x033b001b04007388 */ /* 0x000fe80000000400 */
[----:B------:R0:W-:Y:S04]  /*16eb0*/  STS.U16 [R4+0x33f00], R26 ;  /* 0x033f001a04007388 */ /* 0x0001e80000000400 */
[----:B------:R-:W2:Y:S04]  /*16ec0*/  LDL.LU.64 R24, [R1] ;  /* 0x0000000001187983 */ /* 0x000ea80000300a00 */
[----:B------:R-:W-:Y:S04]  /*16ed0*/  STS.U16 [R4+0x33300], R29 ;  /* 0x0333001d04007388 */ /* 0x000fe80000000400 */
[----:B------:R1:W-:Y:S04]  /*16ee0*/  STS.U16 [R4+0x33700], R28 ;  /* 0x0337001c04007388 */ /* 0x0003e80000000400 */
[----:B0-----:R-:W2:Y:S04]  /*16ef0*/  LDL.LU.64 R26, [R1+0x8] ;  /* 0x00000800011a7983 */ /* 0x001ea80000300a00 */
[----:B------:R-:W-:Y:S04]  /*16f00*/  STS.U16 [R4+0x32b00], R31 ;  /* 0x032b001f04007388 */ /* 0x000fe80000000400 */
[----:B------:R0:W-:Y:S04]  /*16f10*/  STS.U16 [R4+0x32f00], R30 ;  /* 0x032f001e04007388 */ /* 0x0001e80000000400 */
[----:B-1----:R-:W2:Y:S04]  /*16f20*/  LDL.LU.64 R28, [R1+0x10] ;  /* 0x00001000011c7983 */ /* 0x002ea80000300a00 */
        /* <DEDUP_REMOVED lines=51> */
[----:B-1----:R-:W2:Y:S04]  /*17260*/  LDL.LU.64 R64, [R1+0xa0] ;  /* 0x0000a00001407983 */ /* 0x002ea80000300a00 */
[----:B------:R-:W2:Y:S04]  /*17270*/  LDL.LU.64 R66, [R1+0xa8] ;  /* 0x0000a80001427983 */ /* 0x000ea80000300a00 */
        /* <DEDUP_REMOVED lines=42> */
[----:B------:R-:W0:Y:S04]  /*17520*/  SHFL.BFLY PT, R12, R3, 0x2, 0x1f ;  /* 0x0c401f00030c7f89 */ /* 0x000e2800000e0000 */
[----:B------:R-:W-:Y:S01]  /*17530*/  SHFL.BFLY PT, R5, R2, 0x1, 0x1f ;  /* 0x0c201f0002057f89 */ /* 0x000fe200000e0000 */
[----:B0-----:R-:W-:-:S05]  /*17540*/  FMNMX R3, R3, R12, !PT ;  /* 0x0000000c03037209 */ /* 0x001fca0007800000 */
[----:B------:R-:W0:Y:S04]  /*17550*/  SHFL.BFLY PT, R11, R3, 0x1, 0x1f ;  /* 0x0c201f00030b7f89 */ /* 0x000e2800000e0000 */
[----:B----4-:R-:W-:Y:S04]  /*17560*/  STS.U16 [R4+0x34300], R224 ;  /* 0x034300e004007388 */ /* 0x010fe80000000400 */
[----:B-----5:R-:W-:Y:S04]  /*17570*/  STS.U16 [R4+0x34700], R233 ;  /* 0x034700e904007388 */ /* 0x020fe80000000400 */
[----:B---3--:R-:W-:Y:S04]  /*17580*/  STS.U16 [R4+0x34b00], R225 ;  /* 0x034b00e104007388 */ /* 0x008fe80000000400 */
[----:B--2---:R-:W-:Y:S04]  /*17590*/  STS.U16 [R4+0x34f00], R226 ;  /* 0x034f00e204007388 */ /* 0x004fe80000000400 */
        /* <DEDUP_REMOVED lines=12> */
[----:B------:R2:W-:Y:S06]  /*17660*/  MEMBAR.ALL.CTA ;  /* 0x0000000000007992 */ /* 0x0005ec0000008000 */
[----:B--2---:R-:W2:Y:S01]  /*17670*/  FENCE.VIEW.ASYNC.S ;  /* 0x00000000000073c6 */ /* 0x004ea20000000000 */
[----:B0-----:R-:W-:-:S02]  /*17680*/  FMNMX R6, R3, R11, !PT ;  /* 0x0000000b03067209 */ /* 0x001fc40007800000 */
[----:B------:R-:W-:Y:S01]  /*17690*/  FMNMX R5, R2, R5, !PT ;  /* 0x0000000502057209 */ /* 0x000fe20007800000 */
[----:B------:R-:W-:Y:S01]  /*176a0*/  UIADD3.64 UR12, UR10, 0x2, URZ ;  /* 0x000000020a0c7897 */ /* 0x000fe2000fffe03f */
[----:B------:R-:W-:Y:S01]  /*176b0*/  FMNMX R6, R6, R13, !PT ;  /* 0x0000000d06067209 */ /* 0x000fe20007800000 */
[----:B-1----:R-:W3:Y:S01]  /*176c0*/  LDL.LU R8, [R1+0xdb0] ;  /* 0x000db00001087983 */ /* 0x002ee20000300800 */
[----:B------:R-:W-:-:S03]  /*176d0*/  FMNMX R5, R5, R10, !PT ;  /* 0x0000000a05057209 */ /* 0x000fc60007800000 */
[----:B------:R-:W-:Y:S02]  /*176e0*/  FADD R3, -R6, R13 ;  /* 0x0000000d06037221 */ /* 0x000fe40000000100 */
[----:B------:R-:W-:Y:S01]  /*176f0*/  FADD R2, -R5, R10 ;  /* 0x0000000a05027221 */ /* 0x000fe20000000100 */
[-CC-:B------:R-:W-:Y:S01]  /*17700*/  FFMA R154, R154, R7.reuse, -R6.reuse ;  /* 0x000000079a9a7223 */ /* 0x180fe20000000806 */
[-CC-:B------:R-:W-:Y:S01]  /*17710*/  FFMA R155, R155, R7.reuse, -R6.reuse ;  /* 0x000000079b9b7223 */ /* 0x180fe20000000806 */
[-CC-:B------:R-:W-:Y:S01]  /*17720*/  FFMA R158, R158, R7.reuse, -R6.reuse ;  /* 0x000000079e9e7223 */ /* 0x180fe20000000806 */
[-C--:B------:R-:W-:Y:S01]  /*17730*/  FFMA R159, R159, R7.reuse, -R6 ;  /* 0x000000079f9f7223 */ /* 0x080fe20000000806 */
[----:B------:R-:W-:Y:S01]  /*17740*/  FMUL R3, R3, 1.4426950216293334961 ;  /* 0x3fb8aa3b03037820 */ /* 0x000fe20000400000 */
[-CC-:B------:R-:W-:Y:S01]  /*17750*/  FFMA R152, R152, R7.reuse, -R5.reuse ;  /* 0x0000000798987223 */ /* 0x180fe20000000805 */
[-CC-:B------:R-:W-:Y:S01]  /*17760*/  FFMA R153, R153, R7.reuse, -R5.reuse ;  /* 0x0000000799997223 */ /* 0x180fe20000000805 */
[-CC-:B------:R-:W-:Y:S01]  /*17770*/  FFMA R156, R156, R7.reuse, -R5.reuse ;  /* 0x000000079c9c7223 */ /* 0x180fe20000000805 */
[----:B------:R-:W-:Y:S01]  /*17780*/  FFMA R157, R157, R7, -R5 ;  /* 0x000000079d9d7223 */ /* 0x000fe20000000805 */
[----:B------:R-:W-:Y:S01]  /*17790*/  FMUL R2, R2, 1.4426950216293334961 ;  /* 0x3fb8aa3b02027820 */ /* 0x000fe20000400000 */
        /* <DEDUP_REMOVED lines=8> */
[----:B------:R-:W0:Y:S08]  /*17820*/  MUFU.EX2 R3, R3 ;  /* 0x0000000300037308 */ /* 0x000e300000000800 */
[----:B------:R-:W1:Y:S08]  /*17830*/  MUFU.EX2 R2, R2 ;  /* 0x0000000200027308 */ /* 0x000e700000000800 */
[----:B------:R-:W-:Y:S08]  /*17840*/  MUFU.EX2 R238, R154 ;  /* 0x0000009a00ee7308 */ /* 0x000ff00000000800 */
[----:B------:R-:W4:Y:S08]  /*17850*/  MUFU.EX2 R237, R155 ;  /* 0x0000009b00ed7308 */ /* 0x000f300000000800 */
[----:B------:R-:W-:Y:S08]  /*17860*/  MUFU.EX2 R236, R158 ;  /* 0x0000009e00ec7308 */ /* 0x000ff00000000800 */
[----:B------:R-:W-:Y:S08]  /*17870*/  MUFU.EX2 R235, R159 ;  /* 0x0000009f00eb7308 */ /* 0x000ff00000000800 */
[----:B------:R-:W-:Y:S08]  /*17880*/  MUFU.EX2 R234, R152 ;  /* 0x0000009800ea7308 */ /* 0x000ff00000000800 */
[----:B------:R-:W5:Y:S08]  /*17890*/  MUFU.EX2 R233, R153 ;  /* 0x0000009900e97308 */ /* 0x000f700000000800 */
[----:B------:R-:W-:Y:S08]  /*178a0*/  MUFU.EX2 R232, R156 ;  /* 0x0000009c00e87308 */ /* 0x000ff00000000800 */
[----:B------:R-:W5:Y:S01]  /*178b0*/  MUFU.EX2 R231, R157 ;  /* 0x0000009d00e77308 */ /* 0x000f620000000800 */
[-C--:B0-----:R-:W-:Y:S01]  /*178c0*/  FMUL R26, R26, R3.reuse ;  /* 0x000000031a1a7220 */ /* 0x081fe20000400000 */
[-C--:B------:R-:W-:Y:S01]  /*178d0*/  FMUL R27, R27, R3.reuse ;  /* 0x000000031b1b7220 */ /* 0x080fe20000400000 */
        /* <DEDUP_REMOVED lines=50> */
[-C--:B-1----:R-:W-:Y:S01]  /*17c00*/  FMUL R24, R24, R2.reuse ;  /* 0x0000000218187220 */ /* 0x082fe20000400000 */
        /* <DEDUP_REMOVED lines=43> */
[----:B------:R-:W-:Y:S01]  /*17ec0*/  FMUL R151, R151, R3 ;  /* 0x0000000397977220 */ /* 0x000fe20000400000 */
        /* <DEDUP_REMOVED lines=31> */
[----:B----4-:R-:W-:-:S02]  /*180c0*/  F2FP.F16.F32.PACK_AB R221, R237, R238 ;  /* 0x000000eeeddd723e */ /* 0x010fc400000000ff */
[----:B-----5:R-:W-:Y:S02]  /*180d0*/  F2FP.F16.F32.PACK_AB R220, R233, R234 ;  /* 0x000000eae9dc723e */ /* 0x020fe400000000ff */
[----:B------:R-:W-:Y:S02]  /*180e0*/  F2FP.F16.F32.PACK_AB R222, R231, R232 ;  /* 0x000000e8e7de723e */ /* 0x000fe400000000ff */
[----:B------:R-:W-:Y:S01]  /*180f0*/  F2FP.F16.F32.PACK_AB R223, R235, R236 ;  /* 0x000000ecebdf723e */ /* 0x000fe200000000ff */
[----:B--2---:R-:W-:Y:S06]  /*18100*/  BAR.SYNC.DEFER_BLOCKING 0x0 ;  /* 0x0000000000007b1d */ /* 0x004fec0000010000 */
[----:B------:R-:W-:-:S06]  /*18110*/  WARPGROUP.ARRIVE ;  /* 0x00000000000079c5 */ /* 0x000fcc0000000000 */
[----:B------:R-:W-:Y:S01]  /*18120*/  HGMMA.64x256x16.F32 R24, R220, gdesc[UR4], R24, gsb0 ;  /* 0x03e00004dc187df0 */ /* 0x000fe20008000818 */
[-CC-:B------:R-:W-:Y:S01]  /*18130*/  FFMA R162, R162, R7.reuse, -R6.reuse ;  /* 0x00000007a2a27223 */ /* 0x180fe20000000806 */
[-CC-:B------:R-:W-:Y:S01]  /*18140*/  FFMA R163, R163, R7.reuse, -R6.reuse ;  /* 0x00000007a3a37223 */ /* 0x180fe20000000806 */
[-CC-:B------:R-:W-:Y:S01]  /*18150*/  FFMA R166, R166, R7.reuse, -R6.reuse ;  /* 0x00000007a6a67223 */ /* 0x180fe20000000806 */
[-CC-:B------:R-:W-:Y:S01]  /*18160*/  FFMA R160, R160, R7.reuse, -R5.reuse ;  /* 0x00000007a0a07223 */ /* 0x180fe20000000805 */
[-CC-:B------:R-:W-:Y:S01]  /*18170*/  FFMA R161, R161, R7.reuse, -R5.reuse ;  /* 0x00000007a1a17223 */ /* 0x180fe20000000805 */
[-CC-:B------:R-:W-:Y:S01]  /*18180*/  FFMA R164, R164, R7.reuse, -R5.reuse ;  /* 0x00000007a4a47223 */ /* 0x180fe20000000805 */
[-C--:B------:R-:W-:Y:S01]  /*18190*/  FFMA R165, R165, R7.reuse, -R5 ;  /* 0x00000007a5a57223 */ /* 0x080fe20000000805 */
        /* <DEDUP_REMOVED lines=9> */
[----:B------:R-:W-:Y:S08]  /*18230*/  MUFU.EX2 R230, R162 ;  /* 0x000000a200e67308 */ /* 0x000ff00000000800 */
[----:B------:R-:W-:Y:S08]  /*18240*/  MUFU.EX2 R229, R163 ;  /* 0x000000a300e57308 */ /* 0x000ff00000000800 */
[----:B------:R-:W-:Y:S08]  /*18250*/  MUFU.EX2 R228, R166 ;  /* 0x000000a600e47308 */ /* 0x000ff00000000800 */
[----:B------:R-:W-:Y:S08]  /*18260*/  MUFU.EX2 R227, R160 ;  /* 0x000000a000e37308 */ /* 0x000ff00000000800 */
[----:B------:R-:W0:Y:S08]  /*18270*/  MUFU.EX2 R226, R161 ;  /* 0x000000a100e27308 */ /* 0x000e300000000800 */
[----:B------:R-:W-:Y:S08]  /*18280*/  MUFU.EX2 R225, R164 ;  /* 0x000000a400e17308 */ /* 0x000ff00000000800 */
[----:B------:R-:W1:Y:S08]  /*18290*/  MUFU.EX2 R224, R165 ;  /* 0x000000a500e07308 */ /* 0x000e700000000800 */
[----:B------:R-:W2:Y:S01]  /*182a0*/  MUFU.EX2 R23, R167 ;  /* 0x000000a700177308 */ /* 0x000ea20000000800 */
[----:B0-----:R-:W-:-:S02]  /*182b0*/  F2FP.F16.F32.PACK_AB R216, R226, R227 ;  /* 0x000000e3e2d8723e */ /* 0x001fc400000000ff */
[----:B------:R-:W-:Y:S02]  /*182c0*/  F2FP.F16.F32.PACK_AB R217, R229, R230 ;  /* 0x000000e6e5d9723e */ /* 0x000fe400000000ff */
[----:B-1----:R-:W-:Y:S02]  /*182d0*/  F2FP.F16.F32.PACK_AB R218, R224, R225 ;  /* 0x000000e1e0da723e */ /* 0x002fe400000000ff */
[----:B--2---:R-:W-:Y:S01]  /*182e0*/  F2FP.F16.F32.PACK_AB R219, R23, R228 ;  /* 0x000000e417db723e */ /* 0x004fe200000000ff */
        /* <DEDUP_REMOVED lines=17> */
[----:B------:R-:W-:Y:S01]  /*18400*/  MUFU.EX2 R21, R171 ;  /* 0x000000ab00157308 */ /* 0x000fe20000000800 */
[----:B------:R-:W-:-:S02]  /*18410*/  WARPGROUP.DEPBAR.LE gsb0, 0x0 ;  /* 0x00008000000079c5 */ /* 0x000fc40000010000 */
[----:B------:R-:W-:-:S06]  /*18420*/  WARPGROUP.ARRIVE ;  /* 0x00000000000079c5 */ /* 0x000fcc0000000000 */
[----:B------:R-:W-:Y:S01]  /*18430*/  HGMMA.64x256x16.F32 R24, R216, gdesc[UR8], R24, gsb0 ;  /* 0x03e00008d8187df0 */ /* 0x000fe20008000818 */
[----:B------:R-:W-:Y:S08]  /*18440*/  MUFU.EX2 R20, R174 ;  /* 0x000000ae00147308 */ /* 0x000ff00000000800 */
[----:B------:R-:W-:Y:S08]  /*18450*/  MUFU.EX2 R19, R168 ;  /* 0x000000a800137308 */ /* 0x000ff00000000800 */
[----:B------:R-:W0:Y:S08]  /*18460*/  MUFU.EX2 R18, R169 ;  /* 0x000000a900127308 */ /* 0x000e300000000800 */
[----:B------:R0:W-:Y:S08]  /*18470*/  MUFU.EX2 R17, R172 ;  /* 0x000000ac00117308 */ /* 0x0001f00000000800 */
[----:B------:R1:W2:Y:S08]  /*18480*/  MUFU.EX2 R16, R173 ;  /* 0x000000ad00107308 */ /* 0x0002b00000000800 */
[----:B------:R-:W4:Y:S01]  /*18490*/  MUFU.EX2 R15, R175 ;  /* 0x000000af000f7308 */ /* 0x000f220000000800 */
[----:B0-----:R-:W-:-:S02]  /*184a0*/  F2FP.F16.F32.PACK_AB R172, R18, R19 ;  /* 0x0000001312ac723e */ /* 0x001fc400000000ff */
[----:B-1----:R-:W-:Y:S02]  /*184b0*/  F2FP.F16.F32.PACK_AB R173, R21, R22 ;  /* 0x0000001615ad723e */ /* 0x002fe400000000ff */
[----:B--2---:R-:W-:Y:S02]  /*184c0*/  F2FP.F16.F32.PACK_AB R174, R16, R17 ;  /* 0x0000001110ae723e */ /* 0x004fe400000000ff */
[----:B----4-:R-:W-:Y:S01]  /*184d0*/  F2FP.F16.F32.PACK_AB R175, R15, R20 ;  /* 0x000000140faf723e */ /* 0x010fe200000000ff */
[----:B------:R-:W-:Y:S01]  /*184e0*/  UMOV UR14, UR12 ;  /* 0x0000000c000e7c82 */ /* 0x000fe20008000000 */
[----:B------:R-:W-:Y:S01]  /*184f0*/  UMOV UR15, UR13 ;  /* 0x0000000d000f7c82 */ /* 0x000fe20008000000 */
        /* <DEDUP_REMOVED lines=21> */
[----:B------:R-:W-:Y:S01]  /*18650*/  MUFU.EX2 R180, R180 ;  /* 0x000000b400b47308 */ /* 0x000fe20000000800 */
[----:B------:R-:W-:-:S02]  /*18660*/  WARPGROUP.DEPBAR.LE gsb0, 0x0 ;  /* 0x00008000000079c5 */ /* 0x000fc40000010000 */
[----:B------:R-:W-:-:S06]  /*18670*/  WARPGROUP.ARRIVE ;  /* 0x00000000000079c5 */ /* 0x000fcc0000000000 */
[----:B------:R-:W-:Y:S01]  /*18680*/  HGMMA.64x256x16.F32 R24, R172, gdesc[UR12], R24, gsb0 ;  /* 0x03e0000cac187df0 */ /* 0x000fe20008000818 */
[----:B------:R-:W1:Y:S08]  /*18690*/  MUFU.EX2 R181, R181 ;  /* 0x000000b500b57308 */ /* 0x000e700000000800 */
[----:B------:R-:W2:Y:S01]  /*186a0*/  MUFU.EX2 R183, R183 ;  /* 0x000000b700b77308 */ /* 0x000ea20000000800 */
[----:B0-----:R-:W-:-:S02]  /*186b0*/  F2FP.F16.F32.PACK_AB R168, R177, R176 ;  /* 0x000000b0b1a8723e */ /* 0x001fc400000000ff */
[----:B------:R-:W-:Y:S02]  /*186c0*/  F2FP.F16.F32.PACK_AB R169, R179, R178 ;  /* 0x000000b2b3a9723e */ /* 0x000fe400000000ff */
[----:B-1----:R-:W-:Y:S02]  /*186d0*/  F2FP.F16.F32.PACK_AB R170, R181, R180 ;  /* 0x000000b4b5aa723e */ /* 0x002fe400000000ff */
[----:B--2---:R-:W-:Y:S01]  /*186e0*/  F2FP.F16.F32.PACK_AB R171, R183, R182 ;  /* 0x000000b6b7ab723e */ /* 0x004fe200000000ff */
        /* <DEDUP_REMOVED lines=27> */
[----:B------:R-:W-:Y:S01]  /*188a0*/  F2FP.F16.F32.PACK_AB R165, R187, R186 ;  /* 0x000000babba5723e */ /* 0x000fe200000000ff */
[----:B------:R-:W-:Y:S02]  /*188b0*/  WARPGROUP.DEPBAR.LE gsb0, 0x0 ;  /* 0x00008000000079c5 */ /* 0x000fe40000010000 */
[----:B------:R-:W-:-:S06]  /*188c0*/  WARPGROUP.ARRIVE ;  /* 0x00000000000079c5 */ /* 0x000fcc0000000000 */
[----:B------:R-:W-:Y:S01]  /*188d0*/  HGMMA.64x256x16.F32 R24, R168, gdesc[UR12], R24, gsb0 ;  /* 0x03e0000ca8187df0 */ /* 0x000fe20008000818 */
[----:B------:R-:W-:Y:S02]  /*188e0*/  R2UR UR15, R248 ;  /* 0x00000000f80f72ca */ /* 0x000fe400000e0000 */
[----:B------:R-:W-:Y:S02]  /*188f0*/  R2UR UR14, R251 ;  /* 0x00000000fb0e72ca */ /* 0x000fe400000e0000 */
        /* <DEDUP_REMOVED lines=30> */
[----:B------:R-:W-:Y:S02]  /*18ae0*/  WARPGROUP.DEPBAR.LE gsb0, 0x0 ;  /* 0x00008000000079c5 */ /* 0x000fe40000010000 */
        /* <DEDUP_REMOVED lines=63> */
[----:B------:R-:W-:Y:S03]  /*18ee0*/  HGMMA.64x256x16.F32 R24, R156, gdesc[UR20], R24, gsb0 ;  /* 0x03e000149c187df0 */ /* 0x000fe60008000818 */
[----:B------:R-:W-:Y:S02]  /*18ef0*/  WARPGROUP.DEPBAR.LE gsb0, 0x0 ;  /* 0x00008000000079c5 */ /* 0x000fe40000010000 */
[----:B------:R-:W-:-:S15]  /*18f00*/  WARPGROUP.ARRIVE ;  /* 0x00000000000079c5 */ /* 0x000fde0000000000 */
[----:B------:R-:W-:-:S08]  /*18f10*/  NOP ;  /* 0x0000000000007918 */ /* 0x000fd00000000000 */
[----:B------:R-:W-:Y:S03]  /*18f20*/  HGMMA.64x256x16.F32 R24, R152, gdesc[UR24], R24, gsb0 ;  /* 0x03e0001898187df0 */ /* 0x000fe60008000818 */
[----:B------:R-:W-:Y:S02]  /*18f30*/  WARPGROUP.DEPBAR.LE gsb0, 0x0 ;  /* 0x00008000000079c5 */ /* 0x000fe40000010000 */
[----:B------:R-:W-:Y:S04]  /*18f40*/  STL.64 [R1], R24 ;  /* 0x0000001801007387 */ /* 0x000fe80000100a00 */
        /* <DEDUP_REMOVED lines=62> */
[----:B------:R0:W-:Y:S04]  /*19330*/  STL.64 [R1+0x1f8], R150 ;  /* 0x0001f89601007387 */ /* 0x0001e80000100a00 */
[----:B0-----:R-:W2:Y:S04]  /*19340*/  LDL.LU.64 R150, [R1+0xda8] ;  /* 0x000da80001967983 */ /* 0x001ea80000300a00 */
[----:B------:R-:W4:Y:S04]  /*19350*/  LDL.LU.64 R148, [R1+0xda0] ;  /* 0x000da00001947983 */ /* 0x000f280000300a00 */
[----:B------:R-:W5:Y:S04]  /*19360*/  LDL.LU.64 R146, [R1+0xd98] ;  /* 0x000d980001927983 */ /* 0x000f680000300a00 */
[----:B------:R-:W3:Y:S04]  /*19370*/  LDL.LU.64 R144, [R1+0xd90] ;  /* 0x000d900001907983 */ /* 0x000ee80000300a00 */
        /* <DEDUP_REMOVED lines=60> */
[----:B------:R-:W3:Y:S04]  /*19740*/  LDL.LU R212, [R1+0x3c4] ;  /* 0x0003c40001d47983 */ /* 0x000ee80000300800 */
[----:B------:R-:W3:Y:S04]  /*19750*/  LDL.LU R209, [R1+0x3c0] ;  /* 0x0003c00001d17983 */ /* 0x000ee80000300800 */
[----:B------:R-:W3:Y:S01]  /*19760*/  LDL.LU R208, [R1+0x39c] ;  /* 0x00039c0001d07983 */ /* 0x000ee20000300800 */
[-C--:B--2---:R-:W-:Y:S01]  /*19770*/  FMUL R150, R150, R3.reuse ;  /* 0x0000000396967220 */ /* 0x084fe20000400000 */
[-C--:B------:R-:W-:Y:S01]  /*19780*/  FMUL R151, R151, R3.reuse ;  /* 0x0000000397977220 */ /* 0x080fe20000400000 */
[-C--:B----4-:R-:W-:Y:S01]  /*19790*/  FMUL R148, R148, R2.reuse ;  /* 0x0000000294947220 */ /* 0x090fe20000400000 */
[-C--:B------:R-:W-:Y:S01]  /*197a0*/  FMUL R149, R149, R2.reuse ;  /* 0x0000000295957220 */ /* 0x080fe20000400000 */
[-C--:B-----5:R-:W-:Y:S01]  /*197b0*/  FMUL R146, R146, R3.reuse ;  /* 0x0000000392927220 */ /* 0x0a0fe20000400000 */
[-C--:B------:R-:W-:Y:S01]  /*197c0*/  FMUL R147, R147, R3.reuse ;  /* 0x0000000393937220 */ /* 0x080fe20000400000 */
[-C--:B---3--:R-:W-:Y:S01]  /*197d0*/  FMUL R144, R144, R2.reuse ;  /* 0x0000000290907220 */ /* 0x088fe20000400000 */
        /* <DEDUP_REMOVED lines=120> */
[----:B------:R-:W-:-:S06]  /*19f60*/  FMUL R25, R25, R2 ;  /* 0x0000000219197220 */ /* 0x000fcc0000400000 */
[----:B------:R-:W-:-:S06]  /*19f70*/  WARPGROUP.ARRIVE ;  /* 0x00000000000079c5 */ /* 0x000fcc0000000000 */
[----:B------:R-:W-:Y:S03]  /*19f80*/  HGMMA.64x256x16.F32 R24, R220, gdesc[UR28], R24, gsb0 ;  /* 0x03e0001cdc187df0 */ /* 0x000fe60008000818 */
[----:B------:R-:W-:Y:S02]  /*19f90*/  WARPGROUP.DEPBAR.LE gsb0, 0x0 ;  /* 0x00008000000079c5 */ /* 0x000fe40000010000 */
[----:B------:R-:W-:-:S15]  /*19fa0*/  WARPGROUP.ARRIVE ;  /* 0x00000000000079c5 */ /* 0x000fde0000000000 */
[----:B------:R-:W-:-:S08]  /*19fb0*/  NOP ;  /* 0x0000000000007918 */ /* 0x000fd00000000000 */
        /* <DEDUP_REMOVED lines=16> */
[----:B------:R-:W-:Y:S01]  /*1a0c0*/  HGMMA.64x256x16.F32 R24, R160, gdesc[UR48], R24, gsb0 ;  /* 0x03e00030a0187df0 */ /* 0x000fe20008000818 */
[----:B------:R-:W-:Y:S01]  /*1a0d0*/  FADD R4, R238, R237 ;  /* 0x000000edee047221 */ /* 0x000fe20000000000 */
[----:B------:R-:W-:-:S03]  /*1a0e0*/  FADD R7, R234, R233 ;  /* 0x000000e9ea077221 */ /* 0x000fc60000000000 */
        /* <DEDUP_REMOVED lines=33> */
[----:B------:R-:W-:Y:S01]  /*1a300*/  FADD R7, R188, R7 ;  /* 0x00000007bc077221 */ /* 0x000fe20000000000 */
[----:B------:R-:W-:Y:S02]  /*1a310*/  WARPGROUP.DEPBAR.LE gsb0, 0x0 ;  /* 0x00008000000079c5 */ /* 0x000fe40000010000 */
[----:B------:R-:W-:-:S06]  /*1a320*/  WARPGROUP.ARRIVE ;  /* 0x00000000000079c5 */ /* 0x000fcc0000000000 */
        /* <DEDUP_REMOVED lines=21> */
[----:B------:R-:W-:Y:S01]  /*1a480*/  VIADD R208, R208, 0x80 ;  /* 0x00000080d0d07836 */ /* 0x000fe20000000000 */
[----:B------:R-:W0:Y:S01]  /*1a490*/  LDC R14, c[0x0][0x264] ;  /* 0x00009900ff0e7b82 */ /* 0x000e220000000800 */
[----:B------:R-:W-:Y:S01]  /*1a4a0*/  FADD R4, R211, R4 ;  /* 0x00000004d3047221 */ /* 0x000fe20000000000 */
[----:B------:R-:W-:-:S03]  /*1a4b0*/  FADD R7, R13, R7 ;  /* 0x000000070d077221 */ /* 0x000fc60000000000 */
[----:B------:R-:W-:Y:S01]  /*1a4c0*/  FADD R4, R214, R4 ;  /* 0x00000004d6047221 */ /* 0x000fe20000000000 */
[----:B------:R-:W-:Y:S02]  /*1a4d0*/  FADD R7, R12, R7 ;  /* 0x000000070c077221 */ /* 0x000fe40000000000 */
[----:B------:R-:W1:Y:S01]  /*1a4e0*/  LDC R13, c[0x0][0x280] ;  /* 0x0000a000ff0d7b82 */ /* 0x000e620000000800 */
[----:B------:R-:W-:Y:S01]  /*1a4f0*/  FADD R4, R10, R4 ;  /* 0x000000040a047221 */ /* 0x000fe20000000000 */
[----:B------:R-:W-:-:S04]  /*1a500*/  FADD R7, R11, R7 ;  /* 0x000000070b077221 */ /* 0x000fc80000000000 */
[----:B------:R-:W2:Y:S02]  /*1a510*/  SHFL.BFLY PT, R10, R4, 0x2, 0x1f ;  /* 0x0c401f00040a7f89 */ /* 0x000ea400000e0000 */
[----:B------:R-:W3:Y:S02]  /*1a520*/  LDC R12, c[0x0][0x254] ;  /* 0x00009500ff0c7b82 */ /* 0x000ee40000000800 */
[----:B------:R-:W4:Y:S01]  /*1a530*/  SHFL.BFLY PT, R11, R7, 0x2, 0x1f ;  /* 0x0c401f00070b7f89 */ /* 0x000f2200000e0000 */
[----:B--2---:R-:W-:Y:S01]  /*1a540*/  FADD R4, R4, R10 ;  /* 0x0000000a04047221 */ /* 0x004fe20000000000 */
[----:B----4-:R-:W-:-:S04]  /*1a550*/  FADD R7, R7, R11 ;  /* 0x0000000b07077221 */ /* 0x010fc80000000000 */
[----:B------:R-:W2:Y:S04]  /*1a560*/  SHFL.BFLY PT, R10, R4, 0x1, 0x1f ;  /* 0x0c201f00040a7f89 */ /* 0x000ea800000e0000 */
[----:B------:R-:W4:Y:S04]  /*1a570*/  SHFL.BFLY PT, R11, R7, 0x1, 0x1f ;  /* 0x0c201f00070b7f89 */ /* 0x000f2800000e0000 */
[----:B------:R0:W-:Y:S01]  /*1a580*/  STL [R1+0x39c], R208 ;  /* 0x00039cd001007387 */ /* 0x0001e20000100800 */
[----:B--2---:R-:W-:Y:S01]  /*1a590*/  FADD R4, R4, R10 ;  /* 0x0000000a04047221 */ /* 0x004fe20000000000 */
[----:B----4-:R-:W-:-:S03]  /*1a5a0*/  FADD R7, R7, R11 ;  /* 0x0000000b07077221 */ /* 0x010fc60000000000 */
[----:B------:R-:W-:Y:S01]  /*1a5b0*/  FFMA R212, R3, R212, R4 ;  /* 0x000000d403d47223 */ /* 0x000fe20000000004 */
[----:B------:R-:W-:-:S04]  /*1a5c0*/  FFMA R209, R2, R209, R7 ;  /* 0x000000d102d17223 */ /* 0x000fc80000000007 */
[----:B------:R2:W-:Y:S01]  /*1a5d0*/  STL [R1+0x3c4], R212 ;  /* 0x0003c4d401007387 */ /* 0x0005e20000100800 */
[----:B------:R-:W-:Y:S02]  /*1a5e0*/  WARPGROUP.DEPBAR.LE gsb0, 0x0 ;  /* 0x00008000000079c5 */ /* 0x000fe40000010000 */
[----:B------:R-:W-:-:S06]  /*1a5f0*/  WARPGROUP.ARRIVE ;  /* 0x00000000000079c5 */ /* 0x000fcc0000000000 */
[----:B------:R-:W-:Y:S01]  /*1a600*/  HGMMA.64x256x16.F32 R24, R152, gdesc[UR56], R24, gsb0 ;  /* 0x03e0003898187df0 */ /* 0x000fe20008000818 */
[----:B------:R2:W-:Y:S04]  /*1a610*/  STL [R1+0x3c0], R209 ;  /* 0x0003c0d101007387 */ /* 0x0005e80000100800 */
[----:B------:R2:W-:Y:S04]  /*1a620*/  STL [R1+0x398], R5 ;  /* 0x0003980501007387 */ /* 0x0005e80000100800 */
[----:B------:R2:W-:Y:S01]  /*1a630*/  STL [R1+0x394], R6 ;  /* 0x0003940601007387 */ /* 0x0005e20000100800 */
[----:B-1----:R-:W-:Y:S01]  /*1a640*/  ISETP.GE.AND P0, PT, R208, R13, PT ;  /* 0x0000000dd000720c */ /* 0x002fe20003f06270 */
[----:B---3--:R-:W-:Y:S01]  /*1a650*/  IMAD R8, R12, 0x80, R8 ;  /* 0x000000800c087824 */ /* 0x008fe200078e0208 */
[----:B0-----:R-:W-:Y:S01]  /*1a660*/  LEA R0, R14, R0, 0x7 ;  /* 0x000000000e007211 */ /* 0x001fe200078e38ff */
[----:B------:R-:W-:Y:S01]  /*1a670*/  IMAD.MOV.U32 R10, RZ, RZ, R6 ;  /* 0x000000ffff0a7224 */ /* 0x000fe200078e0006 */
[----:B------:R-:W-:Y:S01]  /*1a680*/  MOV R11, R5 ;  /* 0x00000005000b7202 */ /* 0x000fe20000000f00 */
[----:B------:R-:W-:-:S08]  /*1a690*/  WARPGROUP.DEPBAR.LE gsb0, 0x0 ;  /* 0x00008000000079c5 */ /* 0x000fd00000010000 */
[----:B--2---:R-:W-:Y:S05]  /*1a6a0*/  @!P0 BRA `(.L_x_1) ;  /* 0xffffff18007c8947 */ /* 0x004fea000383ffff */
.L_x_0:
[----:B------:R-:W2:Y:S04]  /*1a6b0*/  LDL.LU R2, [R1+0x3c4] ;  /* 0x0003c40001027983 */ /* 0x000ea80000300800 */
[----:B------:R-:W3:Y:S04]  /*1a6c0*/  LDL.LU R152, [R1] ;  /* 0x0000000001987983 */ /* 0x000ee80000300800 */
[----:B------:R-:W4:Y:S04]  /*1a6d0*/  LDL.LU R23, [R1+0x10] ;  /* 0x0000100001177983 */ /* 0x000f280000300800 */
[----:B------:R-:W5:Y:S04]  /*1a6e0*/  LDL.LU R22, [R1+0x14] ;  /* 0x0000140001167983 */ /* 0x000f680000300800 */
        /* <DEDUP_REMOVED lines=13> */
[----:B------:R-:W-:Y:S04]  /*1a7c0*/  STL [R1+0xbb0], R11 ;  /* 0x000bb00b01007387 */ /* 0x000fe80000100800 */
[----:B------:R0:W-:Y:S04]  /*1a7d0*/  STL [R1+0xbac], R10 ;  /* 0x000bac0a01007387 */ /* 0x0001e80000100800 */
[----:B------:R-:W5:Y:S01]  /*1a7e0*/  LDL.LU R3, [R1+0x3c0] ;  /* 0x0003c00001037983 */ /* 0x000f620000300800 */
[----:B------:R-:W-:Y:S01]  /*1a7f0*/  IMAD.MOV.U32 R8, RZ, RZ, 0x3dc6b27f ;  /* 0x3dc6b27fff087424 */ /* 0x000fe200078e00ff */
[----:B------:R-:W-:Y:S01]  /*1a800*/  BAR.SYNC.DEFER_BLOCKING 0x0 ;  /* 0x0000000000007b1d */ /* 0x000fe20000010000 */
[----:B--2---:R-:W-:-:S02]  /*1a810*/  FSETP.GT.AND P0, PT, |R2|, 8.50705917302346158658e+37, PT ;  /* 0x7e8000000200780b */ /* 0x004fc40003f04200 */
[----:B------:R-:W-:Y:S02]  /*1a820*/  FSETP.GEU.AND P2, PT, R2, 1.175494350822287508e-38, PT ;  /* 0x008000000200780b */ /* 0x000fe40003f4e000 */
[----:B---3--:R-:W-:Y:S01]  /*1a830*/  MOV R155, R152 ;  /* 0x00000098009b7202 */ /* 0x008fe20000000f00 */
[----:B----4-:R-:W-:Y:S01]  /*1a840*/  IMAD.MOV.U32 R154, RZ, RZ, R23 ;  /* 0x000000ffff9a7224 */ /* 0x010fe200078e0017 */
[----:B-----5:R-:W-:-:S04]  /*1a850*/  MOV R153, R22 ;  /* 0x0000001600997202 */ /* 0x020fc80000000f00 */
[----:B------:R-:W-:Y:S01]  /*1a860*/  MOV R156, R154 ;  /* 0x0000009a009c7202 */ /* 0x000fe20000000f00 */
[----:B------:R-:W-:Y:S02]  /*1a870*/  IMAD.MOV.U32 R152, RZ, RZ, R21 ;  /* 0x000000ffff987224 */ /* 0x000fe400078e0015 */
[----:B------:R-:W-:Y:S01]  /*1a880*/  IMAD.MOV.U32 R154, RZ, RZ, R153 ;  /* 0x000000ffff9a7224 */ /* 0x000fe200078e0099 */
[----:B------:R-:W-:Y:S02]  /*1a890*/  MOV R23, R20 ;  /* 0x0000001400177202 */ /* 0x000fe40000000f00 */
[----:B------:R-:W-:-:S03]  /*1a8a0*/  MOV R153, R152 ;  /* 0x0000009800997202 */ /* 0x000fc60000000f00 */
[----:B------:R-:W-:Y:S02]  /*1a8b0*/  IMAD.MOV.U32 R152, RZ, RZ, R23 ;  /* 0x000000ffff987224 */ /* 0x000fe400078e0017 */
[----:B------:R-:W-:Y:S01]  /*1a8c0*/  IMAD.MOV.U32 R22, RZ, RZ, R19 ;  /* 0x000000ffff167224 */ /* 0x000fe200078e0013 */
[----:B------:R-:W-:-:S04]  /*1a8d0*/  MOV R21, R18 ;  /* 0x0000001200157202 */ /* 0x000fc80000000f00 */
[----:B------:R-:W-:Y:S01]  /*1a8e0*/  MOV R170, R22 ;  /* 0x0000001600aa7202 */ /* 0x000fe20000000f00 */
[----:B------:R-:W-:Y:S02]  /*1a8f0*/  IMAD.MOV.U32 R20, RZ, RZ, R17 ;  /* 0x000000ffff147224 */ /* 0x000fe400078e0011 */
[----:B------:R-:W-:Y:S01]  /*1a900*/  IMAD.MOV.U32 R169, RZ, RZ, R21 ;  /* 0x000000ffffa97224 */ /* 0x000fe200078e0015 */
[----:B------:R-:W-:Y:S02]  /*1a910*/  MOV R19, R16 ;  /* 0x0000001000137202 */ /* 0x000fe40000000f00 */
[----:B------:R-:W-:Y:S01]  /*1a920*/  MOV R168, R20 ;  /* 0x0000001400a87202 */ /* 0x000fe20000000f00 */
[----:B------:R-:W-:Y:S02]  /*1a930*/  IMAD.MOV.U32 R18, RZ, RZ, R15 ;  /* 0x000000ffff127224 */ /* 0x000fe400078e000f */
[----:B------:R-:W-:Y:S01]  /*1a940*/  IMAD.MOV.U32 R167, RZ, RZ, R19 ;  /* 0x000000ffffa77224 */ /* 0x000fe200078e0013 */
[----:B------:R-:W-:-:S02]  /*1a950*/  MOV R17, R12 ;  /* 0x0000000c00117202 */ /* 0x000fc40000000f00 */
[----:B------:R-:W-:Y:S01]  /*1a960*/  MOV R19, R18 ;  /* 0x0000001200137202 */ /* 0x000fe20000000f00 */
[----:B------:R-:W-:Y:S02]  /*1a970*/  IMAD.MOV.U32 R16, RZ, RZ, R7 ;  /* 0x000000ffff107224 */ /* 0x000fe400078e0007 */
[----:B------:R-:W-:Y:S01]  /*1a980*/  IMAD.MOV.U32 R18, RZ, RZ, R17 ;  /* 0x000000ffff127224 */ /* 0x000fe200078e0011 */
[----:B------:R-:W-:Y:S02]  /*1a990*/  MOV R15, R6 ;  /* 0x00000006000f7202 */ /* 0x000fe40000000f00 */
[----:B------:R-:W-:Y:S01]  /*1a9a0*/  MOV R17, R16 ;  /* 0x0000001000117202 */ /* 0x000fe20000000f00 */
[----:B------:R-:W-:Y:S02]  /*1a9b0*/  FMUL R12, R5, 0.25 ;  /* 0x3e800000050c7820 */ /* 0x000fe40000400000 */
[----:B------:R-:W-:-:S03]  /*1a9c0*/  IMAD.MOV.U32 R16, RZ, RZ, R15 ;  /* 0x000000ffff107224 */ /* 0x000fc600078e000f */
[----:B------:R-:W-:Y:S01]  /*1a9d0*/  FSEL R12, R12, R5, P0 ;  /* 0x000000050c0c7208 */ /* 0x000fe20000000000 */
[C---:B------:R-:W-:Y:S01]  /*1a9e0*/  FMUL R4, R3.reuse, 8388608 ;  /* 0x4b00000003047820 */ /* 0x040fe20000400000 */
[C---:B------:R-:W-:Y:S02]  /*1a9f0*/  FSETP.GEU.AND P1, PT, R3.reuse, 1.175494350822287508e-38, PT ;  /* 0x008000000300780b */ /* 0x040fe40003f2e000 */
[C---:B------:R-:W-:Y:S02]  /*1aa00*/  FSETP.GT.AND P4, PT, |R3|.reuse, 8.50705917302346158658e+37, PT ;  /* 0x7e8000000300780b */ /* 0x040fe40003f84200 */
[----:B------:R-:W-:Y:S02]  /*1aa10*/  FSEL R4, R4, R3, !P1 ;  /* 0x0000000304047208 */ /* 0x000fe40004800000 */
[----:B------:R-:W-:Y:S02]  /*1aa20*/  FSEL R5, RZ, -23, P1 ;  /* 0xc1b80000ff057808 */ /* 0x000fe40000800000 */
[C---:B------:R-:W-:Y:S01]  /*1aa30*/  ISETP.GE.U32.AND P1, PT, R4.reuse, 0x7f800000, PT ;  /* 0x7f8000000400780c */ /* 0x040fe20003f26070 */
[----:B------:R-:W-:Y:S01]  /*1aa40*/  VIADD R0, R4, 0xc0cafb0d ;  /* 0xc0cafb0d04007836 */ /* 0x000fe20000000000 */
[----:B------:R-:W-:-:S04]  /*1aa50*/  FSETP.GEU.AND P3, PT, |R3|, 1.175494350822287508e-38, PT ;  /* 0x008000000300780b */ /* 0x000fc80003f6e200 */
[----:B------:R-:W-:Y:S01]  /*1aa60*/  LOP3.LUT R0, R0, 0xff800000, RZ, 0xc0, !PT ;  /* 0xff80000000007812 */ /* 0x000fe200078ec0ff */
[----:B------:R-:W-:-:S03]  /*1aa70*/  @P4 FMUL R3, R3, 0.25 ;  /* 0x3e80000003034820 */ /* 0x000fc60000400000 */
[-C--:B------:R-:W-:Y:S02]  /*1aa80*/  IADD3 R6, R4, -R0.reuse, RZ ;  /* 0x8000000004067210 */ /* 0x080fe40007ffe0ff */
[----:B------:R-:W-:-:S03]  /*1aa90*/  I2FP.F32.S32 R0, R0 ;  /* 0x0000000000007245 */ /* 0x000fc60000201400 */
[----:B------:R-:W-:Y:S02]  /*1aaa0*/  @!P3 FMUL R3, R3, 16777216 ;  /* 0x4b8000000303b820 */ /* 0x000fe40000400000 */
[----:B------:R-:W-:Y:S01]  /*1aab0*/  FFMA.FTZ R7, R0, 1.1920928955078125e-07, R5 ;  /* 0x3400000000077823 */ /* 0x000fe20000010005 */
[----:B------:R-:W-:Y:S01]  /*1aac0*/  FADD R0, R6, -1 ;  /* 0xbf80000006007421 */ /* 0x000fe20000000000 */
[----:B------:R-:W-:Y:S02]  /*1aad0*/  FSETP.GEU.AND P5, PT, |R2|, 1.175494350822287508e-38, PT ;  /* 0x008000000200780b */ /* 0x000fe40003fae200 */
[----:B------:R-:W1:Y:S01]  /*1aae0*/  MUFU.RCP R3, R3 ;  /* 0x0000000300037308 */ /* 0x000e620000001000 */
[----:B------:R-:W-:-:S04]  /*1aaf0*/  FFMA.FTZ R5, R0, R8, -0.16845393180847167969 ;  /* 0xbe2c7f3000057423 */ /* 0x000fc80000010008 */
[----:B------:R-:W-:-:S04]  /*1ab00*/  FFMA.FTZ R5, R0, R5, 0.1716887056827545166 ;  /* 0x3e2fcf2a00057423 */ /* 0x000fc80000010005 */
[----:B------:R-:W-:-:S04]  /*1ab10*/  FFMA.FTZ R5, R0, R5, -0.17900948226451873779 ;  /* 0xbe374e4300057423 */ /* 0x000fc80000010005 */
[----:B------:R-:W-:-:S04]  /*1ab20*/  FFMA.FTZ R5, R0, R5, 0.20512372255325317383 ;  /* 0x3e520bf400057423 */ /* 0x000fc80000010005 */
[----:B------:R-:W-:-:S04]  /*1ab30*/  FFMA.FTZ R5, R0, R5, -0.24046532809734344482 ;  /* 0xbe763c8b00057423 */ /* 0x000fc80000010005 */
[----:B------:R-:W-:-:S04]  /*1ab40*/  FFMA.FTZ R5, R0, R5, 0.28857114911079406738 ;  /* 0x3e93bf9900057423 */ /* 0x000fc80000010005 */
[----:B------:R-:W-:-:S04]  /*1ab50*/  FFMA.FTZ R5, R0, R5, -0.36067417263984680176 ;  /* 0xbeb8aa4900057423 */ /* 0x000fc80000010005 */
[----:B------:R-:W-:-:S04]  /*1ab60*/  FFMA.FTZ R5, R0, R5, 0.48089820146560668945 ;  /* 0x3ef6384a00057423 */ /* 0x000fc80000010005 */
[----:B------:R-:W-:-:S04]  /*1ab70*/  FFMA.FTZ R5, R0, R5, -0.72134751081466674805 ;  /* 0xbf38aa3b00057423 */ /* 0x000fc80000010005 */
[----:B------:R-:W-:-:S04]  /*1ab80*/  FMUL R5, R0, R5 ;  /* 0x0000000500057220 */ /* 0x000fc80000400000 */
[----:B------:R-:W-:-:S04]  /*1ab90*/  FMUL R5, R0, R5 ;  /* 0x0000000500057220 */ /* 0x000fc80000400000 */
[----:B------:R-:W-:Y:S01]  /*1aba0*/  FFMA.FTZ R0, R0, 1.4426950216293334961, R5 ;  /* 0x3fb8aa3b00007823 */ /* 0x000fe20000010005 */
[----:B------:R-:W-:-:S03]  /*1abb0*/  FSEL R5, RZ, -23, P2 ;  /* 0xc1b80000ff057808 */ /* 0x000fc60001000000 */
[----:B0-----:R-:W-:Y:S01]  /*1abc0*/  FADD R10, R7, R0 ;  /* 0x00000000070a7221 */ /* 0x001fe20000000000 */
[----:B------:R-:W-:-:S05]  /*1abd0*/  @P1 MOV R0, 0x7f800000 ;  /* 0x7f80000000001802 */ /* 0x000fca0000000f00 */
[C---:B------:R-:W-:Y:S01]  /*1abe0*/  @P1 FFMA.FTZ R10, R4.reuse, R0, +INF ;  /* 0x7f800000040a1423 */ /* 0x040fe20000010000 */
[----:B------:R-:W-:Y:S01]  /*1abf0*/  FSETP.NEU.AND P1, PT, R4, RZ, PT ;  /* 0x000000ff0400720b */ /* 0x000fe20003f2d000 */
[----:B------:R-:W-:-:S03]  /*1ac00*/  FMUL R4, R2, 8388608 ;  /* 0x4b00000002047820 */ /* 0x000fc60000400000 */
[----:B------:R0:W-:Y:S02]  /*1ac10*/  STL [R1+0x204], R10 ;  /* 0x0002040a01007387 */ /* 0x0001e40000100800 */
[----:B------:R-:W-:-:S04]  /*1ac20*/  FSEL R4, R4, R2, !P2 ;  /* 0x0000000204047208 */ /* 0x000fc80005000000 */
[C---:B------:R-:W-:Y:S01]  /*1ac30*/  ISETP.GE.U32.AND P2, PT, R4.reuse, 0x7f800000, PT ;  /* 0x7f8000000400780c */ /* 0x040fe20003f46070 */
[----:B------:R-:W-:-:S05]  /*1ac40*/  VIADD R0, R4, 0xc0cafb0d ;  /* 0xc0cafb0d04007836 */ /* 0x000fca0000000000 */
[----:B------:R-:W-:-:S04]  /*1ac50*/  LOP3.LUT R0, R0, 0xff800000, RZ, 0xc0, !PT ;  /* 0xff80000000007812 */ /* 0x000fc800078ec0ff */
[-C--:B------:R-:W-:Y:S02]  /*1ac60*/  IADD3 R6, R4, -R0.reuse, RZ ;  /* 0x8000000004067210 */ /* 0x080fe40007ffe0ff */
[----:B------:R-:W-:-:S05]  /*1ac70*/  I2FP.F32.S32 R0, R0 ;  /* 0x0000000000007245 */ /* 0x000fca0000201400 */
[----:B------:R-:W-:Y:S01]  /*1ac80*/  FFMA.FTZ R7, R0, 1.1920928955078125e-07, R5 ;  /* 0x3400000000077823 */ /* 0x000fe20000010005 */
[----:B------:R-:W-:-:S04]  /*1ac90*/  FADD R0, R6, -1 ;  /* 0xbf80000006007421 */ /* 0x000fc80000000000 */
        /* <DEDUP_REMOVED lines=12> */
[----:B------:R-:W-:-:S03]  /*1ad60*/  FMUL R5, R155, 0.25 ;  /* 0x3e8000009b057820 */ /* 0x000fc60000400000 */
[----:B0-----:R-:W-:Y:S01]  /*1ad70*/  FADD R10, R7, R0 ;  /* 0x00000000070a7221 */ /* 0x001fe20000000000 */
[----:B------:R-:W-:Y:S01]  /*1ad80*/  @P2 IMAD.MOV.U32 R0, RZ, RZ, 0x7f800000 ;  /* 0x7f800000ff002424 */ /* 0x000fe200078e00ff */
[----:B------:R-:W-:-:S03]  /*1ad90*/  FSEL R5, R5, R155, P4 ;  /* 0x0000009b05057208 */ /* 0x000fc60002000000 */
[----:B------:R-:W-:-:S05]  /*1ada0*/  @P2 FFMA.FTZ R10, R4, R0, +INF ;  /* 0x7f800000040a2423 */ /* 0x000fca0000010000 */
[----:B------:R-:W-:Y:S04]  /*1adb0*/  STL [R1+0x200], R10 ;  /* 0x0002000a01007387 */ /* 0x000fe80000100800 */
[----:B------:R-:W2:Y:S04]  /*1adc0*/  LDL.LU R166, [R1+0x50] ;  /* 0x0000500001a67983 */ /* 0x000ea80000300800 */
[----:B------:R-:W3:Y:S04]  /*1add0*/  LDL.LU R165, [R1+0x40] ;  /* 0x0000400001a57983 */ /* 0x000ee80000300800 */
        /* <DEDUP_REMOVED lines=13> */
[----:B------:R-:W5:Y:S01]  /*1aeb0*/  LDL.LU R23, [R1+0x6c] ;  /* 0x00006c0001177983 */ /* 0x000f620000300800 */
[----:B------:R-:W-:Y:S01]  /*1aec0*/  FMUL R0, R156, 0.25 ;  /* 0x3e8000009c007820 */ /* 0x000fe20000400000 */
[----:B------:R-:W-:Y:S01]  /*1aed0*/  @P0 FMUL R2, R2, 0.25 ;  /* 0x3e80000002020820 */ /* 0x000fe20000400000 */
[----:B------:R-:W-:Y:S01]  /*1aee0*/  @!P3 FMUL R5, R5, 16777216 ;  /* 0x4b8000000505b820 */ /* 0x000fe20000400000 */
[----:B------:R-:W-:Y:S01]  /*1aef0*/  FSETP.NEU.AND P2, PT, R4, RZ, PT ;  /* 0x000000ff0400720b */ /* 0x000fe20003f4d000 */
[----:B------:R-:W-:Y:S01]  /*1af00*/  FMUL R8, R154, 0.25 ;  /* 0x3e8000009a087820 */ /* 0x000fe20000400000 */
[----:B------:R-:W-:Y:S01]  /*1af10*/  FSEL R0, R0, R156, P4 ;  /* 0x0000009c00007208 */ /* 0x000fe20002000000 */
[----:B------:R-:W-:Y:S01]  /*1af20*/  @!P5 FMUL R2, R2, 16777216 ;  /* 0x4b8000000202d820 */ /* 0x000fe20000400000 */
[----:B------:R-:W0:Y:S01]  /*1af30*/  S2R R156, SR_TID.X ;  /* 0x00000000009c7919 */ /* 0x000e220000002100 */
[----:B-1----:R-:W-:Y:S01]  /*1af40*/  FMUL R5, R3, R5 ;  /* 0x0000000503057220 */ /* 0x002fe20000400000 */
[----:B------:R-:W-:Y:S01]  /*1af50*/  FMUL R7, R153, 0.25 ;  /* 0x3e80000099077820 */ /* 0x000fe20000400000 */
[----:B------:R-:W-:Y:S01]  /*1af60*/  @!P3 FMUL R0, R0, 16777216 ;  /* 0x4b8000000000b820 */ /* 0x000fe20000400000 */
[----:B------:R-:W-:Y:S01]  /*1af70*/  FSEL R8, R8, R154, P4 ;  /* 0x0000009a08087208 */ /* 0x000fe20002000000 */
[----:B------:R-:W1:Y:S01]  /*1af80*/  MUFU.RCP R2, R2 ;  /* 0x0000000200027308 */ /* 0x000e620000001000 */
[----:B------:R-:W-:Y:S01]  /*1af90*/  FMUL R6, R152, 0.25 ;  /* 0x3e80000098067820 */ /* 0x000fe20000400000 */
[----:B------:R-:W-:Y:S01]  /*1afa0*/  FMUL R4, R3, R0 ;  /* 0x0000000003047220 */ /* 0x000fe20000400000 */
[----:B------:R-:W-:Y:S01]  /*1afb0*/  FSEL R7, R7, R153, P4 ;  /* 0x0000009907077208 */ /* 0x000fe20002000000 */
[----:B------:R-:W-:Y:S01]  /*1afc0*/  FMUL R0, R13, 0.25 ;  /* 0x3e8000000d007820 */ /* 0x000fe20000400000 */
[----:B------:R-:W-:Y:S01]  /*1afd0*/  @!P3 FMUL R8, R8, 16777216 ;  /* 0x4b8000000808b820 */ /* 0x000fe20000400000 */
[----:B------:R-:W-:Y:S01]  /*1afe0*/  @!P5 FMUL R12, R12, 16777216 ;  /* 0x4b8000000c0cd820 */ /* 0x000fe20000400000 */
[----:B------:R-:W-:Y:S01]  /*1aff0*/  F2FP.F16.F32.PACK_AB R4, R4, R5 ;  /* 0x000000050404723e */ /* 0x000fe200000000ff */
[----:B------:R-:W-:Y:S01]  /*1b000*/  FMUL R5, R14, 0.25 ;  /* 0x3e8000000e057820 */ /* 0x000fe20000400000 */
[----:B------:R-:W-:Y:S01]  /*1b010*/  @!P3 FMUL R7, R7, 16777216 ;  /* 0x4b8000000707b820 */ /* 0x000fe20000400000 */
[----:B------:R-:W-:Y:S01]  /*1b020*/  FSEL R0, R0, R13, P0 ;  /* 0x0000000d00007208 */ /* 0x000fe20000000000 */
[C---:B------:R-:W-:Y:S01]  /*1b030*/  FMUL R13, R3.reuse, R8 ;  /* 0x00000008030d7220 */ /* 0x040fe20000400000 */
[----:B------:R-:W-:Y:S01]  /*1b040*/  FSEL R6, R6, R152, P0 ;  /* 0x0000009806067208 */ /* 0x000fe20000000000 */
[----:B------:R-:W-:Y:S01]  /*1b050*/  FMUL R8, R3, R7 ;  /* 0x0000000703087220 */ /* 0x000fe20000400000 */
[----:B------:R-:W-:Y:S01]  /*1b060*/  FSEL R5, R5, R14, P0 ;  /* 0x0000000e05057208 */ /* 0x000fe20000000000 */
[----:B------:R-:W-:Y:S01]  /*1b070*/  @!P5 FMUL R0, R0, 16777216 ;  /* 0x4b8000000000d820 */ /* 0x000fe20000400000 */
[----:B-1----:R-:W-:Y:S01]  /*1b080*/  FMUL R14, R2, R12 ;  /* 0x0000000c020e7220 */ /* 0x002fe20000400000 */
[----:B------:R-:W-:-:S02]  /*1b090*/  @!P5 FMUL R6, R6, 16777216 ;  /* 0x4b8000000606d820 */ /* 0x000fc40000400000 */
[----:B------:R-:W-:Y:S01]  /*1b0a0*/  @!P5 FMUL R5, R5, 16777216 ;  /* 0x4b8000000505d820 */ /* 0x000fe20000400000 */
[C---:B------:R-:W-:Y:S01]  /*1b0b0*/  FMUL R7, R2.reuse, R0 ;  /* 0x0000000002077220 */ /* 0x040fe20000400000 */
[C---:B------:R-:W-:Y:S02]  /*1b0c0*/  FMUL R6, R2.reuse, R6 ;  /* 0x0000000602067220 */ /* 0x040fe40000400000 */
[----:B------:R-:W-:Y:S01]  /*1b0d0*/  FMUL R12, R2, R5 ;  /* 0x00000005020c7220 */ /* 0x000fe20000400000 */
[----:B------:R-:W-:Y:S01]  /*1b0e0*/  F2FP.F16.F32.PACK_AB R5, R13, R8 ;  /* 0x000000080d05723e */ /* 0x000fe200000000ff */
[----:B------:R-:W-:Y:S01]  /*1b0f0*/  FMUL R13, R168, 0.25 ;  /* 0x3e800000a80d7820 */ /* 0x000fe20000400000 */
[C---:B0-----:R-:W-:Y:S02]  /*1b100*/  LOP3.LUT R154, R156.reuse, 0x7, RZ, 0xc0, !PT ;  /* 0x000000079c9a7812 */ /* 0x041fe400078ec0ff */
[C---:B------:R-:W-:Y:S02]  /*1b110*/  SHF.L.U32 R8, R156.reuse, 0x3, RZ ;  /* 0x000000039c087819 */ /* 0x040fe400000006ff */
[----:B------:R-:W-:Y:S01]  /*1b120*/  LOP3.LUT R153, R156, 0x8, RZ, 0xc0, !PT ;  /* 0x000000089c997812 */ /* 0x000fe200078ec0ff */
[----:B------:R-:W-:Y:S01]  /*1b130*/  IMAD R152, R154, 0x10, R9 ;  /* 0x000000109a987824 */ /* 0x000fe200078e0209 */
[----:B------:R-:W-:-:S02]  /*1b140*/  LOP3.LUT R8, R8, 0x780, RZ, 0xc0, !PT ;  /* 0x0000078008087812 */ /* 0x000fc400078ec0ff */
[----:B------:R-:W-:Y:S02]  /*1b150*/  F2FP.F16.F32.PACK_AB R6, R6, R14 ;  /* 0x0000000e0606723e */ /* 0x000fe400000000ff */
[----:B------:R-:W-:Y:S02]  /*1b160*/  LEA R0, R153, R152, 0x8 ;  /* 0x0000009899007211 */ /* 0x000fe400078e40ff */
[----:B------:R-:W-:Y:S01]  /*1b170*/  F2FP.F16.F32.PACK_AB R7, R12, R7 ;  /* 0x000000070c07723e */ /* 0x000fe200000000ff */
[----:B------:R-:W-:Y:S01]  /*1b180*/  FMUL R12, R16, 0.25 ;  /* 0x3e800000100c7820 */ /* 0x000fe20000400000 */
[----:B------:R-:W-:Y:S01]  /*1b190*/  FSEL R13, R13, R168, P4 ;  /* 0x000000a80d0d7208 */ /* 0x000fe20002000000 */
[----:B------:R-:W-:Y:S02]  /*1b1a0*/  IMAD.IADD R0, R8, 0x1, R0 ;  /* 0x0000000108007824 */ /* 0x000fe400078e0200 */
[----:B------:R-:W-:Y:S01]  /*1b1b0*/  FMUL R8, R17, 0.25 ;  /* 0x3e80000011087820 */ /* 0x000fe20000400000 */
[----:B------:R-:W-:Y:S01]  /*1b1c0*/  FSEL R12, R12, R16, P0 ;  /* 0x000000100c0c7208 */ /* 0x000fe20000000000 */
[----:B------:R-:W-:Y:S01]  /*1b1d0*/  @!P3 FMUL R13, R13, 16777216 ;  /* 0x4b8000000d0db820 */ /* 0x000fe20000400000 */
[----:B------:R0:W-:Y:S02]  /*1b1e0*/  STSM.16.M88.4 [R0], R4 ;  /* 0x0000000400007844 */ /* 0x0001e40000000200 */
[----:B------:R-:W-:Y:S01]  /*1b1f0*/  FSEL R8, R8, R17, P0 ;  /* 0x0000001108087208 */ /* 0x000fe20000000000 */
[----:B------:R-:W-:Y:S01]  /*1b200*/  FMUL R14, R3, R13 ;  /* 0x0000000d030e7220 */ /* 0x000fe20000400000 */
[----:B------:R-:W-:-:S03]  /*1b210*/  @!P5 FMUL R12, R12, 16777216 ;  /* 0x4b8000000c0cd820 */ /* 0x000fc60000400000 */
[----:B------:R-:W-:Y:S01]  /*1b220*/  @!P5 FMUL R8, R8, 16777216 ;  /* 0x4b8000000808d820 */ /* 0x000fe20000400000 */
[----:B------:R-:W-:Y:S01]  /*1b230*/  FMUL R12, R2, R12 ;  /* 0x0000000c020c7220 */ /* 0x000fe20000400000 */
[----:B0-----:R-:W-:Y:S01]  /*1b240*/  FMUL R6, R19, 0.25 ;  /* 0x3e80000013067820 */ /* 0x001fe20000400000 */
[----:B------:R-:W-:Y:S01]  /*1b250*/  FMUL R7, R18, 0.25 ;  /* 0x3e80000012077820 */ /* 0x000fe20000400000 */
[----:B------:R-:W-:Y:S01]  /*1b260*/  FMUL R5, R170, 0.25 ;  /* 0x3e800000aa057820 */ /* 0x000fe20000400000 */
[----:B------:R-:W-:Y:S02]  /*1b270*/  FMUL R4, R169, 0.25 ;  /* 0x3e800000a9047820 */ /* 0x000fe40000400000 */
[----:B------:R-:W-:Y:S02]  /*1b280*/  FSEL R6, R6, R19, P0 ;  /* 0x0000001306067208 */ /* 0x000fe40000000000 */
[----:B------:R-:W-:Y:S02]  /*1b290*/  FSEL R7, R7, R18, P0 ;  /* 0x0000001207077208 */ /* 0x000fe40000000000 */
[----:B------:R-:W-:Y:S01]  /*1b2a0*/  FSEL R5, R5, R170, P4 ;  /* 0x000000aa05057208 */ /* 0x000fe20002000000 */
[----:B------:R-:W-:Y:S01]  /*1b2b0*/  @!P5 FMUL R6, R6, 16777216 ;  /* 0x4b8000000606d820 */ /* 0x000fe20000400000 */
[----:B------:R-:W-:Y:S01]  /*1b2c0*/  FSEL R4, R4, R169, P4 ;  /* 0x000000a904047208 */ /* 0x000fe20002000000 */
[----:B------:R-:W-:-:S02]  /*1b2d0*/  @!P5 FMUL R7, R7, 16777216 ;  /* 0x4b8000000707d820 */ /* 0x000fc40000400000 */
[C---:B------:R-:W-:Y:S01]  /*1b2e0*/  FMUL R13, R2.reuse, R6 ;  /* 0x00000006020d7220 */ /* 0x040fe20000400000 */
[----:B------:R-:W-:Y:S01]  /*1b2f0*/  @!P3 FMUL R5, R5, 16777216 ;  /* 0x4b8000000505b820 */ /* 0x000fe20000400000 */
[C---:B------:R-:W-:Y:S01]  /*1b300*/  FMUL R6, R2.reuse, R7 ;  /* 0x0000000702067220 */ /* 0x040fe20000400000 */
[----:B------:R-:W-:Y:S01]  /*1b310*/  FMUL R7, R2, R8 ;  /* 0x0000000802077220 */ /* 0x000fe20000400000 */
[----:B------:R-:W-:Y:S01]  /*1b320*/  @!P3 FMUL R4, R4, 16777216 ;  /* 0x4b8000000404b820 */ /* 0x000fe20000400000 */
[----:B------:R-:W-:Y:S01]  /*1b330*/  LOP3.LUT R8, R156, 0xff, RZ, 0xc0, !PT ;  /* 0x000000ff9c087812 */ /* 0x000fe200078ec0ff */
[----:B------:R-:W-:Y:S01]  /*1b340*/  FMUL R5, R3, R5 ;  /* 0x0000000503057220 */ /* 0x000fe20000400000 */
[----:B------:R-:W-:Y:S01]  /*1b350*/  F2FP.F16.F32.PACK_AB R6, R13, R6 ;  /* 0x000000060d06723e */ /* 0x000fe200000000ff */
[----:B------:R-:W-:Y:S01]  /*1b360*/  FMUL R4, R3, R4 ;  /* 0x0000000403047220 */ /* 0x000fe20000400000 */
[----:B------:R-:W-:Y:S01]  /*1b370*/  LEA R8, R8, R9, 0x4 ;  /* 0x0000000908087211 */ /* 0x000fe200078e20ff */
[----:B------:R-:W-:Y:S01]  /*1b380*/  BAR.SYNC.DEFER_BLOCKING 0x0 ;  /* 0x0000000000007b1d */ /* 0x000fe20000010000 */
[----:B------:R-:W-:-:S02]  /*1b390*/  F2FP.F16.F32.PACK_AB R7, R7, R12 ;  /* 0x0000000c0707723e */ /* 0x000fc400000000ff */
[----:B------:R-:W-:Y:S01]  /*1b3a0*/  F2FP.F16.F32.PACK_AB R4, R5, R4 ;  /* 0x000000040504723e */ /* 0x000fe200000000ff */
[----:B------:R-:W-:-:S05]  /*1b3b0*/  FMUL R5, R167, 0.25 ;  /* 0x3e800000a7057820 */ /* 0x000fca0000400000 */
[----:B------:R-:W-:-:S05]  /*1b3c0*/  FSEL R5, R5, R167, P4 ;  /* 0x000000a705057208 */ /* 0x000fca0002000000 */
[----:B------:R-:W-:-:S04]  /*1b3d0*/  @!P3 FMUL R5, R5, 16777216 ;  /* 0x4b8000000505b820 */ /* 0x000fc80000400000 */
[----:B------:R-:W-:-:S05]  /*1b3e0*/  FMUL R5, R3, R5 ;  /* 0x0000000503057220 */ /* 0x000fca0000400000 */
[----:B------:R-:W-:Y:S01]  /*1b3f0*/  F2FP.F16.F32.PACK_AB R5, R14, R5 ;  /* 0x000000050e05723e */ /* 0x000fe200000000ff */
[----:B------:R-:W0:Y:S01]  /*1b400*/  LDS.128 R16, [R8] ;  /* 0x0000000008107984 */ /* 0x000e220000000c00 */
[----:B------:R-:W-:Y:S06]  /*1b410*/  BAR.SYNC.DEFER_BLOCKING 0x0 ;  /* 0x0000000000007b1d */ /* 0x000fec0000010000 */
[----:B------:R2:W-:Y:S04]  /*1b420*/  STSM.16.M88.4 [R0], R4 ;  /* 0x0000000400007844 */ /* 0x0005e80000000200 */
[----:B0-----:R-:W-:Y:S04]  /*1b430*/  STL [R1+0xbbc], R17 ;  /* 0x000bbc1101007387 */ /* 0x001fe80000100800 */
[----:B------:R-:W-:Y:S04]  /*1b440*/  STL [R1+0xbb8], R18 ;  /* 0x000bb81201007387 */ /* 0x000fe80000100800 */
[----:B------:R-:W-:Y:S04]  /*1b450*/  STL [R1+0xbb4], R19 ;  /* 0x000bb41301007387 */ /* 0x000fe80000100800 */
[----:B------:R-:W5:Y:S01]  /*1b460*/  LDL.LU R251, [R1+0x90] ;  /* 0x0000900001fb7983 */ /* 0x000f620000300800 */
[----:B--2---:R-:W-:Y:S01]  /*1b470*/  FMUL R5, R166, 0.25 ;  /* 0x3e800000a6057820 */ /* 0x004fe20000400000 */
[----:B---3--:R-:W-:-:S04]  /*1b480*/  FMUL R4, R165, 0.25 ;  /* 0x3e800000a5047820 */ /* 0x008fc80000400000 */
[----:B------:R-:W-:Y:S01]  /*1b490*/  FSEL R5, R5, R166, P4 ;  /* 0x000000a605057208 */ /* 0x000fe20002000000 */
[----:B----4-:R-:W-:Y:S01]  /*1b4a0*/  FMUL R6, R164, 0.25 ;  /* 0x3e800000a4067820 */ /* 0x010fe20000400000 */
[----:B------:R-:W-:-:S03]  /*1b4b0*/  FSEL R4, R4, R165, P4 ;  /* 0x000000a504047208 */ /* 0x000fc60002000000 */
[----:B------:R-:W-:Y:S01]  /*1b4c0*/  @!P3 FMUL R5, R5, 16777216 ;  /* 0x4b8000000505b820 */ /* 0x000fe20000400000 */
[----:B------:R-:W-:Y:S01]  /*1b4d0*/  FSEL R6, R6, R164, P4 ;  /* 0x000000a406067208 */ /* 0x000fe20002000000 */
[----:B------:R-:W-:Y:S02]  /*1b4e0*/  @!P3 FMUL R4, R4, 16777216 ;  /* 0x4b8000000404b820 */ /* 0x000fe40000400000 */
[C---:B------:R-:W-:Y:S01]  /*1b4f0*/  FMUL R5, R3.reuse, R5 ;  /* 0x0000000503057220 */ /* 0x040fe20000400000 */
[----:B-----5:R-:W-:Y:S01]  /*1b500*/  FMUL R12, R162, 0.25 ;  /* 0x3e800000a20c7820 */ /* 0x020fe20000400000 */
[----:B------:R-:W-:Y:S01]  /*1b510*/  FMUL R4, R3, R4 ;  /* 0x0000000403047220 */ /* 0x000fe20000400000 */
[----:B------:R-:W-:Y:S01]  /*1b520*/  @!P3 FMUL R6, R6, 16777216 ;  /* 0x4b8000000606b820 */ /* 0x000fe20000400000 */
[----:B------:R-:W-:Y:S02]  /*1b530*/  FMUL R7, R161, 0.25 ;  /* 0x3e800000a1077820 */ /* 0x000fe40000400000 */
[----:B------:R-:W-:-:S02]  /*1b540*/  FSEL R12, R12, R162, P0 ;  /* 0x000000a20c0c7208 */ /* 0x000fc40000000000 */
[----:B------:R-:W-:Y:S01]  /*1b550*/  F2FP.F16.F32.PACK_AB R4, R5, R4 ;  /* 0x000000040504723e */ /* 0x000fe200000000ff */
[----:B------:R-:W-:Y:S01]  /*1b560*/  FMUL R5, R163, 0.25 ;  /* 0x3e800000a3057820 */ /* 0x000fe20000400000 */
[----:B------:R-:W-:Y:S01]  /*1b570*/  FMUL R14, R160, 0.25 ;  /* 0x3e800000a00e7820 */ /* 0x000fe20000400000 */
[----:B------:R-:W-:Y:S01]  /*1b580*/  FSEL R7, R7, R161, P0 ;  /* 0x000000a107077208 */ /* 0x000fe20000000000 */
[----:B------:R-:W-:Y:S01]  /*1b590*/  @!P5 FMUL R12, R12, 16777216 ;  /* 0x4b8000000c0cd820 */ /* 0x000fe20000400000 */
[----:B------:R-:W-:Y:S01]  /*1b5a0*/  FMUL R13, R15, 0.25 ;  /* 0x3e8000000f0d7820 */ /* 0x000fe20000400000 */
[----:B------:R-:W-:Y:S01]  /*1b5b0*/  FSEL R5, R5, R163, P4 ;  /* 0x000000a305057208 */ /* 0x000fe20002000000 */
[----:B------:R-:W-:Y:S01]  /*1b5c0*/  FMUL R6, R3, R6 ;  /* 0x0000000603067220 */ /* 0x000fe20000400000 */
[----:B------:R-:W-:Y:S01]  /*1b5d0*/  FSEL R14, R14, R160, P0 ;  /* 0x000000a00e0e7208 */ /* 0x000fe20000000000 */
[----:B------:R-:W-:Y:S01]  /*1b5e0*/  @!P5 FMUL R7, R7, 16777216 ;  /* 0x4b8000000707d820 */ /* 0x000fe20000400000 */
[----:B------:R-:W-:Y:S01]  /*1b5f0*/  FSEL R13, R13, R15, P0 ;  /* 0x0000000f0d0d7208 */ /* 0x000fe20000000000 */
[----:B------:R-:W-:Y:S01]  /*1b600*/  @!P3 FMUL R5, R5, 16777216 ;  /* 0x4b8000000505b820 */ /* 0x000fe20000400000 */
[----:B------:R-:W-:Y:S01]  /*1b610*/  FMUL R12, R2, R12 ;  /* 0x0000000c020c7220 */ /* 0x000fe20000400000 */
[----:B------:R-:W-:Y:S01]  /*1b620*/  @!P5 FMUL R14, R14, 16777216 ;  /* 0x4b8000000e0ed820 */ /* 0x000fe20000400000 */
[C---:B------:R-:W-:Y:S01]  /*1b630*/  FMUL R15, R2.reuse, R7 ;  /* 0x00000007020f7220 */ /* 0x040fe20000400000 */
[----:B------:R-:W-:Y:S01]  /*1b640*/  @!P5 FMUL R13, R13, 16777216 ;  /* 0x4b8000000d0dd820 */ /* 0x000fe20000400000 */
[----:B------:R-:W-:Y:S01]  /*1b650*/  FMUL R5, R3, R5 ;  /* 0x0000000503057220 */ /* 0x000fe20000400000 */
[----:B------:R-:W-:-:S02]  /*1b660*/  FMUL R7, R2, R14 ;  /* 0x0000000e02077220 */ /* 0x000fc40000400000 */
[----:B------:R-:W-:Y:S02]  /*1b670*/  FMUL R13, R2, R13 ;  /* 0x0000000d020d7220 */ /* 0x000fe40000400000 */
[----:B------:R-:W-:Y:S02]  /*1b680*/  F2FP.F16.F32.PACK_AB R5, R6, R5 ;  /* 0x000000050605723e */ /* 0x000fe400000000ff */
[----:B------:R-:W-:Y:S02]  /*1b690*/  F2FP.F16.F32.PACK_AB R6, R12, R15 ;  /* 0x0000000f0c06723e */ /* 0x000fe400000000ff */
[----:B------:R-:W-:Y:S01]  /*1b6a0*/  F2FP.F16.F32.PACK_AB R7, R7, R13 ;  /* 0x0000000d0707723e */ /* 0x000fe200000000ff */
[----:B------:R-:W-:Y:S06]  /*1b6b0*/  BAR.SYNC.DEFER_BLOCKING 0x0 ;  /* 0x0000000000007b1d */ /* 0x000fec0000010000 */
[----:B------:R-:W0:Y:S02]  /*1b6c0*/  LDS.128 R12, [R8] ;  /* 0x00000000080c7984 */ /* 0x000e240000000c00 */
[----:B------:R-:W-:Y:S06]  /*1b6d0*/  BAR.SYNC.DEFER_BLOCKING 0x0 ;  /* 0x0000000000007b1d */ /* 0x000fec0000010000 */
[----:B------:R1:W-:Y:S02]  /*1b6e0*/  STSM.16.M88.4 [R0], R4 ;  /* 0x0000000400007844 */ /* 0x0003e40000000200 */
[----:B-1----:R-:W-:Y:S01]  /*1b6f0*/  FMUL R4, R159, 0.25 ;  /* 0x3e8000009f047820 */ /* 0x002fe20000400000 */
[----:B------:R-:W-:Y:S01]  /*1b700*/  FMUL R5, R158, 0.25 ;  /* 0x3e8000009e057820 */ /* 0x000fe20000400000 */
[----:B------:R-:W-:Y:S01]  /*1b710*/  FMUL R7, R21, 0.25 ;  /* 0x3e80000015077820 */ /* 0x000fe20000400000 */
[----:B------:R-:W-:-:S02]  /*1b720*/  FMUL R6, R157, 0.25 ;  /* 0x3e8000009d067820 */ /* 0x000fc40000400000 */
[----:B------:R-:W-:Y:S02]  /*1b730*/  FSEL R4, R4, R159, P4 ;  /* 0x0000009f04047208 */ /* 0x000fe40002000000 */
[----:B------:R-:W-:Y:S02]  /*1b740*/  FSEL R5, R5, R158, P4 ;  /* 0x0000009e05057208 */ /* 0x000fe40002000000 */
[----:B------:R-:W-:Y:S01]  /*1b750*/  FSEL R7, R7, R21, P0 ;  /* 0x0000001507077208 */ /* 0x000fe20000000000 */
[----:B------:R-:W-:Y:S01]  /*1b760*/  @!P3 FMUL R4, R4, 16777216 ;  /* 0x4b8000000404b820 */ /* 0x000fe20000400000 */
[----:B------:R-:W-:Y:S01]  /*1b770*/  FMUL R21, R23, 0.25 ;  /* 0x3e80000017157820 */ /* 0x000fe20000400000 */
[----:B------:R-:W-:Y:S01]  /*1b780*/  @!P3 FMUL R5, R5, 16777216 ;  /* 0x4b8000000505b820 */ /* 0x000fe20000400000 */
[----:B------:R-:W-:Y:S01]  /*1b790*/  FSEL R6, R6, R157, P4 ;  /* 0x0000009d06067208 */ /* 0x000fe20002000000 */
[----:B------:R-:W-:Y:S01]  /*1b7a0*/  FMUL R4, R3, R4 ;  /* 0x0000000403047220 */ /* 0x000fe20000400000 */
[----:B------:R-:W-:Y:S01]  /*1b7b0*/  @!P5 FMUL R7, R7, 16777216 ;  /* 0x4b8000000707d820 */ /* 0x000fe20000400000 */
[----:B------:R-:W-:Y:S01]  /*1b7c0*/  FMUL R5, R3, R5 ;  /* 0x0000000503057220 */ /* 0x000fe20000400000 */
[----:B------:R-:W-:Y:S01]  /*1b7d0*/  FSEL R21, R21, R23, P0 ;  /* 0x0000001715157208 */ /* 0x000fe20000000000 */
[----:B------:R-:W-:Y:S01]  /*1b7e0*/  @!P3 FMUL R6, R6, 16777216 ;  /* 0x4b8000000606b820 */ /* 0x000fe20000400000 */
[----:B------:R-:W-:-:S02]  /*1b7f0*/  FMUL R23, R2, R7 ;  /* 0x0000000702177220 */ /* 0x000fc40000400000 */
[----:B------:R-:W-:Y:S01]  /*1b800*/  F2FP.F16.F32.PACK_AB R4, R4, R5 ;  /* 0x000000050404723e */ /* 0x000fe200000000ff */
[----:B------:R-:W-:Y:S01]  /*1b810*/  FMUL R5, R20, 0.25 ;  /* 0x3e80000014057820 */ /* 0x000fe20000400000 */
[----:B------:R-:W-:Y:S01]  /*1b820*/  @!P5 FMUL R21, R21, 16777216 ;  /* 0x4b8000001515d820 */ /* 0x000fe20000400000 */
[----:B------:R-:W-:-:S03]  /*1b830*/  FMUL R6, R3, R6 ;  /* 0x0000000603067220 */ /* 0x000fc60000400000 */
[----:B------:R-:W-:Y:S01]  /*1b840*/  FSEL R5, R5, R20, P4 ;  /* 0x0000001405057208 */ /* 0x000fe20002000000 */
[----:B------:R-:W-:Y:S01]  /*1b850*/  FMUL R20, R22, 0.25 ;  /* 0x3e80000016147820 */ /* 0x000fe20000400000 */
[----:B------:R-:W-:-:S03]  /*1b860*/  FMUL R21, R2, R21 ;  /* 0x0000001502157220 */ /* 0x000fc60000400000 */
[----:B------:R-:W-:Y:S01]  /*1b870*/  @!P3 FMUL R5, R5, 16777216 ;  /* 0x4b8000000505b820 */ /* 0x000fe20000400000 */
[----:B------:R-:W-:Y:S01]  /*1b880*/  FSEL R20, R20, R22, P0 ;  /* 0x0000001614147208 */ /* 0x000fe20000000000 */
[----:B------:R-:W-:Y:S02]  /*1b890*/  FMUL R22, R155, 0.25 ;  /* 0x3e8000009b167820 */ /* 0x000fe40000400000 */
[----:B------:R-:W-:Y:S02]  /*1b8a0*/  FMUL R5, R3, R5 ;  /* 0x0000000503057220 */ /* 0x000fe40000400000 */
[----:B------:R-:W-:Y:S01]  /*1b8b0*/  @!P5 FMUL R20, R20, 16777216 ;  /* 0x4b8000001414d820 */ /* 0x000fe20000400000 */
[----:B------:R-:W-:Y:S01]  /*1b8c0*/  FSEL R22, R22, R155, P0 ;  /* 0x0000009b16167208 */ /* 0x000fe20000000000 */
[----:B------:R-:W-:Y:S01]  /*1b8d0*/  IMAD R155, R154, -0x8, R152 ;  /* 0xfffffff89a9b7824 */ /* 0x000fe200078e0298 */
[----:B------:R-:W-:Y:S01]  /*1b8e0*/  F2FP.F16.F32.PACK_AB R5, R6, R5 ;  /* 0x000000050605723e */ /* 0x000fe200000000ff */
[----:B------:R-:W-:Y:S01]  /*1b8f0*/  FMUL R20, R2, R20 ;  /* 0x0000001402147220 */ /* 0x000fe20000400000 */
[----:B------:R-:W-:-:S02]  /*1b900*/  IMAD.SHL.U32 R152, R156, 0x4, RZ ;  /* 0x000000049c987824 */ /* 0x000fc400078e00ff */
[----:B------:R-:W-:Y:S01]  /*1b910*/  @!P5 FMUL R22, R22, 16777216 ;  /* 0x4b8000001616d820 */ /* 0x000fe20000400000 */
[----:B------:R-:W-:Y:S01]  /*1b920*/  IMAD.SHL.U32 R154, R156, 0x2, RZ ;  /* 0x000000029c9a7824 */ /* 0x000fe200078e00ff */
[----:B------:R-:W-:Y:S02]  /*1b930*/  F2FP.F16.F32.PACK_AB R6, R20, R23 ;  /* 0x000000171406723e */ /* 0x000fe400000000ff */
[----:B------:R-:W-:Y:S01]  /*1b940*/  FMUL R7, R2, R22 ;  /* 0x0000001602077220 */ /* 0x000fe20000400000 */
[----:B------:R-:W-:Y:S02]  /*1b950*/  LOP3.LUT R152, R152, 0x1c0, RZ, 0xc0, !PT ;  /* 0x000001c098987812 */ /* 0x000fe400078ec0ff */
[----:B------:R-:W-:Y:S02]  /*1b960*/  LOP3.LUT R154, R154, 0x1f8, RZ, 0xc0, !PT ;  /* 0x000001f89a9a7812 */ /* 0x000fe400078ec0ff */
[----:B------:R-:W-:Y:S01]  /*1b970*/  F2FP.F16.F32.PACK_AB R7, R7, R21 ;  /* 0x000000150707723e */ /* 0x000fe200000000ff */
[----:B------:R-:W-:Y:S01]  /*1b980*/  BAR.SYNC.DEFER_BLOCKING 0x0 ;  /* 0x0000000000007b1d */ /* 0x000fe20000010000 */
[----:B------:R-:W-:-:S05]  /*1b990*/  IADD3 R152, R152, R155, RZ ;  /* 0x0000009b98987210 */ /* 0x000fca0007ffe0ff */
[----:B------:R-:W1:Y:S02]  /*1b9a0*/  LDS.128 R20, [R8] ;  /* 0x0000000008147984 */ /* 0x000e640000000c00 */
[----:B------:R-:W-:Y:S06]  /*1b9b0*/  BAR.SYNC.DEFER_BLOCKING 0x0 ;  /* 0x0000000000007b1d */ /* 0x000fec0000010000 */
[----:B------:R2:W-:Y:S02]  /*1b9c0*/  STSM.16.M88.4 [R0], R4 ;  /* 0x0000000400007844 */ /* 0x0005e40000000200 */
[----:B--2---:R-:W-:-:S02]  /*1b9d0*/  IADD3 R5, R9, R154, RZ ;  /* 0x0000009a09057210 */ /* 0x004fc40007ffe0ff */
[----:B------:R-:W-:-:S03]  /*1b9e0*/  LEA.HI R4, R153, R152, RZ, 0x1f ;  /* 0x0000009899047211 */ /* 0x000fc600078ff8ff */
[----:B------:R2:W-:Y:S04]  /*1b9f0*/  STL [R1+0x20c], R5 ;  /* 0x00020c0501007387 */ /* 0x0005e80000100800 */
[----:B------:R-:W3:Y:S04]  /*1ba00*/  LDL.LU R250, [R1+0x80] ;  /* 0x0000800001fa7983 */ /* 0x000ee80000300800 */
[----:B------:R4:W-:Y:S04]  /*1ba10*/  STL [R1+0x208], R4 ;  /* 0x0002080401007387 */ /* 0x0009e80000100800 */
[----:B------:R-:W5:Y:S04]  /*1ba20*/  LDL.LU R249, [R1+0x94] ;  /* 0x0000940001f97983 */ /* 0x000f680000300800 */
[----:B------:R-:W4:Y:S04]  /*1ba30*/  LDL.LU R248, [R1+0x84] ;  /* 0x0000840001f87983 */ /* 0x000f280000300800 */
[----:B------:R-:W4:Y:S04]  /*1ba40*/  LDL.LU R247, [R1+0x98] ;  /* 0x0000980001f77983 */ /* 0x000f280000300800 */
[----:B------:R-:W5:Y:S04]  /*1ba50*/  LDL.LU R246, [R1+0x88] ;  /* 0x0000880001f67983 */ /* 0x000f680000300800 */
[----:B------:R-:W2:Y:S04]  /*1ba60*/  LDL.LU R157, [R1+0x9c] ;  /* 0x00009c00019d7983 */ /* 0x000ea80000300800 */
[----:B------:R-:W3:Y:S04]  /*1ba70*/  LDL.LU R156, [R1+0x8c] ;  /* 0x00008c00019c7983 */ /* 0x000ee80000300800 */
[----:B------:R-:W4:Y:S04]  /*1ba80*/  LDL.LU R160, [R1+0xb0] ;  /* 0x0000b00001a07983 */ /* 0x000f280000300800 */
[----:B------:R-:W5:Y:S04]  /*1ba90*/  LDL.LU R159, [R1+0xa0] ;  /* 0x0000a000019f7983 */ /* 0x000f680000300800 */
[----:B------:R-:W4:Y:S04]  /*1baa0*/  LDL.LU R158, [R1+0xb4] ;  /* 0x0000b400019e7983 */ /* 0x000f280000300800 */
        /* <DEDUP_REMOVED lines=84> */
[----:B------:R-:W4:Y:S01]  /*1bff0*/  LDL.LU R244, [R1+0x1ec] ;  /* 0x0001ec0001f47983 */ /* 0x000f220000300800 */
[----:B---3--:R-:W-:Y:S01]  /*1c000*/  FMUL R154, R156, 0.25 ;  /* 0x3e8000009c9a7820 */ /* 0x008fe20000400000 */
[----:B--2---:R-:W-:-:S04]  /*1c010*/  FMUL R153, R157, 0.25 ;  /* 0x3e8000009d997820 */ /* 0x004fc80000400000 */
[----:B------:R-:W-:Y:S01]  /*1c020*/  FSEL R154, R154, R156, P0 ;  /* 0x0000009c9a9a7208 */ /* 0x000fe20000000000 */
[----:B-----5:R-:W-:Y:S01]  /*1c030*/  FMUL R156, R159, 0.25 ;  /* 0x3e8000009f9c7820 */ /* 0x020fe20000400000 */
[----:B------:R-:W-:Y:S01]  /*1c040*/  FSEL R153, R153, R157, P0 ;  /* 0x0000009d99997208 */ /* 0x000fe20000000000 */
[----:B----4-:R-:W-:-:S03]  /*1c050*/  FMUL R157, R158, 0.25 ;  /* 0x3e8000009e9d7820 */ /* 0x010fc60000400000 */
[----:B------:R-:W-:Y:S01]  /*1c060*/  FSEL R156, R156, R159, P4 ;  /* 0x0000009f9c9c7208 */ /* 0x000fe20002000000 */
[----:B------:R-:W-:Y:S01]  /*1c070*/  FMUL R159, R162, 0.25 ;  /* 0x3e800000a29f7820 */ /* 0x000fe20000400000 */
[----:B------:R-:W-:Y:S01]  /*1c080*/  FSEL R157, R157, R158, P4 ;  /* 0x0000009e9d9d7208 */ /* 0x000fe20002000000 */
[----:B------:R-:W-:-:S03]  /*1c090*/  FMUL R158, R163, 0.25 ;  /* 0x3e800000a39e7820 */ /* 0x000fc60000400000 */
        /* <DEDUP_REMOVED lines=28> */
[----:B------:R-:W-:Y:S02]  /*1c260*/  FSEL R180, R180, R183, P4 ;  /* 0x000000b7b4b47208 */ /* 0x000fe40002000000 */
[----:B------:R-:W-:Y:S01]  /*1c270*/  FSEL R181, R181, R182, P4 ;  /* 0x000000b6b5b57208 */ /* 0x000fe20002000000 */
[----:B------:R-:W-:Y:S01]  /*1c280*/  FMUL R182, R187, 0.25 ;  /* 0x3e800000bbb67820 */ /* 0x000fe20000400000 */
[----:B------:R-:W-:-:S04]  /*1c290*/  FMUL R183, R186, 0.25 ;  /* 0x3e800000bab77820 */ /* 0x000fc80000400000 */
        /* <DEDUP_REMOVED lines=51> */
[----:B------:R-:W-:Y:S01]  /*1c5d0*/  FMUL R222, R225, 0.25 ;  /* 0x3e800000e1de7820 */ /* 0x000fe20000400000 */
[----:B------:R-:W-:-:S04]  /*1c5e0*/  FMUL R223, R224, 0.25 ;  /* 0x3e800000e0df7820 */ /* 0x000fc80000400000 */
[----:B------:R-:W-:Y:S02]  /*1c5f0*/  FSEL R222, R222, R225, P4 ;  /* 0x000000e1dede7208 */ /* 0x000fe40002000000 */
[----:B------:R-:W-:Y:S01]  /*1c600*/  FSEL R223, R223, R224, P0 ;  /* 0x000000e0dfdf7208 */ /* 0x000fe20000000000 */
[----:B------:R-:W-:Y:S01]  /*1c610*/  FMUL R224, R229, 0.25 ;  /* 0x3e800000e5e07820 */ /* 0x000fe20000400000 */
[----:B------:R-:W-:Y:S01]  /*1c620*/  FMUL R225, R228, 0.25 ;  /* 0x3e800000e4e17820 */ /* 0x000fe20000400000 */
[----:B------:R-:W-:Y:S01]  /*1c630*/  FSEL R155, R155, R160, P4 ;  /* 0x000000a09b9b7208 */ /* 0x000fe20002000000 */
[----:B------:R-:W-:Y:S02]  /*1c640*/  FMUL R160, R161, 0.25 ;  /* 0x3e800000a1a07820 */ /* 0x000fe40000400000 */
[----:B------:R-:W-:Y:S02]  /*1c650*/  FSEL R224, R224, R229, P0 ;  /* 0x000000e5e0e07208 */ /* 0x000fe40000000000 */
[----:B------:R-:W-:-:S02]  /*1c660*/  FSEL R225, R225, R228, P0 ;  /* 0x000000e4e1e17208 */ /* 0x000fc40000000000 */
        /* <DEDUP_REMOVED lines=28> */
[----:B------:R-:W-:Y:S01]  /*1c830*/  FSEL R240, R240, R243, P0 ;  /* 0x000000f3f0f07208 */ /* 0x000fe20000000000 */
[----:B------:R-:W-:Y:S01]  /*1c840*/  FMUL R243, R24, 0.25 ;  /* 0x3e80000018f37820 */ /* 0x000fe20000400000 */
        /* <DEDUP_REMOVED lines=296> */
[----:B------:R-:W-:Y:S01]  /*1dad0*/  FMUL R245, R142, 0.25 ;  /* 0x3e8000008ef57820 */ /* 0x000fe20000400000 */
[----:B------:R-:W-:Y:S01]  /*1dae0*/  FSEL R150, R243, R150, P0 ;  /* 0x00000096f3967208 */ /* 0x000fe20000000000 */
[----:B------:R-:W-:Y:S01]  /*1daf0*/  FMUL R243, R146, 0.25 ;  /* 0x3e80000092f37820 */ /* 0x000fe20000400000 */
[----:B------:R-:W-:Y:S01]  /*1db00*/  FSEL R4, R9, R251, P4 ;  /* 0x000000fb09047208 */ /* 0x000fe20002000000 */
[----:B------:R-:W-:Y:S01]  /*1db10*/  @!P3 FMUL R45, R45, 16777216 ;  /* 0x4b8000002d2db820 */ /* 0x000fe20000400000 */
[----:B------:R-:W-:Y:S01]  /*1db20*/  FSEL R145, R244, R145, P4 ;  /* 0x00000091f4917208 */ /* 0x000fe20002000000 */
[----:B------:R-:W-:Y:S01]  /*1db30*/  FMUL R9, R247, 0.25 ;  /* 0x3e800000f7097820 */ /* 0x000fe20000400000 */
[----:B------:R-:W-:Y:S01]  /*1db40*/  FSEL R149, R246, R149, P4 ;  /* 0x00000095f6957208 */ /* 0x000fe20002000000 */
[----:B------:R-:W-:Y:S01]  /*1db50*/  FMUL R244, R147, 0.25 ;  /* 0x3e80000093f47820 */ /* 0x000fe20000400000 */
[----:B------:R-:W-:Y:S01]  /*1db60*/  @!P3 FMUL R41, R41, 16777216 ;  /* 0x4b8000002929b820 */ /* 0x000fe20000400000 */
[----:B------:R-:W-:Y:S01]  /*1db70*/  FMUL R7, R248, 0.25 ;  /* 0x3e800000f8077820 */ /* 0x000fe20000400000 */
[----:B------:R-:W-:Y:S01]  /*1db80*/  FMUL R246, R151, 0.25 ;  /* 0x3e80000097f67820 */ /* 0x000fe20000400000 */
[----:B------:R-:W-:Y:S01]  /*1db90*/  @!P3 FMUL R24, R24, 16777216 ;  /* 0x4b8000001818b820 */ /* 0x000fe20000400000 */
[----:B------:R-:W-:Y:S01]  /*1dba0*/  @!P3 FMUL R60, R60, 16777216 ;  /* 0x4b8000003c3cb820 */ /* 0x000fe20000400000 */
[----:B------:R-:W-:Y:S01]  /*1dbb0*/  @!P3 FMUL R104, R104, 16777216 ;  /* 0x4b8000006868b820 */ /* 0x000fe20000400000 */
[----:B------:R-:W-:Y:S01]  /*1dbc0*/  FSEL R6, R6, R249, P4 ;  /* 0x000000f906067208 */ /* 0x000fe20002000000 */
[----:B------:R-:W-:Y:S01]  /*1dbd0*/  @!P3 FMUL R29, R29, 16777216 ;  /* 0x4b8000001d1db820 */ /* 0x000fe20000400000 */
[----:B------:R-:W-:Y:S01]  /*1dbe0*/  FSEL R142, R245, R142, P0 ;  /* 0x0000008ef58e7208 */ /* 0x000fe20000000000 */
[----:B------:R-:W-:Y:S01]  /*1dbf0*/  @!P3 FMUL R36, R36, 16777216 ;  /* 0x4b8000002424b820 */ /* 0x000fe20000400000 */
[----:B------:R-:W-:Y:S01]  /*1dc00*/  @!P3 FMUL R53, R53, 16777216 ;  /* 0x4b8000003535b820 */ /* 0x000fe20000400000 */
[----:B------:R-:W-:Y:S01]  /*1dc10*/  @!P3 FMUL R132, R132, 16777216 ;  /* 0x4b8000008484b820 */ /* 0x000fe20000400000 */
[----:B------:R-:W-:Y:S01]  /*1dc20*/  FMUL R245, R148, 0.25 ;  /* 0x3e80000094f57820 */ /* 0x000fe20000400000 */
[----:B------:R-:W-:Y:S01]  /*1dc30*/  @!P3 FMUL R28, R28, 16777216 ;  /* 0x4b8000001c1cb820 */ /* 0x000fe20000400000 */
[----:B------:R-:W-:Y:S01]  /*1dc40*/  @!P3 FMUL R32, R32, 16777216 ;  /* 0x4b8000002020b820 */ /* 0x000fe20000400000 */
[----:B------:R-:W-:Y:S01]  /*1dc50*/  @!P3 FMUL R44, R44, 16777216 ;  /* 0x4b8000002c2cb820 */ /* 0x000fe20000400000 */
[----:B------:R-:W-:Y:S01]  /*1dc60*/  @!P3 FMUL R49, R49, 16777216 ;  /* 0x4b8000003131b820 */ /* 0x000fe20000400000 */
[----:B------:R-:W-:Y:S01]  /*1dc70*/  @!P3 FMUL R93, R93, 16777216 ;  /* 0x4b8000005d5db820 */ /* 0x000fe20000400000 */
[----:B------:R-:W-:Y:S01]  /*1dc80*/  @!P3 FMUL R109, R109, 16777216 ;  /* 0x4b8000006d6db820 */ /* 0x000fe20000400000 */
[----:B------:R-:W-:Y:S01]  /*1dc90*/  @!P3 FMUL R125, R125, 16777216 ;  /* 0x4b8000007d7db820 */ /* 0x000fe20000400000 */
[----:B------:R-:W-:Y:S01]  /*1dca0*/  FMUL R249, R3, R45 ;  /* 0x0000002d03f97220 */ /* 0x000fe20000400000 */
[----:B------:R-:W-:Y:S01]  /*1dcb0*/  FSEL R146, R243, R146, P0 ;  /* 0x00000092f3927208 */ /* 0x000fe20000000000 */
        /* <DEDUP_REMOVED lines=8> */
[----:B------:R-:W-:Y:S01]  /*1dd40*/  FSEL R147, R244, R147, P0 ;  /* 0x00000093f4937208 */ /* 0x000fe20000000000 */
[----:B------:R-:W-:Y:S01]  /*1dd50*/  @!P3 FMUL R85, R85, 16777216 ;  /* 0x4b8000005555b820 */ /* 0x000fe20000400000 */
[----:B------:R-:W-:Y:S01]  /*1dd60*/  @!P3 FMUL R92, R92, 16777216 ;  /* 0x4b8000005c5cb820 */ /* 0x000fe20000400000 */
[----:B------:R-:W-:Y:S01]  /*1dd70*/  @!P3 FMUL R120, R120, 16777216 ;  /* 0x4b8000007878b820 */ /* 0x000fe20000400000 */
[C---:B------:R-:W-:Y:S01]  /*1dd80*/  FMUL R243, R3.reuse, R24 ;  /* 0x0000001803f37220 */ /* 0x040fe20000400000 */
[C---:B------:R-:W-:Y:S01]  /*1dd90*/  FMUL R41, R3.reuse, R60 ;  /* 0x0000003c03297220 */ /* 0x040fe20000400000 */
[----:B------:R-:W-:Y:S01]  /*1dda0*/  FMUL R104, R3, R104 ;  /* 0x0000006803687220 */ /* 0x000fe20000400000 */
[----:B------:R-:W-:Y:S01]  /*1ddb0*/  FSEL R7, R7, R248, P4 ;  /* 0x000000f807077208 */ /* 0x000fe20002000000 */
[----:B------:R-:W-:Y:S01]  /*1ddc0*/  @!P3 FMUL R33, R33, 16777216 ;  /* 0x4b8000002121b820 */ /* 0x000fe20000400000 */
[----:B------:R-:W-:Y:S01]  /*1ddd0*/  FSEL R151, R246, R151, P0 ;  /* 0x00000097f6977208 */ /* 0x000fe20000000000 */
[----:B------:R-:W-:Y:S01]  /*1dde0*/  @!P3 FMUL R88, R88, 16777216 ;  /* 0x4b8000005858b820 */ /* 0x000fe20000400000 */
[----:B------:R-:W-:Y:S01]  /*1ddf0*/  @!P3 FMUL R129, R129, 16777216 ;  /* 0x4b8000008181b820 */ /* 0x000fe20000400000 */
[C---:B------:R-:W-:Y:S01]  /*1de00*/  FMUL R244, R3.reuse, R29 ;  /* 0x0000001d03f47220 */ /* 0x040fe20000400000 */
[C---:B------:R-:W-:Y:S01]  /*1de10*/  FMUL R247, R3.reuse, R36 ;  /* 0x0000002403f77220 */ /* 0x040fe20000400000 */
[C---:B------:R-:W-:Y:S01]  /*1de20*/  FMUL R251, R3.reuse, R53 ;  /* 0x0000003503fb7220 */ /* 0x040fe20000400000 */
[----:B------:R-:W-:Y:S01]  /*1de30*/  FMUL R24, R3, R132 ;  /* 0x0000008403187220 */ /* 0x000fe20000400000 */
[----:B------:R-:W-:Y:S01]  /*1de40*/  @!P3 FMUL R56, R56, 16777216 ;  /* 0x4b8000003838b820 */ /* 0x000fe20000400000 */
[----:B------:R-:W-:Y:S01]  /*1de50*/  @!P3 FMUL R61, R61, 16777216 ;  /* 0x4b8000003d3db820 */ /* 0x000fe20000400000 */
[----:B------:R-:W-:Y:S01]  /*1de60*/  @!P3 FMUL R77, R77, 16777216 ;  /* 0x4b8000004d4db820 */ /* 0x000fe20000400000 */
[----:B------:R-:W-:Y:S01]  /*1de70*/  @!P3 FMUL R149, R149, 16777216 ;  /* 0x4b8000009595b820 */ /* 0x000fe20000400000 */
[C---:B------:R-:W-:Y:S01]  /*1de80*/  FMUL R246, R3.reuse, R28 ;  /* 0x0000001c03f67220 */ /* 0x040fe20000400000 */
[C---:B------:R-:W-:Y:S01]  /*1de90*/  FMUL R36, R3.reuse, R32 ;  /* 0x0000002003247220 */ /* 0x040fe20000400000 */
[C---:B------:R-:W-:Y:S01]  /*1dea0*/  FMUL R252, R3.reuse, R44 ;  /* 0x0000002c03fc7220 */ /* 0x040fe20000400000 */
[C---:B------:R-:W-:Y:S01]  /*1deb0*/  FMUL R248, R3.reuse, R49 ;  /* 0x0000003103f87220 */ /* 0x040fe20000400000 */
[C---:B------:R-:W-:Y:S01]  /*1dec0*/  FMUL R29, R3.reuse, R93 ;  /* 0x0000005d031d7220 */ /* 0x040fe20000400000 */
[C---:B------:R-:W-:Y:S01]  /*1ded0*/  FMUL R53, R3.reuse, R109 ;  /* 0x0000006d03357220 */ /* 0x040fe20000400000 */
[----:B------:R-:W-:Y:S01]  /*1dee0*/  FMUL R125, R3, R125 ;  /* 0x0000007d037d7220 */ /* 0x000fe20000400000 */
[----:B------:R-:W-:Y:S01]  /*1def0*/  FSEL R148, R245, R148, P4 ;  /* 0x00000094f5947208 */ /* 0x000fe20002000000 */
[----:B------:R-:W-:Y:S01]  /*1df00*/  @!P3 FMUL R157, R157, 16777216 ;  /* 0x4b8000009d9db820 */ /* 0x000fe20000400000 */
        /* <DEDUP_REMOVED lines=8> */
[----:B------:R-:W-:Y:S01]  /*1df90*/  FMUL R49, R3, R133 ;  /* 0x0000008503317220 */ /* 0x000fe20000400000 */
[----:B------:R-:W-:Y:S01]  /*1dfa0*/  @!P5 FMUL R107, R107, 16777216 ;  /* 0x4b8000006b6bd820 */ /* 0x000fe20000400000 */
[----:B------:R-:W-:Y:S01]  /*1dfb0*/  @!P3 FMUL R65, R65, 16777216 ;  /* 0x4b8000004141b820 */ /* 0x000fe20000400000 */
[----:B------:R-:W-:Y:S01]  /*1dfc0*/  @!P3 FMUL R121, R121, 16777216 ;  /* 0x4b8000007979b820 */ /* 0x000fe20000400000 */
[C---:B------:R-:W-:Y:S01]  /*1dfd0*/  FMUL R245, R3.reuse, R37 ;  /* 0x0000002503f57220 */ /* 0x040fe20000400000 */
[C---:B------:R-:W-:Y:S01]  /*1dfe0*/  FMUL R85, R3.reuse, R85 ;  /* 0x0000005503557220 */ /* 0x040fe20000400000 */
[C---:B------:R-:W-:Y:S01]  /*1dff0*/  FMUL R40, R3.reuse, R92 ;  /* 0x0000005c03287220 */ /* 0x040fe20000400000 */
[----:B------:R-:W-:Y:S01]  /*1e000*/  FMUL R113, R3, R120 ;  /* 0x0000007803717220 */ /* 0x000fe20000400000 */
[----:B------:R-:W-:-:S02]  /*1e010*/  IMAD.MOV.U32 R133, RZ, RZ, R41 ;  /* 0x000000ffff857224 */ /* 0x000fc400078e0029 */
[----:B------:R-:W-:Y:S01]  /*1e020*/  @!P5 FMUL R159, R159, 16777216 ;  /* 0x4b8000009f9fd820 */ /* 0x000fe20000400000 */
[----:B------:R-:W-:Y:S01]  /*1e030*/  @!P5 FMUL R160, R160, 16777216 ;  /* 0x4b800000a0a0d820 */ /* 0x000fe20000400000 */
[----:B------:R-:W-:Y:S01]  /*1e040*/  @!P3 FMUL R155, R155, 16777216 ;  /* 0x4b8000009b9bb820 */ /* 0x000fe20000400000 */
[----:B------:R-:W-:Y:S01]  /*1e050*/  @!P3 FMUL R156, R156, 16777216 ;  /* 0x4b8000009c9cb820 */ /* 0x000fe20000400000 */
[C---:B------:R-:W-:Y:S01]  /*1e060*/  FMUL R37, R3.reuse, R33 ;  /* 0x0000002103257220 */ /* 0x040fe20000400000 */
[C---:B------:R-:W-:Y:S01]  /*1e070*/  FMUL R92, R3.reuse, R88 ;  /* 0x00000058035c7220 */ /* 0x040fe20000400000 */
[----:B------:R-:W-:Y:S01]  /*1e080*/  FMUL R41, R3, R129 ;  /* 0x0000008103297220 */ /* 0x000fe20000400000 */
[----:B------:R-:W-:Y:S01]  /*1e090*/  @!P5 FMUL R161, R161, 16777216 ;  /* 0x4b800000a1a1d820 */ /* 0x000fe20000400000 */
[----:B------:R-:W-:Y:S01]  /*1e0a0*/  @!P5 FMUL R162, R162, 16777216 ;  /* 0x4b800000a2a2d820 */ /* 0x000fe20000400000 */
[----:B------:R-:W-:Y:S01]  /*1e0b0*/  @!P5 FMUL R111, R111, 16777216 ;  /* 0x4b8000006f6fd820 */ /* 0x000fe20000400000 */
[----:B------:R-:W-:Y:S01]  /*1e0c0*/  @!P5 FMUL R118, R118, 16777216 ;  /* 0x4b8000007676d820 */ /* 0x000fe20000400000 */
[----:B------:R-:W-:Y:S01]  /*1e0d0*/  MOV R120, R104 ;  /* 0x0000006800787202 */ /* 0x000fe20000000f00 */
[----:B------:R-:W-:Y:S01]  /*1e0e0*/  @!P3 FMUL R89, R89, 16777216 ;  /* 0x4b8000005959b820 */ /* 0x000fe20000400000 */
[----:B------:R-:W-:Y:S01]  /*1e0f0*/  @!P3 FMUL R124, R124, 16777216 ;  /* 0x4b8000007c7cb820 */ /* 0x000fe20000400000 */
[----:B------:R-:W-:Y:S01]  /*1e100*/  @!P3 FMUL R145, R145, 16777216 ;  /* 0x4b8000009191b820 */ /* 0x000fe20000400000 */
[C---:B------:R-:W-:Y:S01]  /*1e110*/  FMUL R60, R3.reuse, R56 ;  /* 0x00000038033c7220 */ /* 0x040fe20000400000 */
[C---:B------:R-:W-:Y:S01]  /*1e120*/  FMUL R18, R3.reuse, R61 ;  /* 0x0000003d03127220 */ /* 0x040fe20000400000 */
[C---:B------:R-:W-:Y:S01]  /*1e130*/  FMUL R33, R3.reuse, R77 ;  /* 0x0000004d03217220 */ /* 0x040fe20000400000 */
[----:B------:R-:W-:Y:S01]  /*1e140*/  MOV R129, R24 ;  /* 0x0000001800817202 */ /* 0x000fe20000000f00 */
[----:B------:R-:W-:Y:S01]  /*1e150*/  FMUL R88, R3, R149 ;  /* 0x0000009503587220 */ /* 0x000fe20000400000 */
[----:B------:R-:W-:-:S02]  /*1e160*/  IMAD.MOV.U32 R104, RZ, RZ, R29 ;  /* 0x000000ffff687224 */ /* 0x000fc400078e001d */
[----:B------:R-:W-:Y:S01]  /*1e170*/  @!P3 FMUL R144, R144, 16777216 ;  /* 0x4b8000009090b820 */ /* 0x000fe20000400000 */
[C---:B------:R-:W-:Y:S01]  /*1e180*/  FMUL R157, R3.reuse, R157 ;  /* 0x0000009d039d7220 */ /* 0x040fe20000400000 */
[C---:B------:R-:W-:Y:S01]  /*1e190*/  FMUL R158, R3.reuse, R158 ;  /* 0x0000009e039e7220 */ /* 0x040fe20000400000 */
[C---:B------:R-:W-:Y:S01]  /*1e1a0*/  FMUL R61, R3.reuse, R57 ;  /* 0x00000039033d7220 */ /* 0x040fe20000400000 */
[C---:B------:R-:W-:Y:S01]  /*1e1b0*/  FMUL R56, R3.reuse, R128 ;  /* 0x0000008003387220 */ /* 0x040fe20000400000 */
[----:B------:R-:W-:Y:S01]  /*1e1c0*/  FMUL R24, R3, R136 ;  /* 0x0000008803187220 */ /* 0x000fe20000400000 */
[----:B------:R-:W-:Y:S01]  /*1e1d0*/  MOV R149, R125 ;  /* 0x0000007d00957202 */ /* 0x000fe20000000f00 */
[C---:B------:R-:W-:Y:S01]  /*1e1e0*/  FMUL R29, R2.reuse, R107 ;  /* 0x0000006b021d7220 */ /* 0x040fe20000400000 */
[----:B------:R-:W-:Y:S01]  /*1e1f0*/  @!P3 FMUL R141, R141, 16777216 ;  /* 0x4b8000008d8db820 */ /* 0x000fe20000400000 */
[C---:B------:R-:W-:Y:S01]  /*1e200*/  FMUL R65, R3.reuse, R65 ;  /* 0x0000004103417220 */ /* 0x040fe20000400000 */
[----:B------:R-:W-:Y:S01]  /*1e210*/  FMUL R57, R3, R121 ;  /* 0x0000007903397220 */ /* 0x000fe20000400000 */
[----:B------:R-:W-:Y:S01]  /*1e220*/  @!P5 FMUL R9, R9, 16777216 ;  /* 0x4b8000000909d820 */ /* 0x000fe20000400000 */
[C---:B------:R-:W-:Y:S01]  /*1e230*/  FMUL R159, R2.reuse, R159 ;  /* 0x0000009f029f7220 */ /* 0x040fe20000400000 */
[----:B------:R-:W-:Y:S01]  /*1e240*/  FMUL R160, R2, R160 ;  /* 0x000000a002a07220 */ /* 0x000fe20000400000 */
[----:B------:R-:W-:Y:S01]  /*1e250*/  MOV R125, R28 ;  /* 0x0000001c007d7202 */ /* 0x000fe20000000f00 */
[C---:B------:R-:W-:Y:S01]  /*1e260*/  FMUL R155, R3.reuse, R155 ;  /* 0x0000009b039b7220 */ /* 0x040fe20000400000 */
[----:B------:R-:W-:Y:S01]  /*1e270*/  MOV R107, R32 ;  /* 0x00000020006b7202 */ /* 0x000fe20000000f00 */
[----:B------:R-:W-:Y:S01]  /*1e280*/  FMUL R156, R3, R156 ;  /* 0x0000009c039c7220 */ /* 0x000fe20000400000 */
[----:B------:R-:W-:Y:S01]  /*1e290*/  MOV R128, R85 ;  /* 0x0000005500807202 */ /* 0x000fe20000000f00 */
[----:B------:R-:W-:Y:S01]  /*1e2a0*/  @!P5 FMUL R106, R106, 16777216 ;  /* 0x4b8000006a6ad820 */ /* 0x000fe20000400000 */
[C---:B------:R-:W-:Y:S01]  /*1e2b0*/  FMUL R161, R2.reuse, R161 ;  /* 0x000000a102a17220 */ /* 0x040fe20000400000 */
[C---:B------:R-:W-:Y:S01]  /*1e2c0*/  FMUL R162, R2.reuse, R162 ;  /* 0x000000a202a27220 */ /* 0x040fe20000400000 */
[C---:B------:R-:W-:Y:S01]  /*1e2d0*/  FMUL R28, R2.reuse, R111 ;  /* 0x0000006f021c7220 */ /* 0x040fe20000400000 */
[----:B------:R-:W-:Y:S01]  /*1e2e0*/  FMUL R32, R2, R118 ;  /* 0x0000007602207220 */ /* 0x000fe20000400000 */
[----:B------:R-:W-:Y:S01]  /*1e2f0*/  @!P3 FMUL R105, R105, 16777216 ;  /* 0x4b8000006969b820 */ /* 0x000fe20000400000 */
[C---:B------:R-:W-:Y:S01]  /*1e300*/  FMUL R93, R3.reuse, R89 ;  /* 0x00000059035d7220 */ /* 0x040fe20000400000 */
[C---:B------:R-:W-:Y:S01]  /*1e310*/  FMUL R124, R3.reuse, R124 ;  /* 0x0000007c037c7220 */ /* 0x040fe20000400000 */
[----:B------:R-:W-:Y:S01]  /*1e320*/  FMUL R85, R3, R145 ;  /* 0x0000009103557220 */ /* 0x000fe20000400000 */
[----:B------:R-:W-:-:S02]  /*1e330*/  IMAD.MOV.U32 R111, RZ, RZ, R41 ;  /* 0x000000ffff6f7224 */ /* 0x000fc400078e0029 */
[----:B------:R-:W-:Y:S01]  /*1e340*/  FMUL R89, R3, R144 ;  /* 0x0000009003597220 */ /* 0x000fe20000400000 */
[----:B------:R-:W-:Y:S01]  /*1e350*/  IMAD.MOV.U32 R118, RZ, RZ, R33 ;  /* 0x000000ffff767224 */ /* 0x000fe200078e0021 */
[----:B------:R-:W-:Y:S01]  /*1e360*/  F2FP.F16.F32.PACK_AB R157, R157, R158 ;  /* 0x0000009e9d9d723e */ /* 0x000fe200000000ff */
[----:B------:R-:W-:Y:S02]  /*1e370*/  IMAD.MOV.U32 R136, RZ, RZ, R56 ;  /* 0x000000ffff887224 */ /* 0x000fe400078e0038 */
[----:B------:R-:W-:Y:S01]  /*1e380*/  FMUL R56, R3, R141 ;  /* 0x0000008d03387220 */ /* 0x000fe20000400000 */
[----:B------:R-:W-:Y:S02]  /*1e390*/  IMAD.MOV.U32 R145, RZ, RZ, R24 ;  /* 0x000000ffff917224 */ /* 0x000fe400078e0018 */
[C---:B------:R-:W-:Y:S01]  /*1e3a0*/  FMUL R24, R2.reuse, R9 ;  /* 0x0000000902187220 */ /* 0x040fe20000400000 */
[----:B------:R-:W-:Y:S01]  /*1e3b0*/  IMAD.MOV.U32 R144, RZ, RZ, R57 ;  /* 0x000000ffff907224 */ /* 0x000fe200078e0039 */
[----:B------:R-:W-:Y:S01]  /*1e3c0*/  MOV R141, R65 ;  /* 0x00000041008d7202 */ /* 0x000fe20000000f00 */
[----:B------:R-:W-:Y:S01]  /*1e3d0*/  FMUL R9, R2, R106 ;  /* 0x0000006a02097220 */ /* 0x000fe20000400000 */
[----:B------:R-:W-:Y:S01]  /*1e3e0*/  F2FP.F16.F32.PACK_AB R158, R159, R160 ;  /* 0x000000a09f9e723e */ /* 0x000fe200000000ff */
[----:B------:R-:W-:Y:S01]  /*1e3f0*/  FMUL R105, R3, R105 ;  /* 0x0000006903697220 */ /* 0x000fe20000400000 */
[----:B------:R-:W-:-:S02]  /*1e400*/  IMAD.MOV.U32 R121, RZ, RZ, R124 ;  /* 0x000000ffff797224 */ /* 0x000fc400078e007c */
[----:B------:R-:W-:Y:S01]  /*1e410*/  @!P5 FMUL R115, R115, 16777216 ;  /* 0x4b8000007373d820 */ /* 0x000fe20000400000 */
[----:B------:R-:W-:Y:S01]  /*1e420*/  IMAD.MOV.U32 R106, RZ, RZ, R49 ;  /* 0x000000ffff6a7224 */ /* 0x000fe200078e0031 */
[----:B------:R-:W-:Y:S02]  /*1e430*/  F2FP.F16.F32.PACK_AB R156, R155, R156 ;  /* 0x0000009c9b9c723e */ /* 0x000fe400000000ff */
[----:B------:R-:W-:Y:S01]  /*1e440*/  F2FP.F16.F32.PACK_AB R159, R161, R162 ;  /* 0x000000a2a19f723e */ /* 0x000fe200000000ff */
[----:B------:R-:W-:Y:S01]  /*1e450*/  BAR.SYNC.DEFER_BLOCKING 0x0 ;  /* 0x0000000000007b1d */ /* 0x000fe20000010000 */
[----:B------:R-:W-:Y:S02]  /*1e460*/  MOV R155, R118 ;  /* 0x00000076009b7202 */ /* 0x000fe40000000f00 */
[----:B------:R-:W-:Y:S01]  /*1e470*/  MOV R161, R111 ;  /* 0x0000006f00a17202 */ /* 0x000fe20000000f00 */
[----:B------:R-:W-:Y:S01]  /*1e480*/  IMAD.MOV.U32 R111, RZ, RZ, R144 ;  /* 0x000000ffff6f7224 */ /* 0x000fe200078e0090 */
[----:B------:R-:W-:Y:S01]  /*1e490*/  MOV R118, R149 ;  /* 0x0000009500767202 */ /* 0x000fe20000000f00 */
[----:B------:R-:W-:Y:S01]  /*1e4a0*/  IMAD.MOV.U32 R144, RZ, RZ, R136 ;  /* 0x000000ffff907224 */ /* 0x000fe200078e0088 */
[----:B------:R-:W-:Y:S01]  /*1e4b0*/  MOV R149, R141 ;  /* 0x0000008d00957202 */ /* 0x000fe20000000f00 */
[----:B------:R-:W-:Y:S01]  /*1e4c0*/  FMUL R41, R2, R115 ;  /* 0x0000007302297220 */ /* 0x000fe20000400000 */
[----:B------:R-:W-:Y:S01]  /*1e4d0*/  MOV R141, R128 ;  /* 0x00000080008d7202 */ /* 0x000fe20000000f00 */
[----:B------:R-:W-:Y:S01]  /*1e4e0*/  IMAD.MOV.U32 R136, RZ, RZ, R121 ;  /* 0x000000ffff887224 */ /* 0x000fe200078e0079 */
[----:B------:R-:W-:Y:S01]  /*1e4f0*/  MOV R128, R104 ;  /* 0x0000006800807202 */ /* 0x000fe20000000f00 */
[----:B------:R-:W-:-:S02]  /*1e500*/  IMAD.MOV.U32 R160, RZ, RZ, R107 ;  /* 0x000000ffffa07224 */ /* 0x000fc400078e006b */
[----:B------:R-:W-:Y:S02]  /*1e510*/  IMAD.MOV.U32 R115, RZ, RZ, R106 ;  /* 0x000000ffff737224 */ /* 0x000fe400078e006a */
[----:B------:R-:W-:Y:S02]  /*1e520*/  IMAD.MOV.U32 R121, RZ, RZ, R105 ;  /* 0x000000ffff797224 */ /* 0x000fe400078e0069 */
[----:B------:R-:W2:Y:S01]  /*1e530*/  LDS.128 R104, [R8] ;  /* 0x0000000008687984 */ /* 0x000ea20000000c00 */
[----:B------:R-:W-:Y:S01]  /*1e540*/  @!P3 FMUL R4, R4, 16777216 ;  /* 0x4b8000000404b820 */ /* 0x000fe20000400000 */
[----:B------:R-:W-:Y:S01]  /*1e550*/  @!P3 FMUL R5, R5, 16777216 ;  /* 0x4b8000000505b820 */ /* 0x000fe20000400000 */
        /* <DEDUP_REMOVED lines=8> */
[----:B------:R-:W-:Y:S01]  /*1e5e0*/  FMUL R7, R3, R7 ;  /* 0x0000000703077220 */ /* 0x000fe20000400000 */
[C---:B------:R-:W-:Y:S01]  /*1e5f0*/  FMUL R152, R2.reuse, R152 ;  /* 0x0000009802987220 */ /* 0x040fe20000400000 */
[C---:B------:R-:W-:Y:S01]  /*1e600*/  FMUL R153, R2.reuse, R153 ;  /* 0x0000009902997220 */ /* 0x040fe20000400000 */
[----:B------:R-:W-:Y:S01]  /*1e610*/  FMUL R154, R2, R154 ;  /* 0x0000009a029a7220 */ /* 0x000fe20000400000 */
[----:B------:R-:W-:-:S02]  /*1e620*/  F2FP.F16.F32.PACK_AB R4, R4, R5 ;  /* 0x000000050404723e */ /* 0x000fc400000000ff */
[----:B------:R-:W-:Y:S02]  /*1e630*/  F2FP.F16.F32.PACK_AB R5, R6, R7 ;  /* 0x000000070605723e */ /* 0x000fe400000000ff */
[----:B------:R-:W-:Y:S02]  /*1e640*/  F2FP.F16.F32.PACK_AB R6, R24, R152 ;  /* 0x000000981806723e */ /* 0x000fe400000000ff */
[----:B------:R-:W-:Y:S01]  /*1e650*/  F2FP.F16.F32.PACK_AB R7, R153, R154 ;  /* 0x0000009a9907723e */ /* 0x000fe200000000ff */
[----:B------:R-:W-:Y:S06]  /*1e660*/  BAR.SYNC.DEFER_BLOCKING 0x0 ;  /* 0x0000000000007b1d */ /* 0x000fec0000010000 */
[----:B------:R-:W-:Y:S02]  /*1e670*/  STSM.16.M88.4 [R0], R4 ;  /* 0x0000000400007844 */ /* 0x000fe40000000200 */
[----:B------:R-:W-:Y:S06]  /*1e680*/  BAR.SYNC.DEFER_BLOCKING 0x0 ;  /* 0x0000000000007b1d */ /* 0x000fec0000010000 */
[----:B------:R-:W3:Y:S02]  /*1e690*/  LDS.128 R4, [R8] ;  /* 0x0000000008047984 */ /* 0x000ee40000000c00 */
[----:B------:R-:W-:Y:S01]  /*1e6a0*/  BAR.SYNC.DEFER_BLOCKING 0x0 ;  /* 0x0000000000007b1d */ /* 0x000fe20000010000 */
[----:B------:R-:W-:Y:S01]  /*1e6b0*/  @!P3 FMUL R81, R81, 16777216 ;  /* 0x4b8000005151b820 */ /* 0x000fe20000400000 */
        /* <DEDUP_REMOVED lines=18> */
[----:B------:R-:W-:Y:S01]  /*1e7e0*/  STSM.16.M88.4 [R0], R156 ;  /* 0x0000009c00007844 */ /* 0x000fe20000000200 */
        /* <DEDUP_REMOVED lines=48> */
[----:B------:R-:W-:Y:S01]  /*1eaf0*/  @!P5 FMUL R110, R110, 16777216 ;  /* 0x4b8000006e6ed820 */ /* 0x000fe20000400000 */
[C---:B------:R-:W-:Y:S01]  /*1eb00*/  FMUL R68, R3.reuse, R68 ;  /* 0x0000004403447220 */ /* 0x040fe20000400000 */
[C---:B------:R-:W-:Y:S01]  /*1eb10*/  FMUL R48, R3.reuse, R100 ;  /* 0x0000006403307220 */ /* 0x040fe20000400000 */
[----:B------:R-:W-:Y:S01]  /*1eb20*/  MOV R112, R40 ;  /* 0x0000002800707202 */ /* 0x000fe20000000f00 */
[C---:B------:R-:W-:Y:S01]  /*1eb30*/  FMUL R64, R3.reuse, R64 ;  /* 0x0000004003407220 */ /* 0x040fe20000400000 */
[C---:B------:R-:W-:Y:S01]  /*1eb40*/  FMUL R100, R3.reuse, R96 ;  /* 0x0000006003647220 */ /* 0x040fe20000400000 */
[C---:B------:R-:W-:Y:S01]  /*1eb50*/  FMUL R101, R3.reuse, R97 ;  /* 0x0000006103657220 */ /* 0x040fe20000400000 */
[C---:B------:R-:W-:Y:S01]  /*1eb60*/  FMUL R33, R2.reuse, R114 ;  /* 0x0000007202217220 */ /* 0x040fe20000400000 */
[----:B------:R-:W-:Y:S01]  /*1eb70*/  FMUL R40, R2, R119 ;  /* 0x0000007702287220 */ /* 0x000fe20000400000 */
[C---:B------:R-:W-:Y:S01]  /*1eb80*/  FMUL R163, R3.reuse, R163 ;  /* 0x000000a303a37220 */ /* 0x040fe20000400000 */
        /* <DEDUP_REMOVED lines=50> */
[----:B------:R-:W-:Y:S01]  /*1eeb0*/  FMUL R96, R3, R148 ;  /* 0x0000009403607220 */ /* 0x000fe20000400000 */
[----:B------:R-:W-:Y:S01]  /*1eec0*/  MOV R114, R81 ;  /* 0x0000005100727202 */ /* 0x000fe20000000f00 */
[----:B------:R-:W-:-:S02]  /*1eed0*/  IMAD.MOV.U32 R119, RZ, RZ, R80 ;  /* 0x000000ffff777224 */ /* 0x000fc400078e0050 */
[----:B------:R-:W-:Y:S01]  /*1eee0*/  FMUL R3, R2, R110 ;  /* 0x0000006e02037220 */ /* 0x000fe20000400000 */
[----:B------:R-:W-:Y:S01]  /*1eef0*/  @!P5 FMUL R167, R167, 16777216 ;  /* 0x4b800000a7a7d820 */ /* 0x000fe20000400000 */
[----:B------:R-:W-:Y:S01]  /*1ef00*/  @!P5 FMUL R168, R168, 16777216 ;  /* 0x4b800000a8a8d820 */ /* 0x000fe20000400000 */
[----:B------:R-:W-:Y:S01]  /*1ef10*/  MOV R110, R56 ;  /* 0x00000038006e7202 */ /* 0x000fe20000000f00 */
[----:B------:R-:W-:Y:S01]  /*1ef20*/  IMAD.MOV.U32 R137, RZ, RZ, R64 ;  /* 0x000000ffff897224 */ /* 0x000fe200078e0040 */
[----:B------:R-:W-:Y:S01]  /*1ef30*/  MOV R148, R68 ;  /* 0x0000004400947202 */ /* 0x000fe20000000f00 */
[----:B------:R-:W-:Y:S01]  /*1ef40*/  IMAD.MOV.U32 R154, RZ, RZ, R114 ;  /* 0x000000ffff9a7224 */ /* 0x000fe200078e0072 */
[----:B------:R-:W-:Y:S01]  /*1ef50*/  MOV R153, R119 ;  /* 0x0000007700997202 */ /* 0x000fe20000000f00 */
[C---:B------:R-:W-:Y:S01]  /*1ef60*/  FMUL R167, R2.reuse, R167 ;  /* 0x000000a702a77220 */ /* 0x040fe20000400000 */
[----:B------:R-:W-:Y:S01]  /*1ef70*/  FMUL R168, R2, R168 ;  /* 0x000000a802a87220 */ /* 0x000fe20000400000 */
[----:B------:R-:W-:Y:S01]  /*1ef80*/  MOV R119, R110 ;  /* 0x0000006e00777202 */ /* 0x000fe20000000f00 */
[----:B------:R-:W-:Y:S01]  /*1ef90*/  IMAD.MOV.U32 R114, RZ, RZ, R145 ;  /* 0x000000ffff727224 */ /* 0x000fe200078e0091 */
[----:B------:R-:W-:Y:S01]  /*1efa0*/  MOV R110, R148 ;  /* 0x00000094006e7202 */ /* 0x000fe20000000f00 */
[----:B------:R-:W-:Y:S01]  /*1efb0*/  IMAD.MOV.U32 R145, RZ, RZ, R137 ;  /* 0x000000ffff917224 */ /* 0x000fe200078e0089 */
[----:B------:R-:W-:Y:S01]  /*1efc0*/  MOV R148, R129 ;  /* 0x0000008100947202 */ /* 0x000fe20000000f00 */
[----:B------:R-:W-:Y:S01]  /*1efd0*/  IMAD.MOV.U32 R137, RZ, RZ, R133 ;  /* 0x000000ffff897224 */ /* 0x000fe200078e0085 */
[----:B------:R-:W-:Y:S01]  /*1efe0*/  MOV R129, R113 ;  /* 0x0000007100817202 */ /* 0x000fe20000000f00 */
[----:B------:R-:W-:Y:S01]  /*1eff0*/  @!P5 FMUL R130, R130, 16777216 ;  /* 0x4b8000008282d820 */ /* 0x000fe20000400000 */
[----:B------:R-:W-:Y:S01]  /*1f000*/  @!P5 FMUL R131, R131, 16777216 ;  /* 0x4b8000008383d820 */ /* 0x000fe20000400000 */
[----:B------:R-:W-:-:S02]  /*1f010*/  F2FP.F16.F32.PACK_AB R165, R165, R166 ;  /* 0x000000a6a5a5723e */ /* 0x000fc400000000ff */
[----:B------:R-:W-:Y:S01]  /*1f020*/  F2FP.F16.F32.PACK_AB R113, R173, R174 ;  /* 0x000000aead71723e */ /* 0x000fe200000000ff */
[----:B------:R-:W-:Y:S01]  /*1f030*/  IMAD.MOV.U32 R174, RZ, RZ, R118 ;  /* 0x000000ffffae7224 */ /* 0x000fe200078e0076 */
[----:B------:R-:W-:Y:S02]  /*1f040*/  F2FP.F16.F32.PACK_AB R166, R167, R168 ;  /* 0x000000a8a7a6723e */ /* 0x000fe400000000ff */
[----:B------:R-:W-:Y:S01]  /*1f050*/  MOV R168, R111 ;  /* 0x0000006f00a87202 */ /* 0x000fe20000000f00 */
[----:B------:R-:W-:Y:S01]  /*1f060*/  IMAD.MOV.U32 R111, RZ, RZ, R149 ;  /* 0x000000ffff6f7224 */ /* 0x000fe200078e0095 */
[----:B------:R-:W-:Y:S01]  /*1f070*/  MOV R118, R145 ;  /* 0x0000009100767202 */ /* 0x000fe20000000f00 */
[----:B------:R-:W-:Y:S01]  /*1f080*/  IMAD.MOV.U32 R145, RZ, RZ, R148 ;  /* 0x000000ffff917224 */ /* 0x000fe200078e0094 */
[----:B------:R-:W-:Y:S01]  /*1f090*/  MOV R149, R137 ;  /* 0x0000008900957202 */ /* 0x000fe20000000f00 */
[C---:B------:R-:W-:Y:S01]  /*1f0a0*/  FMUL R57, R2.reuse, R130 ;  /* 0x0000008202397220 */ /* 0x040fe20000400000 */
[----:B------:R-:W-:Y:S01]  /*1f0b0*/  MOV R148, R136 ;  /* 0x0000008800947202 */ /* 0x000fe20000000f00 */
[----:B------:R-:W-:Y:S01]  /*1f0c0*/  FMUL R65, R2, R131 ;  /* 0x0000008302417220 */ /* 0x000fe20000400000 */
[----:B------:R-:W-:-:S02]  /*1f0d0*/  IMAD.MOV.U32 R137, RZ, RZ, R129 ;  /* 0x000000ffff897224 */ /* 0x000fc400078e0081 */
[----:B------:R-:W-:Y:S01]  /*1f0e0*/  IMAD.MOV.U32 R136, RZ, RZ, R128 ;  /* 0x000000ffff887224 */ /* 0x000fe200078e0080 */
[----:B------:R-:W-:Y:S01]  /*1f0f0*/  BAR.SYNC.DEFER_BLOCKING 0x0 ;  /* 0x0000000000007b1d */ /* 0x000fe20000010000 */
[----:B------:R-:W-:Y:S01]  /*1f100*/  @!P5 FMUL R169, R169, 16777216 ;  /* 0x4b800000a9a9d820 */ /* 0x000fe20000400000 */
[----:B------:R-:W-:-:S03]  /*1f110*/  @!P5 FMUL R170, R170, 16777216 ;  /* 0x4b800000aaaad820 */ /* 0x000fc60000400000 */
[C---:B------:R-:W-:Y:S01]  /*1f120*/  FMUL R169, R2.reuse, R169 ;  /* 0x000000a902a97220 */ /* 0x040fe20000400000 */
[----:B------:R-:W-:Y:S01]  /*1f130*/  FMUL R170, R2, R170 ;  /* 0x000000aa02aa7220 */ /* 0x000fe20000400000 */
[----:B------:R-:W4:Y:S01]  /*1f140*/  LDS.128 R128, [R8] ;  /* 0x0000000008807984 */ /* 0x000f220000000c00 */
[----:B------:R-:W-:-:S03]  /*1f150*/  F2FP.F16.F32.PACK_AB R164, R163, R164 ;  /* 0x000000a4a3a4723e */ /* 0x000fc600000000ff */
[----:B------:R-:W-:Y:S01]  /*1f160*/  F2FP.F16.F32.PACK_AB R167, R169, R170 ;  /* 0x000000aaa9a7723e */ /* 0x000fe200000000ff */
[----:B------:R-:W-:Y:S01]  /*1f170*/  BAR.SYNC.DEFER_BLOCKING 0x0 ;  /* 0x0000000000007b1d */ /* 0x000fe20000010000 */
[----:B------:R-:W-:Y:S01]  /*1f180*/  @!P5 FMUL R175, R175, 16777216 ;  /* 0x4b800000afafd820 */ /* 0x000fe20000400000 */
[----:B------:R-:W-:Y:S01]  /*1f190*/  @!P5 FMUL R176, R176, 16777216 ;  /* 0x4b800000b0b0d820 */ /* 0x000fe20000400000 */
[----:B------:R-:W-:Y:S01]  /*1f1a0*/  @!P5 FMUL R126, R126, 16777216 ;  /* 0x4b8000007e7ed820 */ /* 0x000fe20000400000 */
[----:B------:R-:W-:Y:S01]  /*1f1b0*/  @!P5 FMUL R127, R127, 16777216 ;  /* 0x4b8000007f7fd820 */ /* 0x000fe20000400000 */
[C---:B------:R-:W-:Y:S01]  /*1f1c0*/  FMUL R175, R2.reuse, R175 ;  /* 0x000000af02af7220 */ /* 0x040fe20000400000 */
[----:B------:R-:W-:Y:S01]  /*1f1d0*/  FMUL R176, R2, R176 ;  /* 0x000000b002b07220 */ /* 0x000fe20000400000 */
[----:B------:R5:W-:Y:S01]  /*1f1e0*/  STSM.16.M88.4 [R0], R164 ;  /* 0x000000a400007844 */ /* 0x000be20000000200 */
[----:B------:R-:W-:Y:S01]  /*1f1f0*/  MOV R124, R69 ;  /* 0x00000045007c7202 */ /* 0x000fe20000000f00 */
[----:B------:R-:W-:Y:S01]  /*1f200*/  IMAD.MOV.U32 R117, RZ, RZ, R108 ;  /* 0x000000ffff757224 */ /* 0x000fe200078e006c */
[----:B------:R-:W-:Y:S01]  /*1f210*/  MOV R170, R114 ;  /* 0x0000007200aa7202 */ /* 0x000fe20000000f00 */
[----:B------:R-:W-:Y:S01]  /*1f220*/  IMAD.MOV.U32 R132, RZ, RZ, R48 ;  /* 0x000000ffff847224 */ /* 0x000fe200078e0030 */
[----:B------:R-:W-:Y:S01]  /*1f230*/  F2FP.F16.F32.PACK_AB R114, R175, R176 ;  /* 0x000000b0af72723e */ /* 0x000fe200000000ff */
[----:B------:R-:W-:-:S02]  /*1f240*/  IMAD.MOV.U32 R108, RZ, RZ, R52 ;  /* 0x000000ffff6c7224 */ /* 0x000fc400078e0034 */
[C---:B------:R-:W-:Y:S01]  /*1f250*/  FMUL R48, R2.reuse, R126 ;  /* 0x0000007e02307220 */ /* 0x040fe20000400000 */
[----:B------:R-:W-:Y:S01]  /*1f260*/  FMUL R52, R2, R127 ;  /* 0x0000007f02347220 */ /* 0x000fe20000400000 */
[----:B------:R-:W-:Y:S01]  /*1f270*/  IMAD.MOV.U32 R162, RZ, RZ, R125 ;  /* 0x000000ffffa27224 */ /* 0x000fe200078e007d */
[----:B------:R-:W-:Y:S01]  /*1f280*/  MOV R176, R124 ;  /* 0x0000007c00b07202 */ /* 0x000fe20000000f00 */
[----:B------:R-:W-:Y:S01]  /*1f290*/  BAR.SYNC.DEFER_BLOCKING 0x0 ;  /* 0x0000000000007b1d */ /* 0x000fe20000010000 */
[----:B------:R-:W-:Y:S01]  /*1f2a0*/  @!P5 FMUL R177, R177, 16777216 ;  /* 0x4b800000b1b1d820 */ /* 0x000fe20000400000 */
[----:B------:R-:W-:-:S03]  /*1f2b0*/  @!P5 FMUL R178, R178, 16777216 ;  /* 0x4b800000b2b2d820 */ /* 0x000fc60000400000 */
[C---:B------:R-:W-:Y:S01]  /*1f2c0*/  FMUL R177, R2.reuse, R177 ;  /* 0x000000b102b17220 */ /* 0x040fe20000400000 */
[----:B------:R-:W-:Y:S01]  /*1f2d0*/  FMUL R178, R2, R178 ;  /* 0x000000b202b27220 */ /* 0x000fe20000400000 */
[----:B------:R-:W4:Y:S01]  /*1f2e0*/  LDS.128 R124, [R8] ;  /* 0x00000000087c7984 */ /* 0x000f220000000c00 */
[----:B------:R-:W-:Y:S01]  /*1f2f0*/  IMAD.MOV.U32 R133, RZ, RZ, R112 ;  /* 0x000000ffff857224 */ /* 0x000fe200078e0070 */
[----:B------:R-:W-:Y:S02]  /*1f300*/  MOV R173, R115 ;  /* 0x0000007300ad7202 */ /* 0x000fe40000000f00 */
[----:B------:R-:W-:Y:S02]  /*1f310*/  F2FP.F16.F32.PACK_AB R112, R171, R172 ;  /* 0x000000acab70723e */ /* 0x000fe400000000ff */
[----:B------:R-:W-:Y:S01]  /*1f320*/  F2FP.F16.F32.PACK_AB R115, R177, R178 ;  /* 0x000000b2b173723e */ /* 0x000fe200000000ff */
[----:B------:R-:W-:Y:S01]  /*1f330*/  BAR.SYNC.DEFER_BLOCKING 0x0 ;  /* 0x0000000000007b1d */ /* 0x000fe20000010000 */
[----:B------:R-:W-:Y:S01]  /*1f340*/  @!P5 FMUL R122, R122, 16777216 ;  /* 0x4b8000007a7ad820 */ /* 0x000fe20000400000 */
[----:B------:R-:W-:-:S04]  /*1f350*/  @!P5 FMUL R123, R123, 16777216 ;  /* 0x4b8000007b7bd820 */ /* 0x000fc80000400000 */
[----:B------:R-:W-:Y:S02]  /*1f360*/  STSM.16.M88.4 [R0], R112 ;  /* 0x0000007000007844 */ /* 0x000fe40000000200 */
[----:B------:R-:W-:Y:S01]  /*1f370*/  BAR.SYNC.DEFER_BLOCKING 0x0 ;  /* 0x0000000000007b1d */ /* 0x000fe20000010000 */
[----:B------:R-:W-:Y:S01]  /*1f380*/  MOV R116, R53 ;  /* 0x0000003500747202 */ /* 0x000fe20000000f00 */
[C---:B------:R-:W-:Y:S01]  /*1f390*/  FMUL R49, R2.reuse, R122 ;  /* 0x0000007a02317220 */ /* 0x040fe20000400000 */
[----:B------:R-:W-:Y:S01]  /*1f3a0*/  FMUL R53, R2, R123 ;  /* 0x0000007b02357220 */ /* 0x000fe20000400000 */
[----:B-----5:R-:W-:Y:S01]  /*1f3b0*/  MOV R167, R121 ;  /* 0x0000007900a77202 */ /* 0x020fe20000000f00 */
[----:B------:R-:W-:Y:S02]  /*1f3c0*/  IMAD.MOV.U32 R165, RZ, RZ, R120 ;  /* 0x000000ffffa57224 */ /* 0x000fe400078e0078 */
[----:B------:R-:W-:Y:S01]  /*1f3d0*/  @!P5 FMUL R183, R183, 16777216 ;  /* 0x4b800000b7b7d820 */ /* 0x000fe20000400000 */
[----:B------:R-:W-:Y:S01]  /*1f3e0*/  @!P5 FMUL R184, R184, 16777216 ;  /* 0x4b800000b8b8d820 */ /* 0x000fe20000400000 */
[----:B------:R-:W-:Y:S01]  /*1f3f0*/  @!P5 FMUL R185, R185, 16777216 ;  /* 0x4b800000b9b9d820 */ /* 0x000fe20000400000 */
[----:B------:R-:W-:Y:S01]  /*1f400*/  @!P5 FMUL R186, R186, 16777216 ;  /* 0x4b800000babad820 */ /* 0x000fe20000400000 */
[----:B------:R-:W5:Y:S01]  /*1f410*/  LDS.128 R120, [R8] ;  /* 0x0000000008787984 */ /* 0x000f620000000c00 */
[----:B------:R-:W-:Y:S01]  /*1f420*/  @!P5 FMUL R134, R134, 16777216 ;  /* 0x4b8000008686d820 */ /* 0x000fe20000400000 */
[----:B------:R-:W-:Y:S01]  /*1f430*/  @!P5 FMUL R135, R135, 16777216 ;  /* 0x4b8000008787d820 */ /* 0x000fe20000400000 */
[C---:B------:R-:W-:Y:S01]  /*1f440*/  FMUL R183, R2.reuse, R183 ;  /* 0x000000b702b77220 */ /* 0x040fe20000400000 */
[C---:B------:R-:W-:Y:S01]  /*1f450*/  FMUL R184, R2.reuse, R184 ;  /* 0x000000b802b87220 */ /* 0x040fe20000400000 */
[C---:B------:R-:W-:Y:S01]  /*1f460*/  FMUL R185, R2.reuse, R185 ;  /* 0x000000b902b97220 */ /* 0x040fe20000400000 */
[----:B------:R-:W-:Y:S01]  /*1f470*/  FMUL R186, R2, R186 ;  /* 0x000000ba02ba7220 */ /* 0x000fe20000400000 */
[----:B------:R-:W-:-:S02]  /*1f480*/  IMAD.MOV.U32 R169, RZ, RZ, R119 ;  /* 0x000000ffffa97224 */ /* 0x000fc400078e0077 */
[----:B------:R-:W-:Y:S01]  /*1f490*/  IMAD.MOV.U32 R119, RZ, RZ, R110 ;  /* 0x000000ffff777224 */ /* 0x000fe200078e006e */
[----:B------:R-:W-:Y:S01]  /*1f4a0*/  MOV R110, R144 ;  /* 0x00000090006e7202 */ /* 0x000fe20000000f00 */
[----:B------:R-:W-:Y:S02]  /*1f4b0*/  IMAD.MOV.U32 R144, RZ, RZ, R141 ;  /* 0x000000ffff907224 */ /* 0x000fe400078e008d */
[C---:B------:R-:W-:Y:S01]  /*1f4c0*/  FMUL R56, R2.reuse, R134 ;  /* 0x0000008602387220 */ /* 0x040fe20000400000 */
[----:B------:R-:W-:Y:S01]  /*1f4d0*/  FMUL R64, R2, R135 ;  /* 0x0000008702407220 */ /* 0x000fe20000400000 */
[----:B------:R-:W-:Y:S02]  /*1f4e0*/  MOV R141, R133 ;  /* 0x00000085008d7202 */ /* 0x000fe40000000f00 */
[----:B------:R-:W-:Y:S02]  /*1f4f0*/  MOV R163, R132 ;  /* 0x0000008400a37202 */ /* 0x000fe40000000f00 */
[----:B------:R-:W-:-:S02]  /*1f500*/  F2FP.F16.F32.PACK_AB R132, R179, R180 ;  /* 0x000000b4b384723e */ /* 0x000fc400000000ff */
[----:B------:R-:W-:Y:S02]  /*1f510*/  F2FP.F16.F32.PACK_AB R133, R181, R182 ;  /* 0x000000b6b585723e */ /* 0x000fe400000000ff */
[----:B------:R-:W-:Y:S02]  /*1f520*/  F2FP.F16.F32.PACK_AB R134, R183, R184 ;  /* 0x000000b8b786723e */ /* 0x000fe400000000ff */
[----:B------:R-:W-:Y:S01]  /*1f530*/  F2FP.F16.F32.PACK_AB R135, R185, R186 ;  /* 0x000000bab987723e */ /* 0x000fe200000000ff */
[----:B------:R-:W-:Y:S06]  /*1f540*/  BAR.SYNC.DEFER_BLOCKING 0x0 ;  /* 0x0000000000007b1d */ /* 0x000fec0000010000 */
[----:B------:R0:W-:Y:S01]  /*1f550*/  STSM.16.M88.4 [R0], R132 ;  /* 0x0000008400007844 */ /* 0x0001e20000000200 */
[----:B------:R-:W-:Y:S01]  /*1f560*/  IMAD.MOV.U32 R181, RZ, RZ, R119 ;  /* 0x000000ffffb57224 */ /* 0x000fe200078e0077 */
[----:B------:R-:W-:Y:S01]  /*1f570*/  MOV R156, R118 ;  /* 0x00000076009c7202 */ /* 0x000fe20000000f00 */
[----:B------:R-:W-:Y:S01]  /*1f580*/  IMAD.MOV.U32 R175, RZ, RZ, R116 ;  /* 0x000000ffffaf7224 */ /* 0x000fe200078e0074 */
[----:B------:R-:W-:Y:S01]  /*1f590*/  MOV R166, R117 ;  /* 0x0000007500a67202 */ /* 0x000fe20000000f00 */
[----:B------:R-:W-:Y:S01]  /*1f5a0*/  BAR.SYNC.DEFER_BLOCKING 0x0 ;  /* 0x0000000000007b1d */ /* 0x000fe20000010000 */
        /* <DEDUP_REMOVED lines=8> */
[----:B------:R-:W5:Y:S01]  /*1f630*/  LDS.128 R116, [R8] ;  /* 0x0000000008747984 */ /* 0x000f620000000c00 */
[----:B------:R-:W-:Y:S01]  /*1f640*/  IMAD.MOV.U32 R157, RZ, RZ, R111 ;  /* 0x000000ffff9d7224 */ /* 0x000fe200078e006f */
[----:B------:R-:W-:Y:S01]  /*1f650*/  MOV R158, R110 ;  /* 0x0000006e009e7202 */ /* 0x000fe20000000f00 */
[----:B------:R-:W-:Y:S01]  /*1f660*/  IMAD.MOV.U32 R172, RZ, RZ, R109 ;  /* 0x000000ffffac7224 */ /* 0x000fe200078e006d */
[----:B------:R-:W-:-:S02]  /*1f670*/  MOV R152, R108 ;  /* 0x0000006c00987202 */ /* 0x000fc40000000f00 */
[----:B------:R-:W-:Y:S02]  /*1f680*/  F2FP.F16.F32.PACK_AB R108, R187, R188 ;  /* 0x000000bcbb6c723e */ /* 0x000fe400000000ff */
[----:B------:R-:W-:Y:S02]  /*1f690*/  F2FP.F16.F32.PACK_AB R109, R189, R190 ;  /* 0x000000bebd6d723e */ /* 0x000fe400000000ff */
[----:B------:R-:W-:Y:S02]  /*1f6a0*/  F2FP.F16.F32.PACK_AB R110, R191, R192 ;  /* 0x000000c0bf6e723e */ /* 0x000fe400000000ff */
[----:B------:R-:W-:Y:S01]  /*1f6b0*/  F2FP.F16.F32.PACK_AB R111, R193, R194 ;  /* 0x000000c2c16f723e */ /* 0x000fe200000000ff */
[----:B------:R-:W-:Y:S06]  /*1f6c0*/  BAR.SYNC.DEFER_BLOCKING 0x0 ;  /* 0x0000000000007b1d */ /* 0x000fec0000010000 */
[----:B------:R-:W-:Y:S02]  /*1f6d0*/  STSM.16.M88.4 [R0], R108 ;  /* 0x0000006c00007844 */ /* 0x000fe40000000200 */
[----:B------:R-:W-:Y:S01]  /*1f6e0*/  BAR.SYNC.DEFER_BLOCKING 0x0 ;  /* 0x0000000000007b1d */ /* 0x000fe20000010000 */
        /* <DEDUP_REMOVED lines=9> */
[----:B------:R-:W5:Y:S01]  /*1f780*/  LDS.128 R112, [R8] ;  /* 0x0000000008707984 */ /* 0x000f620000000c00 */
[C---:B------:R-:W-:Y:S01]  /*1f790*/  FMUL R202, R2.reuse, R202 ;  /* 0x000000ca02ca7220 */ /* 0x040fe20000400000 */
[C---:B------:R-:W-:Y:S01]  /*1f7a0*/  FMUL R69, R2.reuse, R138 ;  /* 0x0000008a02457220 */ /* 0x040fe20000400000 */
[----:B------:R-:W-:Y:S01]  /*1f7b0*/  FMUL R73, R2, R139 ;  /* 0x0000008b02497220 */ /* 0x000fe20000400000 */
[----:B------:R-:W-:Y:S01]  /*1f7c0*/  IMAD.MOV.U32 R177, RZ, RZ, R137 ;  /* 0x000000ffffb17224 */ /* 0x000fe200078e0089 */
[----:B------:R-:W-:Y:S01]  /*1f7d0*/  F2FP.F16.F32.PACK_AB R137, R197, R198 ;  /* 0x000000c6c589723e */ /* 0x000fe200000000ff */
[----:B------:R-:W-:Y:S01]  /*1f7e0*/  IMAD.MOV.U32 R164, RZ, RZ, R136 ;  /* 0x000000ffffa47224 */ /* 0x000fe200078e0088 */
[----:B------:R-:W-:-:S02]  /*1f7f0*/  F2FP.F16.F32.PACK_AB R136, R195, R196 ;  /* 0x000000c4c388723e */ /* 0x000fc400000000ff */
        /* <DEDUP_REMOVED lines=15> */
[----:B------:R-:W5:Y:S01]  /*1f8f0*/  LDS.128 R108, [R8] ;  /* 0x00000000086c7984 */ /* 0x000f620000000c00 */
        /* <DEDUP_REMOVED lines=129> */
[----:B------:R1:W-:Y:S02]  /*20110*/  STSM.16.M88.4 [R0], R144 ;  /* 0x0000009000007844 */ /* 0x0003e40000000200 */
[----:B------:R-:W-:Y:S01]  /*20120*/  BAR.SYNC.DEFER_BLOCKING 0x0 ;  /* 0x0000000000007b1d */ /* 0x000fe20000010000 */
[----:B------:R-:W-:-:S02]  /*20130*/  MOV R179, R141 ;  /* 0x0000008d00b37202 */ /* 0x000fc40000000f00 */
[----:B------:R-:W-:-:S03]  /*20140*/  MOV R171, R140 ;  /* 0x0000008c00ab7202 */ /* 0x000fc60000000f00 */
[----:B------:R-:W5:Y:S01]  /*20150*/  LDS.128 R136, [R8] ;  /* 0x0000000008887984 */ /* 0x000f620000000c00 */
[----:B------:R-:W-:Y:S02]  /*20160*/  F2FP.F16.F32.PACK_AB R140, R211, R212 ;  /* 0x000000d4d38c723e */ /* 0x000fe400000000ff */
[----:B------:R-:W-:Y:S02]  /*20170*/  F2FP.F16.F32.PACK_AB R141, R213, R214 ;  /* 0x000000d6d58d723e */ /* 0x000fe400000000ff */
[----:B------:R-:W-:Y:S02]  /*20180*/  F2FP.F16.F32.PACK_AB R142, R215, R216 ;  /* 0x000000d8d78e723e */ /* 0x000fe400000000ff */
[----:B------:R-:W-:Y:S01]  /*20190*/  F2FP.F16.F32.PACK_AB R143, R217, R218 ;  /* 0x000000dad98f723e */ /* 0x000fe200000000ff */
[----:B------:R-:W-:Y:S06]  /*201a0*/  BAR.SYNC.DEFER_BLOCKING 0x0 ;  /* 0x0000000000007b1d */ /* 0x000fec0000010000 */
[----:B------:R-:W-:Y:S02]  /*201b0*/  STSM.16.M88.4 [R0], R140 ;  /* 0x0000008c00007844 */ /* 0x000fe40000000200 */
[----:B------:R-:W-:Y:S01]  /*201c0*/  BAR.SYNC.DEFER_BLOCKING 0x0 ;  /* 0x0000000000007b1d */ /* 0x000fe20000010000 */
[----:B0-----:R-:W-:-:S02]  /*201d0*/  F2FP.F16.F32.PACK_AB R132, R219, R220 ;  /* 0x000000dcdb84723e */ /* 0x001fc400000000ff */
[----:B------:R-:W-:-:S03]  /*201e0*/  F2FP.F16.F32.PACK_AB R133, R221, R222 ;  /* 0x000000dedd85723e */ /* 0x000fc600000000ff */
[----:B------:R-:W0:Y:S01]  /*201f0*/  LDS.128 R140, [R8] ;  /* 0x00000000088c7984 */ /* 0x000e220000000c00 */
[----:B------:R-:W-:Y:S02]  /*20200*/  F2FP.F16.F32.PACK_AB R134, R223, R224 ;  /* 0x000000e0df86723e */ /* 0x000fe400000000ff */
[----:B------:R-:W-:Y:S01]  /*20210*/  F2FP.F16.F32.PACK_AB R135, R225, R226 ;  /* 0x000000e2e187723e */ /* 0x000fe200000000ff */
[----:B------:R-:W-:Y:S06]  /*20220*/  BAR.SYNC.DEFER_BLOCKING 0x0 ;  /* 0x0000000000007b1d */ /* 0x000fec0000010000 */
[----:B------:R-:W-:Y:S02]  /*20230*/  STSM.16.M88.4 [R0], R132 ;  /* 0x0000008400007844 */ /* 0x000fe40000000200 */
[----:B------:R-:W-:Y:S01]  /*20240*/  BAR.SYNC.DEFER_BLOCKING 0x0 ;  /* 0x0000000000007b1d */ /* 0x000fe20000010000 */
[----:B-1----:R-:W-:-:S02]  /*20250*/  F2FP.F16.F32.PACK_AB R144, R227, R228 ;  /* 0x000000e4e390723e */ /* 0x002fc400000000ff */
[----:B------:R-:W-:-:S03]  /*20260*/  F2FP.F16.F32.PACK_AB R145, R229, R230 ;  /* 0x000000e6e591723e */ /* 0x000fc600000000ff */
[----:B------:R-:W1:Y:S01]  /*20270*/  LDS.128 R132, [R8] ;  /* 0x0000000008847984 */ /* 0x000e620000000c00 */
[----:B------:R-:W-:Y:S02]  /*20280*/  F2FP.F16.F32.PACK_AB R146, R231, R232 ;  /* 0x000000e8e792723e */ /* 0x000fe400000000ff */
[----:B------:R-:W-:Y:S01]  /*20290*/  F2FP.F16.F32.PACK_AB R147, R233, R234 ;  /* 0x000000eae993723e */ /* 0x000fe200000000ff */
[----:B------:R-:W-:Y:S06]  /*202a0*/  BAR.SYNC.DEFER_BLOCKING 0x0 ;  /* 0x0000000000007b1d */ /* 0x000fec0000010000 */
[----:B------:R-:W-:Y:S02]  /*202b0*/  STSM.16.M88.4 [R0], R144 ;  /* 0x0000009000007844 */ /* 0x000fe40000000200 */
[----:B------:R-:W-:Y:S01]  /*202c0*/  BAR.SYNC.DEFER_BLOCKING 0x0 ;  /* 0x0000000000007b1d */ /* 0x000fe20000010000 */
[----:B------:R-:W-:-:S02]  /*202d0*/  MOV R182, R149 ;  /* 0x0000009500b67202 */ /* 0x000fc40000000f00 */
[----:B------:R-:W-:-:S03]  /*202e0*/  MOV R178, R148 ;  /* 0x0000009400b27202 */ /* 0x000fc60000000f00 */
[----:B------:R-:W1:Y:S01]  /*202f0*/  LDS.128 R144, [R8] ;  /* 0x0000000008907984 */ /* 0x000e620000000c00 */
[----:B------:R-:W-:Y:S02]  /*20300*/  F2FP.F16.F32.PACK_AB R148, R235, R236 ;  /* 0x000000eceb94723e */ /* 0x000fe400000000ff */
[----:B------:R-:W-:Y:S02]  /*20310*/  F2FP.F16.F32.PACK_AB R149, R237, R238 ;  /* 0x000000eeed95723e */ /* 0x000fe400000000ff */
[----:B------:R-:W-:Y:S02]  /*20320*/  F2FP.F16.F32.PACK_AB R150, R239, R240 ;  /* 0x000000f0ef96723e */ /* 0x000fe400000000ff */
[----:B------:R-:W-:Y:S01]  /*20330*/  F2FP.F16.F32.PACK_AB R151, R241, R242 ;  /* 0x000000f2f197723e */ /* 0x000fe200000000ff */
[----:B------:R-:W-:Y:S06]  /*20340*/  BAR.SYNC.DEFER_BLOCKING 0x0 ;  /* 0x0000000000007b1d */ /* 0x000fec0000010000 */
[----:B------:R-:W-:Y:S02]  /*20350*/  STSM.16.M88.4 [R0], R148 ;  /* 0x0000009400007844 */ /* 0x000fe40000000200 */
[----:B------:R-:W-:Y:S01]  /*20360*/  BAR.SYNC.DEFER_BLOCKING 0x0 ;  /* 0x0000000000007b1d */ /* 0x000fe20000010000 */
[----:B------:R-:W-:-:S02]  /*20370*/  F2FP.F16.F32.PACK_AB R24, R246, R243 ;  /* 0x000000f3f618723e */ /* 0x000fc400000000ff */
[----:B------:R-:W-:-:S03]  /*20380*/  F2FP.F16.F32.PACK_AB R25, R244, R25 ;  /* 0x00000019f419723e */ /* 0x000fc600000000ff */
[----:B------:R-:W1:Y:S01]  /*20390*/  LDS.128 R148, [R8] ;  /* 0x0000000008947984 */ /* 0x000e620000000c00 */
        /* <DEDUP_REMOVED lines=21> */
[----:B------:R-:W-:Y:S01]  /*204f0*/  IMAD.MOV.U32 R184, RZ, RZ, R176 ;  /* 0x000000ffffb87224 */ /* 0x000fe200078e00b0 */
[----:B------:R-:W-:Y:S01]  /*20500*/  MOV R176, R174 ;  /* 0x000000ae00b07202 */ /* 0x000fe20000000f00 */
[----:B------:R-:W-:Y:S01]  /*20510*/  IMAD.MOV.U32 R174, RZ, RZ, R173 ;  /* 0x000000ffffae7224 */ /* 0x000fe200078e00ad */
[----:B------:R-:W-:Y:S01]  /*20520*/  MOV R173, R161 ;  /* 0x000000a100ad7202 */ /* 0x000fe20000000f00 */
[----:B------:R-:W-:Y:S01]  /*20530*/  IMAD.MOV.U32 R186, RZ, RZ, R182 ;  /* 0x000000ffffba7224 */ /* 0x000fe200078e00b6 */
[----:B------:R-:W1:Y:S01]  /*20540*/  LDS.128 R44, [R8] ;  /* 0x00000000082c7984 */ /* 0x000e620000000c00 */
        /* <DEDUP_REMOVED lines=8> */
[----:B------:R-:W-:Y:S01]  /*205d0*/  BAR.SYNC.DEFER_BLOCKING 0x0 ;  /* 0x0000000000007b1d */ /* 0x000fe20000010000 */
[----:B------:R-:W-:Y:S02]  /*205e0*/  F2FP.F16.F32.PACK_AB R60, R186, R60 ;  /* 0x0000003cba3c723e */ /* 0x000fe400000000ff */
[----:B------:R-:W-:-:S02]  /*205f0*/  F2FP.F16.F32.PACK_AB R61, R18, R61 ;  /* 0x0000003d123d723e */ /* 0x000fc400000000ff */
[----:B------:R-:W-:Y:S02]  /*20600*/  F2FP.F16.F32.PACK_AB R62, R62, R58 ;  /* 0x0000003a3e3e723e */ /* 0x000fe400000000ff */
[----:B------:R-:W-:Y:S02]  /*20610*/  F2FP.F16.F32.PACK_AB R63, R63, R59 ;  /* 0x0000003b3f3f723e */ /* 0x000fe400000000ff */
[----:B------:R-:W-:Y:S01]  /*20620*/  MOV R185, R181 ;  /* 0x000000b500b97202 */ /* 0x000fe20000000f00 */
[----:B------:R-:W-:Y:S01]  /*20630*/  IMAD.MOV.U32 R187, RZ, RZ, R184 ;  /* 0x000000ffffbb7224 */ /* 0x000fe200078e00b8 */
[----:B------:R-:W-:Y:S01]  /*20640*/  F2FP.F16.F32.PACK_AB R78, R78, R74 ;  /* 0x0000004a4e4e723e */ /* 0x000fe200000000ff */
[----:B------:R-:W2:Y:S01]  /*20650*/  LDC.64 R50, c[0x0][0x270] ;  /* 0x00009c00ff327b82 */ /* 0x000ea20000000a00 */
[----:B------:R-:W-:Y:S07]  /*20660*/  STSM.16.M88.4 [R0], R152 ;  /* 0x0000009800007844 */ /* 0x000fee0000000200 */
[----:B------:R-:W-:Y:S06]  /*20670*/  BAR.SYNC.DEFER_BLOCKING 0x0 ;  /* 0x0000000000007b1d */ /* 0x000fec0000010000 */
[----:B------:R-:W1:Y:S02]  /*20680*/  LDS.128 R152, [R8] ;  /* 0x0000000008987984 */ /* 0x000e640000000c00 */
[----:B------:R-:W-:Y:S06]  /*20690*/  BAR.SYNC.DEFER_BLOCKING 0x0 ;  /* 0x0000000000007b1d */ /* 0x000fec0000010000 */
[----:B------:R-:W-:Y:S02]  /*206a0*/  STSM.16.M88.4 [R0], R60 ;  /* 0x0000003c00007844 */ /* 0x000fe40000000200 */
[----:B------:R-:W-:Y:S01]  /*206b0*/  BAR.SYNC.DEFER_BLOCKING 0x0 ;  /* 0x0000000000007b1d */ /* 0x000fe20000010000 */
[----:B------:R-:W-:Y:S01]  /*206c0*/  IMAD.MOV.U32 R181, RZ, RZ, R17 ;  /* 0x000000ffffb57224 */ /* 0x000fe200078e0011 */
[----:B------:R-:W-:Y:S01]  /*206d0*/  MOV R188, R185 ;  /* 0x000000b900bc7202 */ /* 0x000fe20000000f00 */
[----:B------:R-:W-:Y:S01]  /*206e0*/  IMAD.MOV.U32 R185, RZ, RZ, R182 ;  /* 0x000000ffffb97224 */ /* 0x000fe200078e00b6 */
[----:B------:R-:W-:-:S02]  /*206f0*/  MOV R186, R183 ;  /* 0x000000b700ba7202 */ /* 0x000fc40000000f00 */
[----:B------:R-:W-:Y:S01]  /*20700*/  MOV R184, R181 ;  /* 0x000000b500b87202 */ /* 0x000fe20000000f00 */
[----:B------:R-:W-:Y:S01]  /*20710*/  IMAD.MOV.U32 R181, RZ, RZ, R164 ;  /* 0x000000ffffb57224 */ /* 0x000fe200078e00a4 */
[----:B------:R-:W-:Y:S01]  /*20720*/  MOV R182, R179 ;  /* 0x000000b300b67202 */ /* 0x000fe20000000f00 */
[----:B------:R-:W-:Y:S01]  /*20730*/  IMAD.MOV.U32 R183, RZ, RZ, R180 ;  /* 0x000000ffffb77224 */ /* 0x000fe200078e00b4 */
[----:B------:R-:W-:Y:S01]  /*20740*/  MOV R164, R166 ;  /* 0x000000a600a47202 */ /* 0x000fe20000000f00 */
[----:B------:R-:W-:Y:S01]  /*20750*/  IMAD.MOV.U32 R166, RZ, RZ, R175 ;  /* 0x000000ffffa67224 */ /* 0x000fe200078e00af */
[----:B------:R-:W-:Y:S01]  /*20760*/  MOV R179, R172 ;  /* 0x000000ac00b37202 */ /* 0x000fe20000000f00 */
[----:B------:R-:W1:Y:S01]  /*20770*/  LDS.128 R60, [R8] ;  /* 0x00000000083c7984 */ /* 0x000e620000000c00 */
[----:B------:R-:W-:Y:S01]  /*20780*/  IMAD.MOV.U32 R180, RZ, RZ, R19 ;  /* 0x000000ffffb47224 */ /* 0x000fe200078e0013 */
[----:B------:R-:W-:Y:S01]  /*20790*/  MOV R175, R11 ;  /* 0x0000000b00af7202 */ /* 0x000fe20000000f00 */
[----:B------:R-:W-:Y:S01]  /*207a0*/  IMAD.MOV.U32 R172, RZ, RZ, R10 ;  /* 0x000000ffffac7224 */ /* 0x000fe200078e000a */
[----:B------:R-:W-:Y:S01]  /*207b0*/  F2FP.F16.F32.PACK_AB R157, R187, R157 ;  /* 0x0000009dbb9d723e */ /* 0x000fe200000000ff */
[----:B------:R-:W-:Y:S01]  /*207c0*/  IMAD.MOV.U32 R187, RZ, RZ, R185 ;  /* 0x000000ffffbb7224 */ /* 0x000fe200078e00b9 */
[----:B------:R-:W-:Y:S01]  /*207d0*/  F2FP.F16.F32.PACK_AB R156, R188, R156 ;  /* 0x0000009cbc9c723e */ /* 0x000fe200000000ff */
[----:B------:R-:W-:Y:S01]  /*207e0*/  IMAD.MOV.U32 R185, RZ, RZ, R183 ;  /* 0x000000ffffb97224 */ /* 0x000fe200078e00b7 */
[----:B------:R-:W-:Y:S01]  /*207f0*/  MOV R188, R186 ;  /* 0x000000ba00bc7202 */ /* 0x000fe20000000f00 */
[----:B------:R-:W-:Y:S01]  /*20800*/  IMAD.MOV.U32 R183, RZ, RZ, R181 ;  /* 0x000000ffffb77224 */ /* 0x000fe200078e00b5 */
[----:B------:R-:W-:Y:S01]  /*20810*/  MOV R186, R184 ;  /* 0x000000b800ba7202 */ /* 0x000fe20000000f00 */
[----:B------:R-:W3:Y:S01]  /*20820*/  LDL.LU R17, [R1+0xbbc] ;  /* 0x000bbc0001117983 */ /* 0x000ee20000300800 */
[----:B------:R-:W-:Y:S01]  /*20830*/  MOV R184, R182 ;  /* 0x000000b600b87202 */ /* 0x000fe20000000f00 */
[----:B------:R-:W-:Y:S01]  /*20840*/  IMAD.MOV.U32 R182, RZ, RZ, R175 ;  /* 0x000000ffffb67224 */ /* 0x000fe200078e00af */
[----:B------:R-:W-:Y:S01]  /*20850*/  MOV R181, R180 ;  /* 0x000000b400b57202 */ /* 0x000fe20000000f00 */
[----:B------:R-:W4:Y:S01]  /*20860*/  LDL.LU R18, [R1+0xbb8] ;  /* 0x000bb80001127983 */ /* 0x000f220000300800 */
[----:B------:R-:W-:Y:S01]  /*20870*/  MOV R180, R172 ;  /* 0x000000ac00b47202 */ /* 0x000fe20000000f00 */
[----:B------:R-:W-:Y:S01]  /*20880*/  IMAD.MOV.U32 R172, RZ, RZ, R158 ;  /* 0x000000ffffac7224 */ /* 0x000fe200078e009e */
[----:B------:R-:W-:Y:S01]  /*20890*/  MOV R175, R159 ;  /* 0x0000009f00af7202 */ /* 0x000fe20000000f00 */
[----:B------:R-:W5:Y:S01]  /*208a0*/  LDL.LU R19, [R1+0xbb4] ;  /* 0x000bb40001137983 */ /* 0x000f620000300800 */
[----:B------:R-:W-:-:S02]  /*208b0*/  F2FP.F16.F32.PACK_AB R158, R70, R66 ;  /* 0x00000042469e723e */ /* 0x000fc400000000ff */
[----:B------:R-:W-:Y:S01]  /*208c0*/  F2FP.F16.F32.PACK_AB R159, R71, R67 ;  /* 0x00000043479f723e */ /* 0x000fe200000000ff */
[----:B------:R-:W-:Y:S01]  /*208d0*/  BAR.SYNC.DEFER_BLOCKING 0x0 ;  /* 0x0000000000007b1d */ /* 0x000fe20000010000 */
[----:B------:R-:W-:Y:S02]  /*208e0*/  F2FP.F16.F32.PACK_AB R76, R188, R76 ;  /* 0x0000004cbc4c723e */ /* 0x000fe400000000ff */
[----:B------:R-:W-:Y:S02]  /*208f0*/  F2FP.F16.F32.PACK_AB R77, R187, R77 ;  /* 0x0000004dbb4d723e */ /* 0x000fe400000000ff */
[----:B------:R-:W-:-:S03]  /*20900*/  F2FP.F16.F32.PACK_AB R79, R79, R75 ;  /* 0x0000004b4f4f723e */ /* 0x000fc600000000ff */
[----:B------:R-:W0:Y:S01]  /*20910*/  LDC.64 R70, c[0x0][0x228] ;  /* 0x00008a00ff467b82 */ /* 0x000e220000000a00 */
[----:B------:R-:W-:Y:S01]  /*20920*/  F2FP.F16.F32.PACK_AB R160, R186, R160 ;  /* 0x000000a0baa0723e */ /* 0x000fe200000000ff */
[----:B------:R-:W4:Y:S04]  /*20930*/  LDL.LU R11, [R1+0xbb0] ;  /* 0x000bb000010b7983 */ /* 0x000f280000300800 */
[----:B------:R-:W-:Y:S01]  /*20940*/  STSM.16.M88.4 [R0], R156 ;  /* 0x0000009c00007844 */ /* 0x000fe20000000200 */
[----:B------:R-:W-:Y:S01]  /*20950*/  F2FP.F16.F32.PACK_AB R161, R185, R161 ;  /* 0x000000a1b9a1723e */ /* 0x000fe200000000ff */
[----:B------:R-:W1:Y:S08]  /*20960*/  LDC R75, c[0x0][0x278] ;  /* 0x00009e00ff4b7b82 */ /* 0x000e700000000800 */
[----:B------:R-:W-:Y:S01]  /*20970*/  BAR.SYNC.DEFER_BLOCKING 0x0 ;  /* 0x0000000000007b1d */ /* 0x000fe20000010000 */
[----:B------:R-:W-:Y:S01]  /*20980*/  IMAD.MOV.U32 R186, RZ, RZ, R184 ;  /* 0x000000ffffba7224 */ /* 0x000fe200078e00b8 */
[----:B------:R-:W-:-:S02]  /*20990*/  F2FP.F16.F32.PACK_AB R94, R94, R90 ;  /* 0x0000005a5e5e723e */ /* 0x000fc400000000ff */
[----:B------:R-:W-:Y:S02]  /*209a0*/  F2FP.F16.F32.PACK_AB R95, R95, R91 ;  /* 0x0000005b5f5f723e */ /* 0x000fe400000000ff */
[----:B------:R-:W-:Y:S02]  /*209b0*/  F2FP.F16.F32.PACK_AB R102, R102, R98 ;  /* 0x000000626666723e */ /* 0x000fe400000000ff */
[----:B------:R-:W-:Y:S01]  /*209c0*/  F2FP.F16.F32.PACK_AB R103, R103, R99 ;  /* 0x000000636767723e */ /* 0x000fe200000000ff */
[----:B------:R-:W4:Y:S04]  /*209d0*/  LDL.LU R10, [R1+0xbac] ;  /* 0x000bac00010a7983 */ /* 0x000f280000300800 */
[----:B------:R-:W4:Y:S01]  /*209e0*/  LDS.128 R156, [R8] ;  /* 0x00000000089c7984 */ /* 0x000f220000000c00 */
[----:B------:R-:W-:Y:S06]  /*209f0*/  BAR.SYNC.DEFER_BLOCKING 0x0 ;  /* 0x0000000000007b1d */ /* 0x000fec0000010000 */
[----:B------:R-:W-:Y:S02]  /*20a00*/  STSM.16.M88.4 [R0], R76 ;  /* 0x0000004c00007844 */ /* 0x000fe40000000200 */
[----:B------:R-:W-:Y:S01]  /*20a10*/  BAR.SYNC.DEFER_BLOCKING 0x0 ;  /* 0x0000000000007b1d */ /* 0x000fe20000010000 */
[----:B------:R-:W-:Y:S01]  /*20a20*/  MOV R185, R183 ;  /* 0x000000b700b97202 */ /* 0x000fe20000000f00 */
[----:B------:R-:W-:Y:S01]  /*20a30*/  IMAD.MOV.U32 R184, RZ, RZ, R163 ;  /* 0x000000ffffb87224 */ /* 0x000fe200078e00a3 */
[----:B------:R-:W-:-:S03]  /*20a40*/  MOV R183, R162 ;  /* 0x000000a200b77202 */ /* 0x000fc60000000f00 */
[----:B------:R-:W4:Y:S01]  /*20a50*/  LDS.128 R76, [R8] ;  /* 0x00000000084c7984 */ /* 0x000f220000000c00 */
[----:B------:R-:W-:Y:S02]  /*20a60*/  F2FP.F16.F32.PACK_AB R162, R86, R82 ;  /* 0x0000005256a2723e */ /* 0x000fe400000000ff */
[----:B------:R-:W-:Y:S01]  /*20a70*/  F2FP.F16.F32.PACK_AB R163, R87, R83 ;  /* 0x0000005357a3723e */ /* 0x000fe200000000ff */
[----:B------:R-:W-:Y:S06]  /*20a80*/  BAR.SYNC.DEFER_BLOCKING 0x0 ;  /* 0x0000000000007b1d */ /* 0x000fec0000010000 */
[----:B------:R-:W-:Y:S02]  /*20a90*/  STSM.16.M88.4 [R0], R160 ;  /* 0x000000a000007844 */ /* 0x000fe40000000200 */
[----:B------:R-:W-:Y:S01]  /*20aa0*/  BAR.SYNC.DEFER_BLOCKING 0x0 ;  /* 0x0000000000007b1d */ /* 0x000fe20000010000 */
[----:B------:R-:W-:-:S02]  /*20ab0*/  F2FP.F16.F32.PACK_AB R92, R186, R92 ;  /* 0x0000005cba5c723e */ /* 0x000fc400000000ff */
[----:B------:R-:W-:-:S03]  /*20ac0*/  F2FP.F16.F32.PACK_AB R93, R185, R93 ;  /* 0x0000005db95d723e */ /* 0x000fc600000000ff */
[----:B------:R-:W4:Y:S02]  /*20ad0*/  LDS.128 R160, [R8] ;  /* 0x0000000008a07984 */ /* 0x000f240000000c00 */
[----:B------:R-:W-:Y:S06]  /*20ae0*/  BAR.SYNC.DEFER_BLOCKING 0x0 ;  /* 0x0000000000007b1d */ /* 0x000fec0000010000 */
[----:B------:R-:W-:Y:S02]  /*20af0*/  STSM.16.M88.4 [R0], R92 ;  /* 0x0000005c00007844 */ /* 0x000fe40000000200 */
[----:B------:R-:W-:Y:S01]  /*20b00*/  BAR.SYNC.DEFER_BLOCKING 0x0 ;  /* 0x0000000000007b1d */ /* 0x000fe20000010000 */
[----:B------:R-:W-:-:S02]  /*20b10*/  F2FP.F16.F32.PACK_AB R100, R184, R100 ;  /* 0x00000064b864723e */ /* 0x000fc400000000ff */
[----:B------:R-:W-:-:S03]  /*20b20*/  F2FP.F16.F32.PACK_AB R101, R183, R101 ;  /* 0x00000065b765723e */ /* 0x000fc600000000ff */
[----:B------:R-:W4:Y:S02]  /*20b30*/  LDS.128 R92, [R8] ;  /* 0x00000000085c7984 */ /* 0x000f240000000c00 */
[----:B------:R-:W-:Y:S06]  /*20b40*/  BAR.SYNC.DEFER_BLOCKING 0x0 ;  /* 0x0000000000007b1d */ /* 0x000fec0000010000 */
[----:B------:R2:W-:Y:S01]  /*20b50*/  STSM.16.M88.4 [R0], R100 ;  /* 0x0000006400007844 */ /* 0x0005e20000000200 */
[----:B------:R-:W-:Y:S01]  /*20b60*/  F2FP.F16.F32.PACK_AB R30, R32, R33 ;  /* 0x00000021201e723e */ /* 0x000fe200000000ff */
[----:B------:R-:W-:Y:S01]  /*20b70*/  BAR.SYNC.DEFER_BLOCKING 0x0 ;  /* 0x0000000000007b1d */ /* 0x000fe20000010000 */
[----:B------:R-:W-:-:S02]  /*20b80*/  F2FP.F16.F32.PACK_AB R164, R164, R165 ;  /* 0x000000a5a4a4723e */ /* 0x000fc400000000ff */
[----:B------:R-:W-:-:S03]  /*20b90*/  F2FP.F16.F32.PACK_AB R165, R166, R167 ;  /* 0x000000a7a6a5723e */ /* 0x000fc600000000ff */
[----:B------:R-:W4:Y:S01]  /*20ba0*/  LDS.128 R32, [R8] ;  /* 0x0000000008207984 */ /* 0x000f220000000c00 */
[----:B------:R-:W-:Y:S02]  /*20bb0*/  F2FP.F16.F32.PACK_AB R166, R3, R9 ;  /* 0x0000000903a6723e */ /* 0x000fe400000000ff */
[----:B------:R-:W-:Y:S01]  /*20bc0*/  F2FP.F16.F32.PACK_AB R167, R28, R29 ;  /* 0x0000001d1ca7723e */ /* 0x000fe200000000ff */
[----:B------:R-:W-:Y:S06]  /*20bd0*/  BAR.SYNC.DEFER_BLOCKING 0x0 ;  /* 0x0000000000007b1d */ /* 0x000fec0000010000 */
[----:B------:R-:W-:Y:S01]  /*20be0*/  STSM.16.M88.4 [R0], R164 ;  /* 0x000000a400007844 */ /* 0x000fe20000000200 */
[----:B------:R-:W-:Y:S01]  /*20bf0*/  F2FP.F16.F32.PACK_AB R31, R40, R41 ;  /* 0x00000029281f723e */ /* 0x000fe200000000ff */
[----:B------:R-:W-:Y:S01]  /*20c00*/  BAR.SYNC.DEFER_BLOCKING 0x0 ;  /* 0x0000000000007b1d */ /* 0x000fe20000010000 */
[----:B------:R-:W-:-:S02]  /*20c10*/  F2FP.F16.F32.PACK_AB R28, R182, R181 ;  /* 0x000000b5b61c723e */ /* 0x000fc400000000ff */
[----:B------:R-:W-:-:S03]  /*20c20*/  F2FP.F16.F32.PACK_AB R29, R180, R179 ;  /* 0x000000b3b41d723e */ /* 0x000fc600000000ff */
[----:B------:R-:W4:Y:S02]  /*20c30*/  LDS.128 R40, [R8] ;  /* 0x0000000008287984 */ /* 0x000f240000000c00 */
[----:B------:R-:W-:Y:S06]  /*20c40*/  BAR.SYNC.DEFER_BLOCKING 0x0 ;  /* 0x0000000000007b1d */ /* 0x000fec0000010000 */
[----:B------:R-:W-:Y:S02]  /*20c50*/  STSM.16.M88.4 [R0], R28 ;  /* 0x0000001c00007844 */ /* 0x000fe40000000200 */
[----:B------:R-:W-:Y:S01]  /*20c60*/  BAR.SYNC.DEFER_BLOCKING 0x0 ;  /* 0x0000000000007b1d */ /* 0x000fe20000010000 */
[----:B--2---:R-:W-:-:S05]  /*20c70*/  F2FP.F16.F32.PACK_AB R101, R176, R168 ;  /* 0x000000a8b065723e */ /* 0x004fca00000000ff */
[----:B------:R-:W2:Y:S01]  /*20c80*/  S2R R168, SR_TID.X ;  /* 0x0000000000a87919 */ /* 0x000ea20000002100 */
[----:B------:R-:W4:Y:S01]  /*20c90*/  LDS.128 R28, [R8] ;  /* 0x00000000081c7984 */ /* 0x000f220000000c00 */
[----:B------:R-:W-:Y:S02]  /*20ca0*/  F2FP.F16.F32.PACK_AB R100, R178, R177 ;  /* 0x000000b1b264723e */ /* 0x000fe400000000ff */
[----:B------:R-:W-:Y:S02]  /*20cb0*/  F2FP.F16.F32.PACK_AB R102, R48, R49 ;  /* 0x000000313066723e */ /* 0x000fe400000000ff */
[----:B------:R-:W-:Y:S01]  /*20cc0*/  F2FP.F16.F32.PACK_AB R103, R52, R53 ;  /* 0x000000353467723e */ /* 0x000fe200000000ff */
[----:B------:R-:W-:Y:S06]  /*20cd0*/  BAR.SYNC.DEFER_BLOCKING 0x0 ;  /* 0x0000000000007b1d */ /* 0x000fec0000010000 */
[----:B------:R-:W0:Y:S01]  /*20ce0*/  S2R R82, SR_CTAID.X ;  /* 0x0000000000527919 */ /* 0x000e220000002500 */
[----:B--2---:R-:W-:-:S02]  /*20cf0*/  LOP3.LUT R176, R168, 0x7f, RZ, 0xc0, !PT ;  /* 0x0000007fa8b07812 */ /* 0x004fc400078ec0ff */
[----:B------:R-:W2:Y:S01]  /*20d00*/  S2R R168, SR_CTAID.Y ;  /* 0x0000000000a87919 */ /* 0x000ea20000002600 */
[----:B------:R-:W-:Y:S01]  /*20d10*/  STSM.16.M88.4 [R0], R100 ;  /* 0x0000006400007844 */ /* 0x000fe20000000200 */
[----:B------:R-:W-:Y:S01]  /*20d20*/  BAR.SYNC.DEFER_BLOCKING 0x0 ;  /* 0x0000000000007b1d */ /* 0x000fe20000010000 */
[----:B------:R-:W-:Y:S02]  /*20d30*/  F2FP.F16.F32.PACK_AB R48, R175, R172 ;  /* 0x000000acaf30723e */ /* 0x000fe400000000ff */
[----:B------:R-:W-:-:S03]  /*20d40*/  F2FP.F16.F32.PACK_AB R49, R174, R173 ;  /* 0x000000adae31723e */ /* 0x000fc600000000ff */
[----:B------:R-:W4:Y:S01]  /*20d50*/  LDS.128 R52, [R8] ;  /* 0x0000000008347984 */ /* 0x000f220000000c00 */
[----:B0-----:R-:W-:Y:S02]  /*20d60*/  IMAD R82, R82, 0x80, R176 ;  /* 0x0000008052527824 */ /* 0x001fe400078e02b0 */
[----:B--2---:R-:W-:Y:S01]  /*20d70*/  IMAD R9, R168, R50, RZ ;  /* 0x00000032a8097224 */ /* 0x004fe200078e02ff */
[----:B------:R-:W-:Y:S01]  /*20d80*/  F2FP.F16.F32.PACK_AB R50, R56, R57 ;  /* 0x000000393832723e */ /* 0x000fe200000000ff */
[----:B------:R-:W-:Y:S01]  /*20d90*/  IMAD R66, R82, R51, RZ ;  /* 0x0000003352427224 */ /* 0x000fe200078e02ff */
[----:B------:R-:W-:Y:S01]  /*20da0*/  F2FP.F16.F32.PACK_AB R51, R64, R65 ;  /* 0x000000414033723e */ /* 0x000fe200000000ff */
[----:B------:R-:W-:Y:S06]  /*20db0*/  BAR.SYNC.DEFER_BLOCKING 0x0 ;  /* 0x0000000000007b1d */ /* 0x000fec0000010000 */
[----:B------:R-:W0:Y:S01]  /*20dc0*/  S2R R172, SR_TID.X ;  /* 0x0000000000ac7919 */ /* 0x000e220000002100 */
[----:B------:R-:W-:Y:S01]  /*20dd0*/  STSM.16.M88.4 [R0], R48 ;  /* 0x0000003000007844 */ /* 0x000fe20000000200 */
[----:B------:R-:W-:Y:S01]  /*20de0*/  BAR.SYNC.DEFER_BLOCKING 0x0 ;  /* 0x0000000000007b1d */ /* 0x000fe20000010000 */
[----:B------:R-:W-:Y:S01]  /*20df0*/  IMAD.SHL.U32 R56, R66, 0x2, RZ ;  /* 0x0000000242387824 */ /* 0x000fe200078e00ff */
[----:B------:R-:W-:-:S02]  /*20e00*/  SHF.L.U32 R3, R9, 0x1, RZ ;  /* 0x0000000109037819 */ /* 0x000fc400000006ff */
[----:B------:R-:W-:Y:S02]  /*20e10*/  F2FP.F16.F32.PACK_AB R58, R68, R69 ;  /* 0x00000045443a723e */ /* 0x000fe400000000ff */
[----:B------:R-:W-:Y:S01]  /*20e20*/  IADD3 R3, P3, P4, R56, R70, R3 ;  /* 0x0000004638037210 */ /* 0x000fe20007c7e003 */
[----:B------:R-:W2:Y:S01]  /*20e30*/  LDS.128 R48, [R8] ;  /* 0x0000000008307984 */ /* 0x000ea20000000c00 */
[----:B0-----:R-:W-:Y:S02]  /*20e40*/  SHF.R.U32.HI R57, RZ, 0x7, R172 ;  /* 0x00000007ff397819 */ /* 0x001fe400000116ac */
[----:B------:R-:W-:Y:S02]  /*20e50*/  F2FP.F16.F32.PACK_AB R56, R171, R170 ;  /* 0x000000aaab38723e */ /* 0x000fe400000000ff */
[----:B------:R-:W-:Y:S02]  /*20e60*/  SGXT.U32 R70, R57, 0x1 ;  /* 0x000000013946781a */ /* 0x000fe40000000000 */
[----:B------:R-:W-:-:S02]  /*20e70*/  F2FP.F16.F32.PACK_AB R59, R72, R73 ;  /* 0x00000049483b723e */ /* 0x000fc400000000ff */
[----:B------:R-:W-:Y:S02]  /*20e80*/  F2FP.F16.F32.PACK_AB R96, R96, R89 ;  /* 0x000000596060723e */ /* 0x000fe400000000ff */
[----:B------:R-:W-:Y:S02]  /*20e90*/  F2FP.F16.F32.PACK_AB R98, R80, R81 ;  /* 0x000000515062723e */ /* 0x000fe400000000ff */
[----:B------:R-:W-:Y:S01]  /*20ea0*/  F2FP.F16.F32.PACK_AB R99, R84, R2 ;  /* 0x000000025463723e */ /* 0x000fe200000000ff */
[----:B------:R-:W-:Y:S01]  /*20eb0*/  IMAD.HI R64, R9, 0x2, RZ ;  /* 0x0000000209407827 */ /* 0x000fe200078e02ff */
[----:B------:R-:W-:Y:S01]  /*20ec0*/  F2FP.F16.F32.PACK_AB R57, R169, R97 ;  /* 0x00000061a939723e */ /* 0x000fe200000000ff */
[----:B------:R-:W-:Y:S06]  /*20ed0*/  BAR.SYNC.DEFER_BLOCKING 0x0 ;  /* 0x0000000000007b1d */ /* 0x000fec0000010000 */
[----:B------:R-:W2:Y:S01]  /*20ee0*/  LDL.LU R171, [R1+0x204] ;  /* 0x0002040001ab7983 */ /* 0x000ea20000300800 */
[----:B------:R-:W-:Y:S01]  /*20ef0*/  F2FP.F16.F32.PACK_AB R97, R88, R85 ;  /* 0x000000555861723e */ /* 0x000fe200000000ff */
[----:B-1----:R-:W-:-:S02]  /*20f00*/  IMAD R70, R70, R75, RZ ;  /* 0x0000004b46467224 */ /* 0x002fc400078e02ff */
[----:B------:R-:W-:Y:S01]  /*20f10*/  IMAD.HI R9, R66, 0x2, RZ ;  /* 0x0000000242097827 */ /* 0x000fe200078e02ff */
[----:B-----5:R-:W-:Y:S01]  /*20f20*/  PRMT R80, R19, 0x7632, R80 ;  /* 0x0000763213507816 */ /* 0x020fe20000000050 */
[----:B------:R-:W5:Y:S04]  /*20f30*/  LDL.LU R170, [R1+0x200] ;  /* 0x0002000001aa7983 */ /* 0x000f680000300800 */
[----:B------:R-:W-:Y:S01]  /*20f40*/  STSM.16.M88.4 [R0], R56 ;  /* 0x0000003800007844 */ /* 0x000fe20000000200 */
[----:B------:R-:W-:Y:S01]  /*20f50*/  BAR.SYNC.DEFER_BLOCKING 0x0 ;  /* 0x0000000000007b1d */ /* 0x000fe20000010000 */
[----:B------:R-:W-:Y:S02]  /*20f60*/  LEA R72, R75, R70, 0x1 ;  /* 0x000000464b487211 */ /* 0x000fe400078e08ff */
[----:B------:R-:W-:-:S02]  /*20f70*/  IADD3.X R9, R9, R71, R64, P3, P4 ;  /* 0x0000004709097210 */ /* 0x000fc40001fe8440 */
[----:B------:R-:W-:Y:S01]  /*20f80*/  PRMT R81, R14, 0x7632, R81 ;  /* 0x000076320e517816 */ /* 0x000fe20000000051 */
[----:B------:R-:W5:Y:S04]  /*20f90*/  LDL.LU R169, [R1+0x20c] ;  /* 0x00020c0001a97983 */ /* 0x000f680000300800 */
[----:B------:R-:W0:Y:S01]  /*20fa0*/  LDS.128 R56, [R8] ;  /* 0x0000000008387984 */ /* 0x000e220000000c00 */
[----:B------:R-:W-:Y:S01]  /*20fb0*/  BAR.SYNC.DEFER_BLOCKING 0x0 ;  /* 0x0000000000007b1d */ /* 0x000fe20000010000 */
[----:B------:R-:W-:Y:S01]  /*20fc0*/  IMAD R74, R75, 0x2, R72 ;  /* 0x000000024b4a7824 */ /* 0x000fe200078e0248 */
[----:B------:R-:W-:-:S04]  /*20fd0*/  LEA R64, P3, R70, R3, 0x1 ;  /* 0x0000000346407211 */ /* 0x000fc800078608ff */
[----:B------:R-:W-:Y:S02]  /*20fe0*/  LEA R68, P5, R74, R3, 0x1 ;  /* 0x000000034a447211 */ /* 0x000fe400078a08ff */
[C---:B------:R-:W-:Y:S01]  /*20ff0*/  LEA R2, R75.reuse, R74, 0x1 ;  /* 0x0000004a4b027211 */ /* 0x040fe200078e08ff */
[----:B------:R1:W-:Y:S01]  /*21000*/  STSM.16.M88.4 [R0], R96 ;  /* 0x0000006000007844 */ /* 0x0003e20000000200 */
[-C--:B------:R-:W-:Y:S01]  /*21010*/  LEA.HI.X.SX32 R65, R70, R9.reuse, 0x1, P3 ;  /* 0x0000000946417211 */ /* 0x080fe200018f0eff */
[----:B------:R-:W-:Y:S01]  /*21020*/  BAR.SYNC.DEFER_BLOCKING 0x0 ;  /* 0x0000000000007b1d */ /* 0x000fe20000010000 */
[----:B------:R-:W-:Y:S01]  /*21030*/  LEA.HI.X.SX32 R69, R74, R9, 0x1, P5 ;  /* 0x000000094a457211 */ /* 0x000fe200028f0eff */
[----:B------:R-:W-:Y:S01]  /*21040*/  IMAD R74, R75, 0x2, R2 ;  /* 0x000000024b4a7824 */ /* 0x000fe200078e0202 */
[-C--:B------:R-:W-:Y:S02]  /*21050*/  LEA R66, P4, R72, R3.reuse, 0x1 ;  /* 0x0000000348427211 */ /* 0x080fe400078808ff */
[----:B------:R-:W-:-:S02]  /*21060*/  LEA R70, P3, R2, R3, 0x1 ;  /* 0x0000000302467211 */ /* 0x000fc400078608ff */
[-C--:B------:R-:W-:Y:S02]  /*21070*/  LEA.HI.X.SX32 R67, R72, R9.reuse, 0x1, P4 ;  /* 0x0000000948437211 */ /* 0x080fe400020f0eff */
[----:B------:R-:W-:Y:S02]  /*21080*/  LEA.HI.X.SX32 R71, R2, R9, 0x1, P3 ;  /* 0x0000000902477211 */ /* 0x000fe400018f0eff */
[C---:B------:R-:W-:Y:S02]  /*21090*/  LEA R72, P3, R74.reuse, R3, 0x1 ;  /* 0x000000034a487211 */ /* 0x040fe400078608ff */
[----:B-1----:R-:W-:Y:S02]  /*210a0*/  LEA R0, R75, R74, 0x1 ;  /* 0x0000004a4b007211 */ /* 0x002fe400078e08ff */
[----:B------:R-:W-:-:S03]  /*210b0*/  LEA.HI.X.SX32 R73, R74, R9, 0x1, P3 ;  /* 0x000000094a497211 */ /* 0x000fc600018f0eff */
[----:B------:R-:W-:Y:S01]  /*210c0*/  IMAD R2, R75, 0x2, R0 ;  /* 0x000000024b027824 */ /* 0x000fe200078e0200 */
[----:B------:R1:W-:Y:S04]  /*210d0*/  STG.E.U16 desc[UR60][R64.64], R16 ;  /* 0x0000001040007986 */ /* 0x0003e8000c10153c */
[----:B---3--:R3:W-:Y:S01]  /*210e0*/  STG.E.U16 desc[UR60][R66.64], R17 ;  /* 0x0000001142007986 */ /* 0x0087e2000c10153c */
[----:B-1----:R-:W-:Y:S02]  /*210f0*/  PRMT R65, R16, 0x7632, R65 ;  /* 0x0000763210417816 */ /* 0x002fe40000000041 */
[----:B------:R-:W-:Y:S02]  /*21100*/  LEA R16, P3, R0, R3, 0x1 ;  /* 0x0000000300107211 */ /* 0x000fe400078608ff */
[----:B---3--:R-:W-:-:S02]  /*21110*/  PRMT R67, R17, 0x7632, R67 ;  /* 0x0000763211437816 */ /* 0x008fc40000000043 */
[----:B------:R-:W-:Y:S01]  /*21120*/  LEA.HI.X.SX32 R17, R0, R9, 0x1, P3 ;  /* 0x0000000900117211 */ /* 0x000fe200018f0eff */
[----:B----4-:R-:W-:Y:S01]  /*21130*/  STG.E.U16 desc[UR60][R68.64], R18 ;  /* 0x0000001244007986 */ /* 0x010fe2000c10153c */
[C---:B------:R-:W-:Y:S02]  /*21140*/  LEA R64, P3, R2.reuse, R3, 0x1 ;  /* 0x0000000302407211 */ /* 0x040fe400078608ff */
[C---:B------:R-:W-:Y:S01]  /*21150*/  LEA R0, R75.reuse, R2, 0x1 ;  /* 0x000000024b007211 */ /* 0x040fe200078e08ff */
[----:B------:R-:W-:Y:S04]  /*21160*/  STG.E.U16 desc[UR60][R70.64], R19 ;  /* 0x0000001346007986 */ /* 0x000fe8000c10153c */
[----:B------:R1:W-:Y:S04]  /*21170*/  STG.E.U16 desc[UR60][R72.64], R65 ;  /* 0x0000004148007986 */ /* 0x0003e8000c10153c */
[----:B------:R3:W-:Y:S01]  /*21180*/  STG.E.U16 desc[UR60][R16.64], R67 ;  /* 0x0000004310007986 */ /* 0x0007e2000c10153c */
[----:B-1----:R-:W-:Y:S01]  /*21190*/  LEA.HI.X.SX32 R65, R2, R9, 0x1, P3 ;  /* 0x0000000902417211 */ /* 0x002fe200018f0eff */
[----:B------:R-:W-:Y:S01]  /*211a0*/  IMAD R2, R75, 0x2, R0 ;  /* 0x000000024b027824 */ /* 0x000fe200078e0200 */
[C---:B------:R-:W-:Y:S01]  /*211b0*/  LEA R66, P3, R0.reuse, R3, 0x1 ;  /* 0x0000000300427211 */ /* 0x040fe200078608ff */
[----:B------:R-:W1:Y:S03]  /*211c0*/  LDC R73, c[0x0][0x278] ;  /* 0x00009e00ff497b82 */ /* 0x000e660000000800 */
[----:B---3--:R-:W-:-:S02]  /*211d0*/  LEA.HI.X.SX32 R67, R0, R9, 0x1, P3 ;  /* 0x0000000900437211 */ /* 0x008fc400018f0eff */
[C---:B------:R-:W-:Y:S02]  /*211e0*/  LEA R0, R75.reuse, R2, 0x1 ;  /* 0x000000024b007211 */ /* 0x040fe400078e08ff */
[----:B------:R-:W-:Y:S02]  /*211f0*/  PRMT R69, R18, 0x7632, R69 ;  /* 0x0000763212457816 */ /* 0x000fe40000000045 */
[-C--:B------:R-:W-:Y:S01]  /*21200*/  LEA R18, P3, R2, R3.reuse, 0x1 ;  /* 0x0000000302127211 */ /* 0x080fe200078608ff */
[----:B------:R-:W-:Y:S01]  /*21210*/  IMAD R74, R75, 0x2, R0 ;  /* 0x000000024b4a7824 */ /* 0x000fe200078e0200 */
[----:B------:R-:W-:Y:S01]  /*21220*/  LEA R68, P4, R0, R3, 0x1 ;  /* 0x0000000300447211 */ /* 0x000fe200078808ff */
[----:B------:R3:W-:Y:S01]  /*21230*/  STG.E.U16 desc[UR60][R64.64], R69 ;  /* 0x0000004540007986 */ /* 0x0007e2000c10153c */
[----:B------:R-:W-:Y:S02]  /*21240*/  LEA.HI.X.SX32 R19, R2, R9, 0x1, P3 ;  /* 0x0000000902137211 */ /* 0x000fe400018f0eff */
[C---:B------:R-:W-:Y:S01]  /*21250*/  LEA R70, P3, R74.reuse, R3, 0x1 ;  /* 0x000000034a467211 */ /* 0x040fe200078608ff */
[----:B------:R4:W-:Y:S03]  /*21260*/  STG.E.U16 desc[UR60][R66.64], R80 ;  /* 0x0000005042007986 */ /* 0x0009e6000c10153c */
[-C--:B------:R-:W-:Y:S01]  /*21270*/  LEA.HI.X.SX32 R71, R74, R9.reuse, 0x1, P3 ;  /* 0x000000094a477211 */ /* 0x080fe200018f0eff */
[----:B---3--:R-:W3:Y:S01]  /*21280*/  LDC R65, c[0x0][0x278] ;  /* 0x00009e00ff417b82 */ /* 0x008ee20000000800 */
[----:B------:R-:W-:-:S02]  /*21290*/  LEA.HI.X.SX32 R69, R0, R9, 0x1, P4 ;  /* 0x0000000900457211 */ /* 0x000fc400020f0eff */
[C---:B------:R-:W-:Y:S01]  /*212a0*/  LEA R74, R75.reuse, R74, 0x1 ;  /* 0x0000004a4b4a7211 */ /* 0x040fe200078e08ff */
[----:B------:R0:W-:Y:S04]  /*212b0*/  STG.E.U16 desc[UR60][R18.64], R12 ;  /* 0x0000000c12007986 */ /* 0x0001e8000c10153c */
[----:B----4-:R-:W4:Y:S01]  /*212c0*/  LDC R67, c[0x0][0x278] ;  /* 0x00009e00ff437b82 */ /* 0x010f220000000800 */
[----:B------:R1:W-:Y:S01]  /*212d0*/  STG.E.U16 desc[UR60][R68.64], R13 ;  /* 0x0000000d44007986 */ /* 0x0003e2000c10153c */
[----:B------:R-:W-:Y:S01]  /*212e0*/  LEA R16, P3, R74, R3, 0x1 ;  /* 0x000000034a107211 */ /* 0x000fe200078608ff */
[----:B------:R-:W-:Y:S01]  /*212f0*/  IMAD R0, R75, 0x2, R74 ;  /* 0x000000024b007824 */ /* 0x000fe200078e024a */
[----:B------:R-:W-:Y:S01]  /*21300*/  PRMT R72, R12, 0x7632, R72 ;  /* 0x000076320c487816 */ /* 0x000fe20000000048 */
[----:B------:R1:W-:Y:S01]  /*21310*/  STG.E.U16 desc[UR60][R70.64], R14 ;  /* 0x0000000e46007986 */ /* 0x0003e2000c10153c */
[----:B------:R-:W-:-:S02]  /*21320*/  LEA.HI.X.SX32 R17, R74, R9, 0x1, P3 ;  /* 0x000000094a117211 */ /* 0x000fc400018f0eff */
[C---:B0-----:R-:W-:Y:S01]  /*21330*/  LEA R12, P3, R0.reuse, R3, 0x1 ;  /* 0x00000003000c7211 */ /* 0x041fe200078608ff */
[----:B-1----:R-:W0:Y:S01]  /*21340*/  LDC R69, c[0x0][0x278] ;  /* 0x00009e00ff457b82 */ /* 0x002e220000000800 */
[----:B------:R-:W-:Y:S02]  /*21350*/  LEA R2, R75, R0, 0x1 ;  /* 0x000000004b027211 */ /* 0x000fe400078e08ff */
[----:B------:R-:W-:Y:S02]  /*21360*/  PRMT R80, R13, 0x7632, R80 ;  /* 0x000076320d507816 */ /* 0x000fe40000000050 */
[----:B------:R-:W-:-:S03]  /*21370*/  LEA.HI.X.SX32 R13, R0, R9, 0x1, P3 ;  /* 0x00000009000d7211 */ /* 0x000fc600018f0eff */
[----:B------:R-:W1:Y:S01]  /*21380*/  LDC R71, c[0x0][0x278] ;  /* 0x00009e00ff477b82 */ /* 0x000e620000000800 */
[----:B------:R-:W-:Y:S01]  /*21390*/  LEA R18, P3, R2, R3, 0x1 ;  /* 0x0000000302127211 */ /* 0x000fe200078608ff */
[----:B------:R-:W-:-:S03]  /*213a0*/  IMAD R0, R73, 0x2, R2 ;  /* 0x0000000249007824 */ /* 0x000fc600078e0202 */
[----:B------:R-:W-:Y:S02]  /*213b0*/  LEA.HI.X.SX32 R19, R2, R9, 0x1, P3 ;  /* 0x0000000902137211 */ /* 0x000fe400018f0eff */
[C---:B------:R-:W-:Y:S01]  /*213c0*/  LEA R64, P3, R0.reuse, R3, 0x1 ;  /* 0x0000000300407211 */ /* 0x040fe200078608ff */
[----:B------:R-:W1:Y:S01]  /*213d0*/  LDC R73, c[0x0][0x278] ;  /* 0x00009e00ff497b82 */ /* 0x000e620000000800 */
[----:B---3--:R-:W-:Y:S02]  /*213e0*/  LEA R2, R65, R0, 0x1 ;  /* 0x0000000041027211 */ /* 0x008fe400078e08ff */
[----:B------:R-:W-:Y:S02]  /*213f0*/  LEA.HI.X.SX32 R65, R0, R9, 0x1, P3 ;  /* 0x0000000900417211 */ /* 0x000fe400018f0eff */
[C---:B------:R-:W-:Y:S01]  /*21400*/  LEA R66, P3, R2.reuse, R3, 0x1 ;  /* 0x0000000302427211 */ /* 0x040fe200078608ff */
[----:B----4-:R-:W-:Y:S02]  /*21410*/  IMAD R0, R67, 0x2, R2 ;  /* 0x0000000243007824 */ /* 0x010fe400078e0202 */
[----:B------:R-:W3:Y:S01]  /*21420*/  LDC R75, c[0x0][0x278] ;  /* 0x00009e00ff4b7b82 */ /* 0x000ee20000000800 */
[----:B------:R-:W-:-:S02]  /*21430*/  LEA.HI.X.SX32 R67, R2, R9, 0x1, P3 ;  /* 0x0000000902437211 */ /* 0x000fc400018f0eff */
[----:B0-----:R-:W-:Y:S01]  /*21440*/  LEA R2, R69, R0, 0x1 ;  /* 0x0000000045027211 */ /* 0x001fe200078e08ff */
[----:B------:R-:W-:Y:S04]  /*21450*/  STG.E.U16 desc[UR60][R16.64], R15 ;  /* 0x0000000f10007986 */ /* 0x000fe8000c10153c */
[----:B------:R-:W0:Y:S01]  /*21460*/  LDC R69, c[0x0][0x278] ;  /* 0x00009e00ff457b82 */ /* 0x000e220000000800 */
[----:B------:R4:W-:Y:S01]  /*21470*/  STG.E.U16 desc[UR60][R12.64], R72 ;  /* 0x000000480c007986 */ /* 0x0009e2000c10153c */
[----:B-1----:R-:W-:-:S03]  /*21480*/  IMAD R68, R71, 0x2, R2 ;  /* 0x0000000247447824 */ /* 0x002fc600078e0202 */
[----:B------:R-:W-:Y:S01]  /*21490*/  STG.E.U16 desc[UR60][R18.64], R80 ;  /* 0x0000005012007986 */ /* 0x000fe2000c10153c */
[----:B------:R-:W-:Y:S02]  /*214a0*/  PRMT R70, R15, 0x7632, R70 ;  /* 0x000076320f467816 */ /* 0x000fe40000000046 */
[----:B------:R-:W1:Y:S01]  /*214b0*/  LDC R71, c[0x0][0x278] ;  /* 0x00009e00ff477b82 */ /* 0x000e620000000800 */
[----:B------:R4:W-:Y:S02]  /*214c0*/  STG.E.U16 desc[UR60][R64.64], R81 ;  /* 0x0000005140007986 */ /* 0x0009e4000c10153c */
[----:B----4-:R-:W-:-:S04]  /*214d0*/  LEA R12, P3, R0, R3, 0x1 ;  /* 0x00000003000c7211 */ /* 0x010fc800078608ff */
[----:B------:R-:W-:Y:S01]  /*214e0*/  LEA.HI.X.SX32 R13, R0, R9, 0x1, P3 ;  /* 0x00000009000d7211 */ /* 0x000fe200018f0eff */
[----:B------:R-:W4:Y:S01]  /*214f0*/  LDC R65, c[0x0][0x278] ;  /* 0x00009e00ff417b82 */ /* 0x000f220000000800 */
[C---:B------:R-:W-:Y:S01]  /*21500*/  LEA R16, P3, R68.reuse, R3, 0x1 ;  /* 0x0000000344107211 */ /* 0x040fe200078608ff */
[----:B------:R2:W-:Y:S03]  /*21510*/  STG.E.U16 desc[UR60][R66.64], R70 ;  /* 0x0000004642007986 */ /* 0x0005e6000c10153c */
[----:B------:R-:W-:Y:S02]  /*21520*/  LEA.HI.X.SX32 R17, R68, R9, 0x1, P3 ;  /* 0x0000000944117211 */ /* 0x000fe400018f0eff */
[----:B------:R-:W-:Y:S02]  /*21530*/  LEA R68, R73, R68, 0x1 ;  /* 0x0000004449447211 */ /* 0x000fe400078e08ff */
[-C--:B------:R-:W-:Y:S01]  /*21540*/  LEA R14, P4, R2, R3.reuse, 0x1 ;  /* 0x00000003020e7211 */ /* 0x080fe200078808ff */
[----:B------:R-:W1:Y:S01]  /*21550*/  LDC R73, c[0x0][0x278] ;  /* 0x00009e00ff497b82 */ /* 0x000e620000000800 */
[----:B------:R-:W-:Y:S01]  /*21560*/  LEA R18, P3, R68, R3, 0x1 ;  /* 0x0000000344127211 */ /* 0x000fe200078608ff */
[----:B---3--:R-:W-:-:S06]  /*21570*/  IMAD R0, R75, 0x2, R68 ;  /* 0x000000024b007824 */ /* 0x008fcc00078e0244 */
[----:B--2---:R-:W2:Y:S01]  /*21580*/  LDC R67, c[0x0][0x278] ;  /* 0x00009e00ff437b82 */ /* 0x004ea20000000800 */
[-C--:B------:R-:W-:Y:S01]  /*21590*/  LEA.HI.X.SX32 R15, R2, R9.reuse, 0x1, P4 ;  /* 0x00000009020f7211 */ /* 0x080fe200020f0eff */
[----:B------:R3:W-:Y:S01]  /*215a0*/  STG.E.U16 desc[UR60][R12.64], R20 ;  /* 0x000000140c007986 */ /* 0x0007e2000c10153c */
[----:B------:R-:W-:Y:S02]  /*215b0*/  LEA.HI.X.SX32 R19, R68, R9, 0x1, P3 ;  /* 0x0000000944137211 */ /* 0x000fe400018f0eff */
[----:B0-----:R-:W-:-:S03]  /*215c0*/  LEA R2, R69, R0, 0x1 ;  /* 0x0000000045027211 */ /* 0x001fc600078e08ff */
[----:B------:R-:W0:Y:S01]  /*215d0*/  LDC R69, c[0x0][0x278] ;  /* 0x00009e00ff457b82 */ /* 0x000e220000000800 */
[----:B------:R4:W-:Y:S01]  /*215e0*/  STG.E.U16 desc[UR60][R14.64], R21 ;  /* 0x000000150e007986 */ /* 0x0009e2000c10153c */
[----:B---3--:R-:W-:-:S03]  /*215f0*/  LEA R12, P3, R0, R3, 0x1 ;  /* 0x00000003000c7211 */ /* 0x008fc600078608ff */
[----:B------:R3:W-:Y:S01]  /*21600*/  STG.E.U16 desc[UR60][R16.64], R22 ;  /* 0x0000001610007986 */ /* 0x0007e2000c10153c */
[----:B------:R-:W-:Y:S01]  /*21610*/  LEA.HI.X.SX32 R13, R0, R9, 0x1, P3 ;  /* 0x00000009000d7211 */ /* 0x000fe200018f0eff */
[----:B----4-:R-:W-:Y:S01]  /*21620*/  IMAD R0, R65, 0x2, R2 ;  /* 0x0000000241007824 */ /* 0x010fe200078e0202 */
[C---:B------:R-:W-:Y:S01]  /*21630*/  LEA R14, P3, R2.reuse, R3, 0x1 ;  /* 0x00000003020e7211 */ /* 0x040fe200078608ff */
[----:B------:R-:W4:Y:S03]  /*21640*/  LDC R65, c[0x0][0x278] ;  /* 0x00009e00ff417b82 */ /* 0x000f260000000800 */
[----:B------:R-:W-:Y:S02]  /*21650*/  LEA.HI.X.SX32 R15, R2, R9, 0x1, P3 ;  /* 0x00000009020f7211 */ /* 0x000fe400018f0eff */
[----:B---3--:R-:W-:Y:S02]  /*21660*/  PRMT R17, R20, 0x7632, R17 ;  /* 0x0000763214117816 */ /* 0x008fe40000000011 */
[----:B------:R-:W-:-:S02]  /*21670*/  LEA R16, P3, R0, R3, 0x1 ;  /* 0x0000000300107211 */ /* 0x000fc400078608ff */
[----:B-1----:R-:W-:Y:S01]  /*21680*/  LEA R2, R71, R0, 0x1 ;  /* 0x0000000047027211 */ /* 0x002fe200078e08ff */
[----:B------:R1:W-:Y:S04]  /*21690*/  STG.E.U16 desc[UR60][R18.64], R23 ;  /* 0x0000001712007986 */ /* 0x0003e8000c10153c */
[----:B------:R3:W-:Y:S01]  /*216a0*/  STG.E.U16 desc[UR60][R12.64], R17 ;  /* 0x000000110c007986 */ /* 0x0007e2000c10153c */
[----:B------:R-:W-:Y:S02]  /*216b0*/  PRMT R64, R21, 0x7632, R64 ;  /* 0x0000763215407816 */ /* 0x000fe40000000040 */
[----:B------:R-:W-:Y:S02]  /*216c0*/  PRMT R68, R23, 0x7632, R68 ;  /* 0x0000763217447816 */ /* 0x000fe40000000044 */
[----:B------:R-:W-:Y:S01]  /*216d0*/  PRMT R66, R22, 0x7632, R66 ;  /* 0x0000763216427816 */ /* 0x000fe20000000042 */
[----:B-1----:R-:W1:Y:S01]  /*216e0*/  LDC R23, c[0x0][0x278] ;  /* 0x00009e00ff177b82 */ /* 0x002e620000000800 */
[----:B---3--:R-:W-:Y:S01]  /*216f0*/  LEA.HI.X.SX32 R17, R0, R9, 0x1, P3 ;  /* 0x0000000900117211 */ /* 0x008fe200018f0eff */
[----:B--2---:R-:W-:Y:S01]  /*21700*/  IMAD R0, R67, 0x2, R2 ;  /* 0x0000000243007824 */ /* 0x004fe200078e0202 */
[----:B------:R-:W-:-:S05]  /*21710*/  LEA R20, P3, R2, R3, 0x1 ;  /* 0x0000000302147211 */ /* 0x000fca00078608ff */
[----:B------:R-:W2:Y:S01]  /*21720*/  LDC R67, c[0x0][0x278] ;  /* 0x00009e00ff437b82 */ /* 0x000ea20000000800 */
[----:B------:R-:W-:Y:S02]  /*21730*/  LEA.HI.X.SX32 R21, R2, R9, 0x1, P3 ;  /* 0x0000000902157211 */ /* 0x000fe400018f0eff */
[----:B------:R-:W-:Y:S02]  /*21740*/  LEA R2, R73, R0, 0x1 ;  /* 0x0000000049027211 */ /* 0x000fe400078e08ff */
[----:B------:R-:W-:-:S03]  /*21750*/  LEA R12, P3, R0, R3, 0x1 ;  /* 0x00000003000c7211 */ /* 0x000fc600078608ff */
[----:B0-----:R-:W-:Y:S01]  /*21760*/  IMAD R22, R69, 0x2, R2 ;  /* 0x0000000245167824 */ /* 0x001fe200078e0202 */
[----:B------:R0:W-:Y:S01]  /*21770*/  STG.E.U16 desc[UR60][R14.64], R64 ;  /* 0x000000400e007986 */ /* 0x0001e2000c10153c */
[----:B------:R-:W-:Y:S01]  /*21780*/  LEA.HI.X.SX32 R13, R0, R9, 0x1, P3 ;  /* 0x00000009000d7211 */ /* 0x000fe200018f0eff */
[----:B------:R-:W3:Y:S02]  /*21790*/  LDC R69, c[0x0][0x278] ;  /* 0x00009e00ff457b82 */ /* 0x000ee40000000800 */
[----:B0-----:R-:W-:-:S04]  /*217a0*/  LEA R14, P3, R22, R3, 0x1 ;  /* 0x00000003160e7211 */ /* 0x001fc800078608ff */
[----:B------:R-:W-:Y:S02]  /*217b0*/  LEA.HI.X.SX32 R15, R22, R9, 0x1, P3 ;  /* 0x00000009160f7211 */ /* 0x000fe400018f0eff */
[----:B----4-:R-:W-:Y:S02]  /*217c0*/  LEA R22, R65, R22, 0x1 ;  /* 0x0000001641167211 */ /* 0x010fe400078e08ff */
[----:B------:R-:W0:Y:S01]  /*217d0*/  LDC R65, c[0x0][0x278] ;  /* 0x00009e00ff417b82 */ /* 0x000e220000000800 */
[----:B------:R4:W-:Y:S04]  /*217e0*/  STG.E.U16 desc[UR60][R16.64], R66 ;  /* 0x0000004210007986 */ /* 0x0009e8000c10153c */
[----:B------:R5:W-:Y:S01]  /*217f0*/  STG.E.U16 desc[UR60][R20.64], R68 ;  /* 0x0000004414007986 */ /* 0x000be2000c10153c */
[----:B------:R-:W-:Y:S01]  /*21800*/  LEA R18, P4, R2, R3, 0x1 ;  /* 0x0000000302127211 */ /* 0x000fe200078808ff */
[----:B-1----:R-:W-:-:S02]  /*21810*/  IMAD R0, R23, 0x2, R22 ;  /* 0x0000000217007824 */ /* 0x002fc400078e0216 */
[----:B------:R-:W1:Y:S01]  /*21820*/  LDC R23, c[0x0][0x278] ;  /* 0x00009e00ff177b82 */ /* 0x000e620000000800 */
[----:B------:R-:W-:Y:S02]  /*21830*/  LEA.HI.X.SX32 R19, R2, R9, 0x1, P4 ;  /* 0x0000000902137211 */ /* 0x000fe400020f0eff */
[----:B----4-:R-:W-:-:S05]  /*21840*/  LEA R16, P3, R22, R3, 0x1 ;  /* 0x0000000316107211 */ /* 0x010fca00078608ff */
[----:B-----5:R-:W4:Y:S01]  /*21850*/  LDC R21, c[0x0][0x278] ;  /* 0x00009e00ff157b82 */ /* 0x020f220000000800 */
[----:B------:R5:W-:Y:S01]  /*21860*/  STG.E.U16 desc[UR60][R12.64], R104 ;  /* 0x000000680c007986 */ /* 0x000be2000c10153c */
[----:B------:R-:W-:Y:S02]  /*21870*/  LEA.HI.X.SX32 R17, R22, R9, 0x1, P3 ;  /* 0x0000000916117211 */ /* 0x000fe400018f0eff */
[----:B--2---:R-:W-:Y:S01]  /*21880*/  LEA R2, R67, R0, 0x1 ;  /* 0x0000000043027211 */ /* 0x004fe200078e08ff */
[----:B------:R2:W-:Y:S03]  /*21890*/  STG.E.U16 desc[UR60][R18.64], R105 ;  /* 0x0000006912007986 */ /* 0x0005e6000c10153c */
[----:B------:R-:W1:Y:S01]  /*218a0*/  LDC R67, c[0x0][0x278] ;  /* 0x00009e00ff437b82 */ /* 0x000e620000000800 */
[----:B------:R2:W-:Y:S01]  /*218b0*/  STG.E.U16 desc[UR60][R14.64], R106 ;  /* 0x0000006a0e007986 */ /* 0x0005e2000c10153c */
[----:B-----5:R-:W-:-:S04]  /*218c0*/  LEA R12, P3, R0, R3, 0x1 ;  /* 0x00000003000c7211 */ /* 0x020fc800078608ff */
[----:B------:R-:W-:Y:S01]  /*218d0*/  LEA.HI.X.SX32 R13, R0, R9, 0x1, P3 ;  /* 0x00000009000d7211 */ /* 0x000fe200018f0eff */
[----:B---3--:R-:W-:Y:S01]  /*218e0*/  IMAD R0, R69, 0x2, R2 ;  /* 0x0000000245007824 */ /* 0x008fe200078e0202 */
[----:B--2---:R-:W-:Y:S01]  /*218f0*/  PRMT R19, R104, 0x7632, R19 ;  /* 0x0000763268137816 */ /* 0x004fe20000000013 */
[----:B------:R-:W2:Y:S01]  /*21900*/  LDC R69, c[0x0][0x278] ;  /* 0x00009e00ff457b82 */ /* 0x000ea20000000800 */
[C---:B------:R-:W-:Y:S01]  /*21910*/  LEA R14, P3, R2.reuse, R3, 0x1 ;  /* 0x00000003020e7211 */ /* 0x040fe200078608ff */
[----:B------:R-:W-:Y:S03]  /*21920*/  STG.E.U16 desc[UR60][R16.64], R107 ;  /* 0x0000006b10007986 */ /* 0x000fe6000c10153c */
[----:B------:R-:W-:Y:S02]  /*21930*/  LEA.HI.X.SX32 R15, R2, R9, 0x1, P3 ;  /* 0x00000009020f7211 */ /* 0x000fe400018f0eff */
[----:B------:R-:W-:-:S02]  /*21940*/  LEA R18, P3, R0, R3, 0x1 ;  /* 0x0000000300127211 */ /* 0x000fc400078608ff */
[----:B0-----:R-:W-:Y:S01]  /*21950*/  LEA R2, R65, R0, 0x1 ;  /* 0x0000000041027211 */ /* 0x001fe200078e08ff */
[----:B------:R0:W-:Y:S01]  /*21960*/  STG.E.U16 desc[UR60][R12.64], R19 ;  /* 0x000000130c007986 */ /* 0x0001e2000c10153c */
[----:B------:R-:W3:Y:S01]  /*21970*/  LDC R65, c[0x0][0x278] ;  /* 0x00009e00ff417b82 */ /* 0x000ee20000000800 */
[----:B------:R-:W-:Y:S02]  /*21980*/  PRMT R64, R105, 0x7632, R64 ;  /* 0x0000763269407816 */ /* 0x000fe40000000040 */
[----:B0-----:R-:W-:Y:S01]  /*21990*/  LEA.HI.X.SX32 R19, R0, R9, 0x1, P3 ;  /* 0x0000000900137211 */ /* 0x001fe200018f0eff */
[----:B----4-:R-:W-:Y:S01]  /*219a0*/  IMAD R0, R21, 0x2, R2 ;  /* 0x0000000215007824 */ /* 0x010fe200078e0202 */
[----:B------:R-:W-:-:S04]  /*219b0*/  LEA R20, P3, R2, R3, 0x1 ;  /* 0x0000000302147211 */ /* 0x000fc800078608ff */
[----:B------:R-:W-:Y:S02]  /*219c0*/  LEA.HI.X.SX32 R21, R2, R9, 0x1, P3 ;  /* 0x0000000902157211 */ /* 0x000fe400018f0eff */
[----:B-1----:R-:W-:Y:S02]  /*219d0*/  LEA R2, R23, R0, 0x1 ;  /* 0x0000000017027211 */ /* 0x002fe400078e08ff */
[C---:B------:R-:W-:Y:S01]  /*219e0*/  LEA R12, P3, R0.reuse, R3, 0x1 ;  /* 0x00000003000c7211 */ /* 0x040fe200078608ff */
[----:B------:R-:W0:Y:S02]  /*219f0*/  LDC R23, c[0x0][0x278] ;  /* 0x00009e00ff177b82 */ /* 0x000e240000000800 */
[----:B------:R-:W-:Y:S01]  /*21a00*/  IMAD R22, R67, 0x2, R2 ;  /* 0x0000000243167824 */ /* 0x000fe200078e0202 */
[----:B------:R1:W-:Y:S01]  /*21a10*/  STG.E.U16 desc[UR60][R14.64], R64 ;  /* 0x000000400e007986 */ /* 0x0003e2000c10153c */
[----:B------:R-:W-:-:S04]  /*21a20*/  LEA.HI.X.SX32 R13, R0, R9, 0x1, P3 ;  /* 0x00000009000d7211 */ /* 0x000fc800018f0eff */
[----:B------:R-:W4:Y:S01]  /*21a30*/  LDC R67, c[0x0][0x278] ;  /* 0x00009e00ff437b82 */ /* 0x000f220000000800 */
[----:B------:R-:W-:Y:S02]  /*21a40*/  PRMT R66, R106, 0x7632, R66 ;  /* 0x000076326a427816 */ /* 0x000fe40000000042 */
[C---:B-1----:R-:W-:Y:S02]  /*21a50*/  LEA R14, P3, R22.reuse, R3, 0x1 ;  /* 0x00000003160e7211 */ /* 0x042fe400078608ff */
[----:B------:R-:W-:Y:S02]  /*21a60*/  PRMT R68, R107, 0x7632, R68 ;  /* 0x000076326b447816 */ /* 0x000fe40000000044 */
[----:B------:R-:W-:Y:S02]  /*21a70*/  LEA.HI.X.SX32 R15, R22, R9, 0x1, P3 ;  /* 0x00000009160f7211 */ /* 0x000fe400018f0eff */
[----:B--2---:R-:W-:Y:S02]  /*21a80*/  LEA R22, R69, R22, 0x1 ;  /* 0x0000001645167211 */ /* 0x004fe400078e08ff */
[----:B------:R-:W1:Y:S01]  /*21a90*/  LDC R69, c[0x0][0x278] ;  /* 0x00009e00ff457b82 */ /* 0x000e620000000800 */
[C---:B------:R-:W-:Y:S01]  /*21aa0*/  LEA R16, P4, R2.reuse, R3, 0x1 ;  /* 0x0000000302107211 */ /* 0x040fe200078808ff */
[----:B------:R2:W-:Y:S04]  /*21ab0*/  STG.E.U16 desc[UR60][R18.64], R66 ;  /* 0x0000004212007986 */ /* 0x0005e8000c10153c */
[----:B------:R5:W-:Y:S01]  /*21ac0*/  STG.E.U16 desc[UR60][R20.64], R68 ;  /* 0x0000004414007986 */ /* 0x000be2000c10153c */
[----:B------:R-:W-:Y:S01]  /*21ad0*/  LEA.HI.X.SX32 R17, R2, R9, 0x1, P4 ;  /* 0x0000000902117211 */ /* 0x000fe200020f0eff */
[----:B---3--:R-:W-:-:S02]  /*21ae0*/  IMAD R0, R65, 0x2, R22 ;  /* 0x0000000241007824 */ /* 0x008fc400078e0216 */
[----:B------:R-:W-:Y:S01]  /*21af0*/  STG.E.U16 desc[UR60][R12.64], R4 ;  /* 0x000000040c007986 */ /* 0x000fe2000c10153c */
[----:B------:R-:W3:Y:S01]  /*21b00*/  LDC R65, c[0x0][0x278] ;  /* 0x00009e00ff417b82 */ /* 0x000ee20000000800 */
[----:B--2---:R-:W-:-:S07]  /*21b10*/  LEA R18, P3, R22, R3, 0x1 ;  /* 0x0000000316127211 */ /* 0x004fce00078608ff */
[----:B-----5:R-:W2:Y:S01]  /*21b20*/  LDC R21, c[0x0][0x278] ;  /* 0x00009e00ff157b82 */ /* 0x020ea20000000800 */
[----:B------:R5:W-:Y:S01]  /*21b30*/  STG.E.U16 desc[UR60][R16.64], R5 ;  /* 0x0000000510007986 */ /* 0x000be2000c10153c */
[----:B------:R-:W-:-:S03]  /*21b40*/  LEA.HI.X.SX32 R19, R22, R9, 0x1, P3 ;  /* 0x0000000916137211 */ /* 0x000fc600018f0eff */
[----:B------:R4:W-:Y:S01]  /*21b50*/  STG.E.U16 desc[UR60][R14.64], R6 ;  /* 0x000000060e007986 */ /* 0x0009e2000c10153c */
[----:B0-----:R-:W-:Y:S02]  /*21b60*/  LEA R2, R23, R0, 0x1 ;  /* 0x0000000017027211 */ /* 0x001fe400078e08ff */
[----:B------:R-:W0:Y:S01]  /*21b70*/  LDC R23, c[0x0][0x278] ;  /* 0x00009e00ff177b82 */ /* 0x000e220000000800 */
[----:B-----5:R-:W-:Y:S02]  /*21b80*/  PRMT R17, R5, 0x7632, R17 ;  /* 0x0000763205117816 */ /* 0x020fe40000000011 */
[----:B----4-:R-:W-:Y:S02]  /*21b90*/  PRMT R15, R4, 0x7632, R15 ;  /* 0x00007632040f7816 */ /* 0x010fe4000000000f */
[----:B------:R-:W-:-:S04]  /*21ba0*/  LEA R4, P3, R0, R3, 0x1 ;  /* 0x0000000300047211 */ /* 0x000fc800078608ff */
[----:B------:R-:W-:Y:S01]  /*21bb0*/  LEA.HI.X.SX32 R5, R0, R9, 0x1, P3 ;  /* 0x0000000900057211 */ /* 0x000fe200018f0eff */
[----:B------:R-:W-:Y:S01]  /*21bc0*/  IMAD R0, R67, 0x2, R2 ;  /* 0x0000000243007824 */ /* 0x000fe200078e0202 */
[C---:B------:R-:W-:Y:S01]  /*21bd0*/  LEA R12, P3, R2.reuse, R3, 0x1 ;  /* 0x00000003020c7211 */ /* 0x040fe200078608ff */
[----:B------:R-:W4:Y:S03]  /*21be0*/  LDC R67, c[0x0][0x278] ;  /* 0x00009e00ff437b82 */ /* 0x000f260000000800 */
[----:B------:R-:W-:Y:S02]  /*21bf0*/  LEA.HI.X.SX32 R13, R2, R9, 0x1, P3 ;  /* 0x00000009020d7211 */ /* 0x000fe400018f0eff */
[C---:B------:R-:W-:Y:S02]  /*21c00*/  LEA R14, P3, R0.reuse, R3, 0x1 ;  /* 0x00000003000e7211 */ /* 0x040fe400078608ff */
[----:B-1----:R-:W-:Y:S01]  /*21c10*/  LEA R2, R69, R0, 0x1 ;  /* 0x0000000045027211 */ /* 0x002fe200078e08ff */
[----:B------:R1:W-:Y:S04]  /*21c20*/  STG.E.U16 desc[UR60][R18.64], R7 ;  /* 0x0000000712007986 */ /* 0x0003e8000c10153c */
[----:B------:R5:W-:Y:S04]  /*21c30*/  STG.E.U16 desc[UR60][R4.64], R15 ;  /* 0x0000000f04007986 */ /* 0x000be8000c10153c */
[----:B------:R3:W-:Y:S01]  /*21c40*/  STG.E.U16 desc[UR60][R12.64], R17 ;  /* 0x000000110c007986 */ /* 0x0007e2000c10153c */
[----:B-1----:R-:W1:Y:S01]  /*21c50*/  LDC R19, c[0x0][0x278] ;  /* 0x00009e00ff137b82 */ /* 0x002e620000000800 */
[----:B-----5:R-:W-:Y:S01]  /*21c60*/  LEA.HI.X.SX32 R15, R0, R9, 0x1, P3 ;  /* 0x00000009000f7211 */ /* 0x020fe200018f0eff */
[----:B--2---:R-:W-:Y:S01]  /*21c70*/  IMAD R0, R21, 0x2, R2 ;  /* 0x0000000215007824 */ /* 0x004fe200078e0202 */
[----:B------:R-:W-:-:S05]  /*21c80*/  LEA R16, P3, R2, R3, 0x1 ;  /* 0x0000000302107211 */ /* 0x000fca00078608ff */
[----:B------:R-:W2:Y:S01]  /*21c90*/  LDC R21, c[0x0][0x278] ;  /* 0x00009e00ff157b82 */ /* 0x000ea20000000800 */
[----:B---3--:R-:W-:Y:S02]  /*21ca0*/  LEA.HI.X.SX32 R17, R2, R9, 0x1, P3 ;  /* 0x0000000902117211 */ /* 0x008fe400018f0eff */
[----:B------:R-:W-:Y:S02]  /*21cb0*/  LEA R2, R65, R0, 0x1 ;  /* 0x0000000041027211 */ /* 0x000fe400078e08ff */
[----:B------:R-:W-:Y:S02]  /*21cc0*/  LEA R4, P3, R0, R3, 0x1 ;  /* 0x0000000300047211 */ /* 0x000fe400078608ff */
[----:B------:R-:W-:Y:S01]  /*21cd0*/  PRMT R20, R6, 0x7632, R20 ;  /* 0x0000763206147816 */ /* 0x000fe20000000014 */
[----:B0-----:R-:W-:Y:S01]  /*21ce0*/  IMAD R18, R23, 0x2, R2 ;  /* 0x0000000217127824 */ /* 0x001fe200078e0202 */
[----:B------:R-:W-:Y:S01]  /*21cf0*/  PRMT R22, R7, 0x7632, R22 ;  /* 0x0000763207167816 */ /* 0x000fe20000000016 */
[----:B------:R-:W0:Y:S01]  /*21d00*/  LDC R23, c[0x0][0x278] ;  /* 0x00009e00ff177b82 */ /* 0x000e220000000800 */
[----:B------:R-:W-:-:S02]  /*21d10*/  LEA.HI.X.SX32 R5, R0, R9, 0x1, P3 ;  /* 0x0000000900057211 */ /* 0x000fc400018f0eff */
[C---:B------:R-:W-:Y:S01]  /*21d20*/  LEA R12, P3, R18.reuse, R3, 0x1 ;  /* 0x00000003120c7211 */ /* 0x040fe200078608ff */
[----:B------:R3:W-:Y:S04]  /*21d30*/  STG.E.U16 desc[UR60][R14.64], R20 ;  /* 0x000000140e007986 */ /* 0x0007e8000c10153c */
[----:B------:R-:W5:Y:S01]  /*21d40*/  LDC R65, c[0x0][0x278] ;  /* 0x00009e00ff417b82 */ /* 0x000f620000000800 */
[----:B------:R-:W-:Y:S01]  /*21d50*/  LEA.HI.X.SX32 R13, R18, R9, 0x1, P3 ;  /* 0x00000009120d7211 */ /* 0x000fe200018f0eff */
[----:B------:R1:W-:Y:S01]  /*21d60*/  STG.E.U16 desc[UR60][R16.64], R22 ;  /* 0x0000001610007986 */ /* 0x0003e2000c10153c */
[----:B----4-:R-:W-:Y:S02]  /*21d70*/  LEA R18, R67, R18, 0x1 ;  /* 0x0000001243127211 */ /* 0x010fe400078e08ff */
[----:B------:R-:W-:-:S02]  /*21d80*/  LEA R6, P4, R2, R3, 0x1 ;  /* 0x0000000302067211 */ /* 0x000fc400078808ff */
[----:B---3--:R-:W-:Y:S01]  /*21d90*/  LEA R14, P3, R18, R3, 0x1 ;  /* 0x00000003120e7211 */ /* 0x008fe200078608ff */
[----:B-1----:R-:W-:Y:S02]  /*21da0*/  IMAD R0, R19, 0x2, R18 ;  /* 0x0000000213007824 */ /* 0x002fe400078e0212 */
[----:B------:R-:W1:Y:S08]  /*21db0*/  LDC R19, c[0x0][0x278] ;  /* 0x00009e00ff137b82 */ /* 0x000e700000000800 */
[----:B------:R-:W3:Y:S01]  /*21dc0*/  LDC R17, c[0x0][0x278] ;  /* 0x00009e00ff117b82 */ /* 0x000ee20000000800 */
[-C--:B------:R-:W-:Y:S01]  /*21dd0*/  LEA.HI.X.SX32 R7, R2, R9.reuse, 0x1, P4 ;  /* 0x0000000902077211 */ /* 0x080fe200020f0eff */
[----:B------:R4:W-:Y:S01]  /*21de0*/  STG.E.U16 desc[UR60][R4.64], R128 ;  /* 0x0000008004007986 */ /* 0x0009e2000c10153c */
[----:B------:R-:W-:-:S02]  /*21df0*/  LEA.HI.X.SX32 R15, R18, R9, 0x1, P3 ;  /* 0x00000009120f7211 */ /* 0x000fc400018f0eff */
[----:B--2---:R-:W-:-:S03]  /*21e00*/  LEA R2, R21, R0, 0x1 ;  /* 0x0000000015027211 */ /* 0x004fc600078e08ff */
[----:B------:R-:W2:Y:S01]  /*21e10*/  LDC R21, c[0x0][0x278] ;  /* 0x00009e00ff157b82 */ /* 0x000ea20000000800 */
[----:B------:R5:W-:Y:S01]  /*21e20*/  STG.E.U16 desc[UR60][R6.64], R129 ;  /* 0x0000008106007986 */ /* 0x000be2000c10153c */
[----:B----4-:R-:W-:-:S03]  /*21e30*/  LEA R4, P3, R0, R3, 0x1 ;  /* 0x0000000300047211 */ /* 0x010fc600078608ff */
[----:B------:R4:W-:Y:S01]  /*21e40*/  STG.E.U16 desc[UR60][R12.64], R130 ;  /* 0x000000820c007986 */ /* 0x0009e2000c10153c */
[----:B------:R-:W-:Y:S01]  /*21e50*/  LEA.HI.X.SX32 R5, R0, R9, 0x1, P3 ;  /* 0x0000000900057211 */ /* 0x000fe200018f0eff */
[----:B0-----:R-:W-:Y:S01]  /*21e60*/  IMAD R0, R23, 0x2, R2 ;  /* 0x0000000217007824 */ /* 0x001fe200078e0202 */
[C---:B-----5:R-:W-:Y:S01]  /*21e70*/  LEA R6, P3, R2.reuse, R3, 0x1 ;  /* 0x0000000302067211 */ /* 0x060fe200078608ff */
[----:B------:R-:W0:Y:S03]  /*21e80*/  LDC R23, c[0x0][0x278] ;  /* 0x00009e00ff177b82 */ /* 0x000e260000000800 */
[----:B------:R-:W-:Y:S02]  /*21e90*/  LEA.HI.X.SX32 R7, R2, R9, 0x1, P3 ;  /* 0x0000000902077211 */ /* 0x000fe400018f0eff */
[----:B----4-:R-:W-:Y:S02]  /*21ea0*/  PRMT R13, R128, 0x7632, R13 ;  /* 0x00007632800d7816 */ /* 0x010fe4000000000d */
[----:B------:R-:W-:-:S02]  /*21eb0*/  LEA R12, P3, R0, R3, 0x1 ;  /* 0x00000003000c7211 */ /* 0x000fc400078608ff */
[----:B------:R-:W-:Y:S01]  /*21ec0*/  LEA R2, R65, R0, 0x1 ;  /* 0x0000000041027211 */ /* 0x000fe200078e08ff */
[----:B------:R-:W-:Y:S01]  /*21ed0*/  STG.E.U16 desc[UR60][R14.64], R131 ;  /* 0x000000830e007986 */ /* 0x000fe2000c10153c */
[----:B------:R-:W4:Y:S03]  /*21ee0*/  LDC R65, c[0x0][0x278] ;  /* 0x00009e00ff417b82 */ /* 0x000f260000000800 */
[----:B------:R5:W-:Y:S01]  /*21ef0*/  STG.E.U16 desc[UR60][R4.64], R13 ;  /* 0x0000000d04007986 */ /* 0x000be2000c10153c */
[----:B------:R-:W-:Y:S02]  /*21f00*/  PRMT R20, R129, 0x7632, R20 ;  /* 0x0000763281147816 */ /* 0x000fe40000000014 */
[----:B-----5:R-:W-:Y:S01]  /*21f10*/  LEA.HI.X.SX32 R13, R0, R9, 0x1, P3 ;  /* 0x00000009000d7211 */ /* 0x020fe200018f0eff */
[----:B---3--:R-:W-:Y:S01]  /*21f20*/  IMAD R0, R17, 0x2, R2 ;  /* 0x0000000211007824 */ /* 0x008fe200078e0202 */
[----:B------:R-:W-:-:S04]  /*21f30*/  LEA R16, P3, R2, R3, 0x1 ;  /* 0x0000000302107211 */ /* 0x000fc800078608ff */
[----:B------:R-:W-:Y:S02]  /*21f40*/  LEA.HI.X.SX32 R17, R2, R9, 0x1, P3 ;  /* 0x0000000902117211 */ /* 0x000fe400018f0eff */
[----:B-1----:R-:W-:Y:S02]  /*21f50*/  LEA R2, R19, R0, 0x1 ;  /* 0x0000000013027211 */ /* 0x002fe400078e08ff */
[C---:B------:R-:W-:Y:S01]  /*21f60*/  LEA R4, P3, R0.reuse, R3, 0x1 ;  /* 0x0000000300047211 */ /* 0x040fe200078608ff */
[----:B------:R-:W1:Y:S02]  /*21f70*/  LDC R19, c[0x0][0x278] ;  /* 0x00009e00ff137b82 */ /* 0x000e640000000800 */
[----:B--2---:R-:W-:Y:S01]  /*21f80*/  IMAD R18, R21, 0x2, R2 ;  /* 0x0000000215127824 */ /* 0x004fe200078e0202 */
[----:B------:R2:W-:Y:S01]  /*21f90*/  STG.E.U16 desc[UR60][R6.64], R20 ;  /* 0x0000001406007986 */ /* 0x0005e2000c10153c */
[----:B------:R-:W-:-:S04]  /*21fa0*/  LEA.HI.X.SX32 R5, R0, R9, 0x1, P3 ;  /* 0x0000000900057211 */ /* 0x000fc800018f0eff */
[----:B------:R-:W3:Y:S01]  /*21fb0*/  LDC R21, c[0x0][0x278] ;  /* 0x00009e00ff157b82 */ /* 0x000ee20000000800 */
[----:B------:R-:W-:Y:S02]  /*21fc0*/  PRMT R22, R130, 0x7632, R22 ;  /* 0x0000763282167816 */ /* 0x000fe40000000016 */
[C---:B--2---:R-:W-:Y:S02]  /*21fd0*/  LEA R6, P3, R18.reuse, R3, 0x1 ;  /* 0x0000000312067211 */ /* 0x044fe400078608ff */
[----:B------:R-:W-:Y:S02]  /*21fe0*/  PRMT R64, R131, 0x7632, R64 ;  /* 0x0000763283407816 */ /* 0x000fe40000000040 */
[----:B------:R-:W-:Y:S02]  /*21ff0*/  LEA.HI.X.SX32 R7, R18, R9, 0x1, P3 ;  /* 0x0000000912077211 */ /* 0x000fe400018f0eff */
[----:B0-----:R-:W-:Y:S02]  /*22000*/  LEA R18, R23, R18, 0x1 ;  /* 0x0000001217127211 */ /* 0x001fe400078e08ff */
[----:B------:R-:W0:Y:S01]  /*22010*/  LDC R23, c[0x0][0x278] ;  /* 0x00009e00ff177b82 */ /* 0x000e220000000800 */
[----:B------:R2:W-:Y:S04]  /*22020*/  STG.E.U16 desc[UR60][R12.64], R22 ;  /* 0x000000160c007986 */ /* 0x0005e8000c10153c */
[----:B------:R5:W-:Y:S01]  /*22030*/  STG.E.U16 desc[UR60][R16.64], R64 ;  /* 0x0000004010007986 */ /* 0x000be2000c10153c */
[----:B------:R-:W-:Y:S01]  /*22040*/  LEA R14, P4, R2, R3, 0x1 ;  /* 0x00000003020e7211 */ /* 0x000fe200078808ff */
[----:B----4-:R-:W-:-:S02]  /*22050*/  IMAD R0, R65, 0x2, R18 ;  /* 0x0000000241007824 */ /* 0x010fc400078e0212 */
[----:B------:R-:W4:Y:S01]  /*22060*/  LDC R65, c[0x0][0x278] ;  /* 0x00009e00ff417b82 */ /* 0x000f220000000800 */
[----:B------:R-:W-:Y:S02]  /*22070*/  LEA.HI.X.SX32 R15, R2, R9, 0x1, P4 ;  /* 0x00000009020f7211 */ /* 0x000fe400020f0eff */
[----:B--2---:R-:W-:-:S05]  /*22080*/  LEA R12, P3, R18, R3, 0x1 ;  /* 0x00000003120c7211 */ /* 0x004fca00078608ff */
[----:B-----5:R-:W2:Y:S01]  /*22090*/  LDC R17, c[0x0][0x278] ;  /* 0x00009e00ff117b82 */ /* 0x020ea20000000800 */
[----:B------:R5:W-:Y:S01]  /*220a0*/  STG.E.U16 desc[UR60][R4.64], R124 ;  /* 0x0000007c04007986 */ /* 0x000be2000c10153c */
[----:B------:R-:W-:Y:S02]  /*220b0*/  LEA.HI.X.SX32 R13, R18, R9, 0x1, P3 ;  /* 0x00000009120d7211 */ /* 0x000fe400018f0eff */
[----:B-1----:R-:W-:Y:S01]  /*220c0*/  LEA R2, R19, R0, 0x1 ;  /* 0x0000000013027211 */ /* 0x002fe200078e08ff */
[----:B------:R1:W-:Y:S03]  /*220d0*/  STG.E.U16 desc[UR60][R14.64], R125 ;  /* 0x0000007d0e007986 */ /* 0x0003e6000c10153c */
[----:B------:R-:W4:Y:S01]  /*220e0*/  LDC R19, c[0x0][0x278] ;  /* 0x00009e00ff137b82 */ /* 0x000f220000000800 */
[----:B------:R1:W-:Y:S01]  /*220f0*/  STG.E.U16 desc[UR60][R6.64], R126 ;  /* 0x0000007e06007986 */ /* 0x0003e2000c10153c */
[----:B-----5:R-:W-:-:S04]  /*22100*/  LEA R4, P3, R0, R3, 0x1 ;  /* 0x0000000300047211 */ /* 0x020fc800078608ff */
[----:B------:R-:W-:Y:S01]  /*22110*/  LEA.HI.X.SX32 R5, R0, R9, 0x1, P3 ;  /* 0x0000000900057211 */ /* 0x000fe200018f0eff */
[----:B---3--:R-:W-:Y:S01]  /*22120*/  IMAD R0, R21, 0x2, R2 ;  /* 0x0000000215007824 */ /* 0x008fe200078e0202 */
[----:B-1----:R-:W-:Y:S01]  /*22130*/  PRMT R15, R124, 0x7632, R15 ;  /* 0x000076327c0f7816 */ /* 0x002fe2000000000f */
[----:B------:R-:W1:Y:S01]  /*22140*/  LDC R21, c[0x0][0x278] ;  /* 0x00009e00ff157b82 */ /* 0x000e620000000800 */
        /* <DEDUP_REMOVED lines=9> */
[----:B--2---:R-:W-:Y:S01]  /*221e0*/  IMAD R0, R17, 0x2, R2 ;  /* 0x0000000211007824 */ /* 0x004fe200078e0202 */
[----:B------:R-:W-:-:S04]  /*221f0*/  LEA R16, P3, R2, R3, 0x1 ;  /* 0x0000000302107211 */ /* 0x000fc800078608ff */
[----:B------:R-:W-:Y:S02]  /*22200*/  LEA.HI.X.SX32 R17, R2, R9, 0x1, P3 ;  /* 0x0000000902117211 */ /* 0x000fe400018f0eff */
[----:B----4-:R-:W-:Y:S02]  /*22210*/  LEA R2, R65, R0, 0x1 ;  /* 0x0000000041027211 */ /* 0x010fe400078e08ff */
[C---:B------:R-:W-:Y:S01]  /*22220*/  LEA R4, P3, R0.reuse, R3, 0x1 ;  /* 0x0000000300047211 */ /* 0x040fe200078608ff */
[----:B------:R-:W0:Y:S02]  /*22230*/  LDC R65, c[0x0][0x278] ;  /* 0x00009e00ff417b82 */ /* 0x000e240000000800 */
[----:B------:R-:W-:Y:S01]  /*22240*/  IMAD R18, R19, 0x2, R2 ;  /* 0x0000000213127824 */ /* 0x000fe200078e0202 */
[----:B------:R2:W-:Y:S01]  /*22250*/  STG.E.U16 desc[UR60][R6.64], R20 ;  /* 0x0000001406007986 */ /* 0x0005e2000c10153c */
[----:B------:R-:W-:-:S04]  /*22260*/  LEA.HI.X.SX32 R5, R0, R9, 0x1, P3 ;  /* 0x0000000900057211 */ /* 0x000fc800018f0eff */
[----:B------:R-:W4:Y:S01]  /*22270*/  LDC R19, c[0x0][0x278] ;  /* 0x00009e00ff137b82 */ /* 0x000f220000000800 */
[----:B------:R-:W-:Y:S02]  /*22280*/  PRMT R22, R126, 0x7632, R22 ;  /* 0x000076327e167816 */ /* 0x000fe40000000016 */
[C---:B--2---:R-:W-:Y:S02]  /*22290*/  LEA R6, P3, R18.reuse, R3, 0x1 ;  /* 0x0000000312067211 */ /* 0x044fe400078608ff */
[----:B------:R-:W-:Y:S02]  /*222a0*/  PRMT R64, R127, 0x7632, R64 ;  /* 0x000076327f407816 */ /* 0x000fe40000000040 */
[----:B------:R-:W-:Y:S02]  /*222b0*/  LEA.HI.X.SX32 R7, R18, R9, 0x1, P3 ;  /* 0x0000000912077211 */ /* 0x000fe400018f0eff */
[----:B-1----:R-:W-:Y:S02]  /*222c0*/  LEA R18, R21, R18, 0x1 ;  /* 0x0000001215127211 */ /* 0x002fe400078e08ff */
[----:B------:R-:W1:Y:S01]  /*222d0*/  LDC R21, c[0x0][0x278] ;  /* 0x00009e00ff157b82 */ /* 0x000e620000000800 */
[----:B------:R2:W-:Y:S04]  /*222e0*/  STG.E.U16 desc[UR60][R14.64], R22 ;  /* 0x000000160e007986 */ /* 0x0005e8000c10153c */
[----:B------:R5:W-:Y:S01]  /*222f0*/  STG.E.U16 desc[UR60][R16.64], R64 ;  /* 0x0000004010007986 */ /* 0x000be2000c10153c */
[----:B------:R-:W-:Y:S01]  /*22300*/  LEA R12, P4, R2, R3, 0x1 ;  /* 0x00000003020c7211 */ /* 0x000fe200078808ff */
[----:B---3--:R-:W-:-:S02]  /*22310*/  IMAD R0, R23, 0x2, R18 ;  /* 0x0000000217007824 */ /* 0x008fc400078e0212 */
[----:B------:R-:W3:Y:S01]  /*22320*/  LDC R23, c[0x0][0x278] ;  /* 0x00009e00ff177b82 */ /* 0x000ee20000000800 */
[----:B------:R-:W-:Y:S02]  /*22330*/  LEA.HI.X.SX32 R13, R2, R9, 0x1, P4 ;  /* 0x00000009020d7211 */ /* 0x000fe400020f0eff */
[----:B--2---:R-:W-:-:S05]  /*22340*/  LEA R14, P3, R18, R3, 0x1 ;  /* 0x00000003120e7211 */ /* 0x004fca00078608ff */
[----:B-----5:R-:W2:Y:S01]  /*22350*/  LDC R17, c[0x0][0x278] ;  /* 0x00009e00ff117b82 */ /* 0x020ea20000000800 */
[----:B------:R5:W-:Y:S01]  /*22360*/  STG.E.U16 desc[UR60][R4.64], R120 ;  /* 0x0000007804007986 */ /* 0x000be2000c10153c */
[----:B------:R-:W-:Y:S02]  /*22370*/  LEA.HI.X.SX32 R15, R18, R9, 0x1, P3 ;  /* 0x00000009120f7211 */ /* 0x000fe400018f0eff */
[----:B0-----:R-:W-:Y:S01]  /*22380*/  LEA R2, R65, R0, 0x1 ;  /* 0x0000000041027211 */ /* 0x001fe200078e08ff */
[----:B------:R0:W-:Y:S03]  /*22390*/  STG.E.U16 desc[UR60][R12.64], R121 ;  /* 0x000000790c007986 */ /* 0x0001e6000c10153c */
[----:B------:R-:W3:Y:S01]  /*223a0*/  LDC R65, c[0x0][0x278] ;  /* 0x00009e00ff417b82 */ /* 0x000ee20000000800 */
[----:B------:R0:W-:Y:S01]  /*223b0*/  STG.E.U16 desc[UR60][R6.64], R122 ;  /* 0x0000007a06007986 */ /* 0x0001e2000c10153c */
[----:B-----5:R-:W-:-:S04]  /*223c0*/  LEA R4, P3, R0, R3, 0x1 ;  /* 0x0000000300047211 */ /* 0x020fc800078608ff */
[----:B------:R-:W-:Y:S01]  /*223d0*/  LEA.HI.X.SX32 R5, R0, R9, 0x1, P3 ;  /* 0x0000000900057211 */ /* 0x000fe200018f0eff */
[----:B----4-:R-:W-:Y:S01]  /*223e0*/  IMAD R0, R19, 0x2, R2 ;  /* 0x0000000213007824 */ /* 0x010fe200078e0202 */
[----:B0-----:R-:W-:Y:S01]  /*223f0*/  PRMT R13, R120, 0x7632, R13 ;  /* 0x00007632780d7816 */ /* 0x001fe2000000000d */
[----:B------:R-:W0:Y:S01]  /*22400*/  LDC R19, c[0x0][0x278] ;  /* 0x00009e00ff137b82 */ /* 0x000e220000000800 */
[C---:B------:R-:W-:Y:S01]  /*22410*/  LEA R6, P3, R2.reuse, R3, 0x1 ;  /* 0x0000000302067211 */ /* 0x040fe200078608ff */
[----:B------:R-:W-:Y:S03]  /*22420*/  STG.E.U16 desc[UR60][R14.64], R123 ;  /* 0x0000007b0e007986 */ /* 0x000fe6000c10153c */
[----:B------:R-:W-:Y:S02]  /*22430*/  LEA.HI.X.SX32 R7, R2, R9, 0x1, P3 ;  /* 0x0000000902077211 */ /* 0x000fe400018f0eff */
[----:B------:R-:W-:-:S02]  /*22440*/  LEA R12, P3, R0, R3, 0x1 ;  /* 0x00000003000c7211 */ /* 0x000fc400078608ff */
[----:B-1----:R-:W-:Y:S01]  /*22450*/  LEA R2, R21, R0, 0x1 ;  /* 0x0000000015027211 */ /* 0x002fe200078e08ff */
[----:B------:R1:W-:Y:S01]  /*22460*/  STG.E.U16 desc[UR60][R4.64], R13 ;  /* 0x0000000d04007986 */ /* 0x0003e2000c10153c */
[----:B------:R-:W4:Y:S01]  /*22470*/  LDC R21, c[0x0][0x278] ;  /* 0x00009e00ff157b82 */ /* 0x000f220000000800 */
[----:B------:R-:W-:Y:S02]  /*22480*/  PRMT R20, R121, 0x7632, R20 ;  /* 0x0000763279147816 */ /* 0x000fe40000000014 */
[----:B-1----:R-:W-:Y:S01]  /*22490*/  LEA.HI.X.SX32 R13, R0, R9, 0x1, P3 ;  /* 0x00000009000d7211 */ /* 0x002fe200018f0eff */
[----:B--2---:R-:W-:Y:S01]  /*224a0*/  IMAD R0, R17, 0x2, R2 ;  /* 0x0000000211007824 */ /* 0x004fe200078e0202 */
[----:B------:R-:W-:-:S04]  /*224b0*/  LEA R16, P3, R2, R3, 0x1 ;  /* 0x0000000302107211 */ /* 0x000fc800078608ff */
[----:B------:R-:W-:Y:S02]  /*224c0*/  LEA.HI.X.SX32 R17, R2, R9, 0x1, P3 ;  /* 0x0000000902117211 */ /* 0x000fe400018f0eff */
[----:B---3--:R-:W-:Y:S02]  /*224d0*/  LEA R2, R23, R0, 0x1 ;  /* 0x0000000017027211 */ /* 0x008fe400078e08ff */
[C---:B------:R-:W-:Y:S01]  /*224e0*/  LEA R4, P3, R0.reuse, R3, 0x1 ;  /* 0x0000000300047211 */ /* 0x040fe200078608ff */
[----:B------:R-:W1:Y:S02]  /*224f0*/  LDC R23, c[0x0][0x278] ;  /* 0x00009e00ff177b82 */ /* 0x000e640000000800 */
[----:B------:R-:W-:Y:S01]  /*22500*/  IMAD R18, R65, 0x2, R2 ;  /* 0x0000000241127824 */ /* 0x000fe200078e0202 */
        /* <DEDUP_REMOVED lines=372> */
[----:B------:R-:W-:Y:S03]  /*23c50*/  STG.E.U16 desc[UR60][R14.64], R25 ;  /* 0x000000190e007986 */ /* 0x000fe6000c10153c */
[----:B------:R-:W1:Y:S01]  /*23c60*/  LDC R23, c[0x0][0x278] ;  /* 0x00009e00ff177b82 */ /* 0x000e620000000800 */
[----:B------:R0:W-:Y:S01]  /*23c70*/  STG.E.U16 desc[UR60][R6.64], R26 ;  /* 0x0000001a06007986 */ /* 0x0001e2000c10153c */
[----:B-----5:R-:W-:-:S04]  /*23c80*/  LEA R4, P3, R0, R3, 0x1 ;  /* 0x0000000300047211 */ /* 0x020fc800078608ff */
[----:B------:R-:W-:Y:S01]  /*23c90*/  LEA.HI.X.SX32 R5, R0, R9, 0x1, P3 ;  /* 0x0000000900057211 */ /* 0x000fe200018f0eff */
[----:B---3--:R-:W-:Y:S01]  /*23ca0*/  IMAD R0, R65, 0x2, R2 ;  /* 0x0000000241007824 */ /* 0x008fe200078e0202 */
[----:B0-----:R-:W-:Y:S02]  /*23cb0*/  LEA R6, P3, R2, R3, 0x1 ;  /* 0x0000000302067211 */ /* 0x001fe400078608ff */
[----:B------:R-:W-:Y:S02]  /*23cc0*/  PRMT R15, R24, 0x7632, R15 ;  /* 0x00007632180f7816 */ /* 0x000fe4000000000f */
[----:B------:R-:W-:Y:S02]  /*23cd0*/  LEA.HI.X.SX32 R7, R2, R9, 0x1, P3 ;  /* 0x0000000902077211 */ /* 0x000fe400018f0eff */
[----:B------:R-:W-:Y:S02]  /*23ce0*/  PRMT R20, R25, 0x7632, R20 ;  /* 0x0000763219147816 */ /* 0x000fe40000000014 */
[C---:B------:R-:W-:Y:S01]  /*23cf0*/  LEA R14, P3, R0.reuse, R3, 0x1 ;  /* 0x00000003000e7211 */ /* 0x040fe200078608ff */
[----:B------:R-:W0:Y:S01]  /*23d00*/  LDC R25, c[0x0][0x278] ;  /* 0x00009e00ff197b82 */ /* 0x000e220000000800 */
[----:B------:R-:W-:Y:S01]  /*23d10*/  LEA R2, R19, R0, 0x1 ;  /* 0x0000000013027211 */ /* 0x000fe200078e08ff */
[----:B------:R-:W-:Y:S04]  /*23d20*/  STG.E.U16 desc[UR60][R12.64], R27 ;  /* 0x0000001b0c007986 */ /* 0x000fe8000c10153c */
[----:B------:R3:W-:Y:S02]  /*23d30*/  STG.E.U16 desc[UR60][R4.64], R15 ;  /* 0x0000000f04007986 */ /* 0x0007e4000c10153c */
[----:B------:R-:W5:Y:S01]  /*23d40*/  LDC R19, c[0x0][0x278] ;  /* 0x00009e00ff137b82 */ /* 0x000f620000000800 */
[----:B---3--:R-:W-:Y:S01]  /*23d50*/  LEA.HI.X.SX32 R15, R0, R9, 0x1, P3 ;  /* 0x00000009000f7211 */ /* 0x008fe200018f0eff */
[----:B--2---:R-:W-:Y:S01]  /*23d60*/  IMAD R0, R17, 0x2, R2 ;  /* 0x0000000211007824 */ /* 0x004fe200078e0202 */
[----:B------:R-:W-:-:S04]  /*23d70*/  LEA R16, P3, R2, R3, 0x1 ;  /* 0x0000000302107211 */ /* 0x000fc800078608ff */
[----:B------:R-:W-:Y:S02]  /*23d80*/  LEA.HI.X.SX32 R17, R2, R9, 0x1, P3 ;  /* 0x0000000902117211 */ /* 0x000fe400018f0eff */
[----:B----4-:R-:W-:Y:S02]  /*23d90*/  LEA R2, R21, R0, 0x1 ;  /* 0x0000000015027211 */ /* 0x010fe400078e08ff */
[C---:B------:R-:W-:Y:S01]  /*23da0*/  LEA R4, P3, R0.reuse, R3, 0x1 ;  /* 0x0000000300047211 */ /* 0x040fe200078608ff */
[----:B------:R-:W2:Y:S02]  /*23db0*/  LDC R21, c[0x0][0x278] ;  /* 0x00009e00ff157b82 */ /* 0x000ea40000000800 */
[----:B-1----:R-:W-:Y:S01]  /*23dc0*/  IMAD R18, R23, 0x2, R2 ;  /* 0x0000000217127824 */ /* 0x002fe200078e0202 */
[----:B------:R1:W-:Y:S01]  /*23dd0*/  STG.E.U16 desc[UR60][R6.64], R20 ;  /* 0x0000001406007986 */ /* 0x0003e2000c10153c */
[----:B------:R-:W-:-:S04]  /*23de0*/  LEA.HI.X.SX32 R5, R0, R9, 0x1, P3 ;  /* 0x0000000900057211 */ /* 0x000fc800018f0eff */
[----:B------:R-:W3:Y:S01]  /*23df0*/  LDC R23, c[0x0][0x278] ;  /* 0x00009e00ff177b82 */ /* 0x000ee20000000800 */
[----:B------:R-:W-:Y:S02]  /*23e00*/  PRMT R22, R26, 0x7632, R22 ;  /* 0x000076321a167816 */ /* 0x000fe40000000016 */
[C---:B-1----:R-:W-:Y:S02]  /*23e10*/  LEA R6, P3, R18.reuse, R3, 0x1 ;  /* 0x0000000312067211 */ /* 0x042fe400078608ff */
[----:B------:R-:W-:Y:S02]  /*23e20*/  PRMT R24, R27, 0x7632, R24 ;  /* 0x000076321b187816 */ /* 0x000fe40000000018 */
[----:B------:R-:W-:Y:S01]  /*23e30*/  LEA.HI.X.SX32 R7, R18, R9, 0x1, P3 ;  /* 0x0000000912077211 */ /* 0x000fe200018f0eff */
[----:B------:R1:W-:Y:S01]  /*23e40*/  STG.E.U16 desc[UR60][R14.64], R22 ;  /* 0x000000160e007986 */ /* 0x0003e2000c10153c */
[----:B0-----:R-:W-:Y:S01]  /*23e50*/  LEA R18, R25, R18, 0x1 ;  /* 0x0000001219127211 */ /* 0x001fe200078e08ff */
[----:B------:R-:W0:Y:S02]  /*23e60*/  LDC R27, c[0x0][0x278] ;  /* 0x00009e00ff1b7b82 */ /* 0x000e240000000800 */
[----:B------:R4:W-:Y:S06]  /*23e70*/  STG.E.U16 desc[UR60][R16.64], R24 ;  /* 0x0000001810007986 */ /* 0x0009ec000c10153c */
[----:B------:R-:W0:Y:S01]  /*23e80*/  LDC R25, c[0x0][0x278] ;  /* 0x00009e00ff197b82 */ /* 0x000e220000000800 */
[-C--:B------:R-:W-:Y:S01]  /*23e90*/  LEA R12, P4, R2, R3.reuse, 0x1 ;  /* 0x00000003020c7211 */ /* 0x080fe200078808ff */
[----:B-----5:R-:W-:Y:S01]  /*23ea0*/  IMAD R0, R19, 0x2, R18 ;  /* 0x0000000213007824 */ /* 0x020fe200078e0212 */
[----:B-1----:R-:W-:-:S05]  /*23eb0*/  LEA R14, P3, R18, R3, 0x1 ;  /* 0x00000003120e7211 */ /* 0x002fca00078608ff */
[----:B----4-:R-:W1:Y:S01]  /*23ec0*/  LDC R17, c[0x0][0x278] ;  /* 0x00009e00ff117b82 */ /* 0x010e620000000800 */
[-C--:B------:R-:W-:Y:S01]  /*23ed0*/  LEA.HI.X.SX32 R13, R2, R9.reuse, 0x1, P4 ;  /* 0x00000009020d7211 */ /* 0x080fe200020f0eff */
[----:B------:R4:W-:Y:S01]  /*23ee0*/  STG.E.U16 desc[UR60][R4.64], R36 ;  /* 0x0000002404007986 */ /* 0x0009e2000c10153c */
[----:B------:R-:W-:-:S05]  /*23ef0*/  LEA.HI.X.SX32 R15, R18, R9, 0x1, P3 ;  /* 0x00000009120f7211 */ /* 0x000fca00018f0eff */
[----:B------:R-:W5:Y:S01]  /*23f00*/  LDC R19, c[0x0][0x278] ;  /* 0x00009e00ff137b82 */ /* 0x000f620000000800 */
[----:B--2---:R-:W-:Y:S01]  /*23f10*/  LEA R2, R21, R0, 0x1 ;  /* 0x0000000015027211 */ /* 0x004fe200078e08ff */
[----:B------:R2:W-:Y:S01]  /*23f20*/  STG.E.U16 desc[UR60][R12.64], R37 ;  /* 0x000000250c007986 */ /* 0x0005e2000c10153c */
[----:B----4-:R-:W-:-:S05]  /*23f30*/  LEA R4, P3, R0, R3, 0x1 ;  /* 0x0000000300047211 */ /* 0x010fca00078608ff */
[----:B------:R-:W4:Y:S01]  /*23f40*/  LDC R21, c[0x0][0x278] ;  /* 0x00009e00ff157b82 */ /* 0x000f220000000800 */
[----:B------:R0:W-:Y:S01]  /*23f50*/  STG.E.U16 desc[UR60][R6.64], R38 ;  /* 0x0000002606007986 */ /* 0x0001e2000c10153c */
[----:B------:R-:W-:Y:S01]  /*23f60*/  LEA.HI.X.SX32 R5, R0, R9, 0x1, P3 ;  /* 0x0000000900057211 */ /* 0x000fe200018f0eff */
[----:B---3--:R-:W-:Y:S01]  /*23f70*/  IMAD R0, R23, 0x2, R2 ;  /* 0x0000000217007824 */ /* 0x008fe200078e0202 */
[----:B--2---:R-:W-:Y:S01]  /*23f80*/  PRMT R13, R36, 0x7632, R13 ;  /* 0x00007632240d7816 */ /* 0x004fe2000000000d */
[----:B------:R-:W-:Y:S03]  /*23f90*/  STG.E.U16 desc[UR60][R14.64], R39 ;  /* 0x000000270e007986 */ /* 0x000fe6000c10153c */
[----:B------:R-:W2:Y:S01]  /*23fa0*/  LDC R23, c[0x0][0x278] ;  /* 0x00009e00ff177b82 */ /* 0x000ea20000000800 */
[----:B0-----:R-:W-:-:S04]  /*23fb0*/  LEA R6, P3, R2, R3, 0x1 ;  /* 0x0000000302067211 */ /* 0x001fc800078608ff */
[----:B------:R-:W-:Y:S02]  /*23fc0*/  LEA.HI.X.SX32 R7, R2, R9, 0x1, P3 ;  /* 0x0000000902077211 */ /* 0x000fe400018f0eff */
[C---:B------:R-:W-:Y:S02]  /*23fd0*/  LEA R12, P3, R0.reuse, R3, 0x1 ;  /* 0x00000003000c7211 */ /* 0x040fe400078608ff */
[----:B------:R-:W-:Y:S01]  /*23fe0*/  LEA R2, R25, R0, 0x1 ;  /* 0x0000000019027211 */ /* 0x000fe200078e08ff */
[----:B------:R0:W-:Y:S01]  /*23ff0*/  STG.E.U16 desc[UR60][R4.64], R13 ;  /* 0x0000000d04007986 */ /* 0x0001e2000c10153c */
[----:B------:R-:W3:Y:S01]  /*24000*/  LDC R25, c[0x0][0x278] ;  /* 0x00009e00ff197b82 */ /* 0x000ee20000000800 */
[----:B------:R-:W-:Y:S02]  /*24010*/  PRMT R20, R37, 0x7632, R20 ;  /* 0x0000763225147816 */ /* 0x000fe40000000014 */
[----:B0-----:R-:W-:Y:S01]  /*24020*/  LEA.HI.X.SX32 R13, R0, R9, 0x1, P3 ;  /* 0x00000009000d7211 */ /* 0x001fe200018f0eff */
[----:B-1----:R-:W-:Y:S01]  /*24030*/  IMAD R0, R17, 0x2, R2 ;  /* 0x0000000211007824 */ /* 0x002fe200078e0202 */
[----:B------:R-:W-:-:S04]  /*24040*/  LEA R16, P3, R2, R3, 0x1 ;  /* 0x0000000302107211 */ /* 0x000fc800078608ff */
[----:B------:R-:W-:Y:S02]  /*24050*/  LEA.HI.X.SX32 R17, R2, R9, 0x1, P3 ;  /* 0x0000000902117211 */ /* 0x000fe400018f0eff */
[----:B-----5:R-:W-:Y:S02]  /*24060*/  LEA R2, R19, R0, 0x1 ;  /* 0x0000000013027211 */ /* 0x020fe400078e08ff */
[C---:B------:R-:W-:Y:S01]  /*24070*/  LEA R4, P3, R0.reuse, R3, 0x1 ;  /* 0x0000000300047211 */ /* 0x040fe200078608ff */
[----:B------:R-:W0:Y:S02]  /*24080*/  LDC R19, c[0x0][0x278] ;  /* 0x00009e00ff137b82 */ /* 0x000e240000000800 */
[----:B----4-:R-:W-:Y:S01]  /*24090*/  IMAD R18, R21, 0x2, R2 ;  /* 0x0000000215127824 */ /* 0x010fe200078e0202 */
        /* <DEDUP_REMOVED lines=434> */
[----:B------:R-:W-:-:S03]  /*25bc0*/  LEA R16, P3, R2, R3, 0x1 ;  /* 0x0000000302107211 */ /* 0x000fc600078608ff */
[----:B------:R-:W0:Y:S01]  /*25bd0*/  LDC R29, c[0x0][0x278] ;  /* 0x00009e00ff1d7b82 */ /* 0x000e220000000800 */
[----:B------:R-:W-:Y:S02]  /*25be0*/  LEA.HI.X.SX32 R17, R2, R9, 0x1, P3 ;  /* 0x0000000902117211 */ /* 0x000fe400018f0eff */
[----:B----4-:R-:W-:Y:S02]  /*25bf0*/  LEA R2, R23, R0, 0x1 ;  /* 0x0000000017027211 */ /* 0x010fe400078e08ff */
[----:B------:R-:W-:-:S03]  /*25c00*/  LEA R4, P3, R0, R3, 0x1 ;  /* 0x0000000300047211 */ /* 0x000fc600078608ff */
[----:B------:R-:W2:Y:S01]  /*25c10*/  LDC R23, c[0x0][0x278] ;  /* 0x00009e00ff177b82 */ /* 0x000ea20000000800 */
[----:B------:R-:W-:Y:S01]  /*25c20*/  IMAD R18, R25, 0x2, R2 ;  /* 0x0000000219127824 */ /* 0x000fe200078e0202 */
[----:B------:R4:W-:Y:S01]  /*25c30*/  STG.E.U16 desc[UR60][R6.64], R20 ;  /* 0x0000001406007986 */ /* 0x0009e2000c10153c */
[----:B------:R-:W-:-:S05]  /*25c40*/  LEA.HI.X.SX32 R5, R0, R9, 0x1, P3 ;  /* 0x0000000900057211 */ /* 0x000fca00018f0eff */
[----:B------:R-:W5:Y:S01]  /*25c50*/  LDC R25, c[0x0][0x278] ;  /* 0x00009e00ff197b82 */ /* 0x000f620000000800 */
[----:B------:R-:W-:Y:S02]  /*25c60*/  PRMT R22, R30, 0x7632, R22 ;  /* 0x000076321e167816 */ /* 0x000fe40000000016 */
[C---:B----4-:R-:W-:Y:S02]  /*25c70*/  LEA R6, P3, R18.reuse, R3, 0x1 ;  /* 0x0000000312067211 */ /* 0x050fe400078608ff */
[----:B------:R-:W-:Y:S02]  /*25c80*/  PRMT R24, R31, 0x7632, R24 ;  /* 0x000076321f187816 */ /* 0x000fe40000000018 */
[----:B------:R-:W-:Y:S01]  /*25c90*/  LEA.HI.X.SX32 R7, R18, R9, 0x1, P3 ;  /* 0x0000000912077211 */ /* 0x000fe200018f0eff */
[----:B------:R4:W-:Y:S01]  /*25ca0*/  STG.E.U16 desc[UR60][R12.64], R22 ;  /* 0x000000160c007986 */ /* 0x0009e2000c10153c */
[----:B-1----:R-:W-:Y:S01]  /*25cb0*/  LEA R18, R19, R18, 0x1 ;  /* 0x0000001213127211 */ /* 0x002fe200078e08ff */
[----:B------:R-:W1:Y:S02]  /*25cc0*/  LDC R31, c[0x0][0x278] ;  /* 0x00009e00ff1f7b82 */ /* 0x000e640000000800 */
[----:B------:R0:W-:Y:S06]  /*25cd0*/  STG.E.U16 desc[UR60][R16.64], R24 ;  /* 0x0000001810007986 */ /* 0x0001ec000c10153c */
[----:B------:R-:W1:Y:S01]  /*25ce0*/  LDC R19, c[0x0][0x278] ;  /* 0x00009e00ff137b82 */ /* 0x000e620000000800 */
[-C--:B------:R-:W-:Y:S01]  /*25cf0*/  LEA R14, P4, R2, R3.reuse, 0x1 ;  /* 0x00000003020e7211 */ /* 0x080fe200078808ff */
[----:B---3--:R-:W-:Y:S01]  /*25d00*/  IMAD R0, R21, 0x2, R18 ;  /* 0x0000000215007824 */ /* 0x008fe200078e0212 */
[----:B----4-:R-:W-:-:S05]  /*25d10*/  LEA R12, P3, R18, R3, 0x1 ;  /* 0x00000003120c7211 */ /* 0x010fca00078608ff */
[----:B0-----:R-:W0:Y:S01]  /*25d20*/  LDC R17, c[0x0][0x278] ;  /* 0x00009e00ff117b82 */ /* 0x001e220000000800 */
[-C--:B------:R-:W-:Y:S01]  /*25d30*/  LEA.HI.X.SX32 R15, R2, R9.reuse, 0x1, P4 ;  /* 0x00000009020f7211 */ /* 0x080fe200020f0eff */
[----:B------:R3:W-:Y:S01]  /*25d40*/  STG.E.U16 desc[UR60][R4.64], R52 ;  /* 0x0000003404007986 */ /* 0x0007e2000c10153c */
[----:B------:R-:W-:-:S05]  /*25d50*/  LEA.HI.X.SX32 R13, R18, R9, 0x1, P3 ;  /* 0x00000009120d7211 */ /* 0x000fca00018f0eff */
[----:B------:R-:W4:Y:S01]  /*25d60*/  LDC R21, c[0x0][0x278] ;  /* 0x00009e00ff157b82 */ /* 0x000f220000000800 */
[----:B--2---:R-:W-:Y:S01]  /*25d70*/  LEA R2, R23, R0, 0x1 ;  /* 0x0000000017027211 */ /* 0x004fe200078e08ff */
[----:B------:R2:W-:Y:S01]  /*25d80*/  STG.E.U16 desc[UR60][R14.64], R53 ;  /* 0x000000350e007986 */ /* 0x0005e2000c10153c */
[----:B---3--:R-:W-:-:S05]  /*25d90*/  LEA R4, P3, R0, R3, 0x1 ;  /* 0x0000000300047211 */ /* 0x008fca00078608ff */
[----:B------:R-:W3:Y:S01]  /*25da0*/  LDC R23, c[0x0][0x278] ;  /* 0x00009e00ff177b82 */ /* 0x000ee20000000800 */
[----:B------:R1:W-:Y:S01]  /*25db0*/  STG.E.U16 desc[UR60][R6.64], R54 ;  /* 0x0000003606007986 */ /* 0x0003e2000c10153c */
[----:B------:R-:W-:Y:S01]  /*25dc0*/  LEA.HI.X.SX32 R5, R0, R9, 0x1, P3 ;  /* 0x0000000900057211 */ /* 0x000fe200018f0eff */
[----:B-----5:R-:W-:Y:S01]  /*25dd0*/  IMAD R0, R25, 0x2, R2 ;  /* 0x0000000219007824 */ /* 0x020fe200078e0202 */
[----:B--2---:R-:W-:Y:S01]  /*25de0*/  PRMT R15, R52, 0x7632, R15 ;  /* 0x00007632340f7816 */ /* 0x004fe2000000000f */
[----:B------:R-:W-:Y:S03]  /*25df0*/  STG.E.U16 desc[UR60][R12.64], R55 ;  /* 0x000000370c007986 */ /* 0x000fe6000c10153c */
[----:B------:R-:W2:Y:S01]  /*25e00*/  LDC R25, c[0x0][0x278] ;  /* 0x00009e00ff197b82 */ /* 0x000ea20000000800 */
[----:B-1----:R-:W-:-:S04]  /*25e10*/  LEA R6, P3, R2, R3, 0x1 ;  /* 0x0000000302067211 */ /* 0x002fc800078608ff */
[----:B------:R-:W-:Y:S02]  /*25e20*/  LEA.HI.X.SX32 R7, R2, R9, 0x1, P3 ;  /* 0x0000000902077211 */ /* 0x000fe400018f0eff */
[C---:B------:R-:W-:Y:S02]  /*25e30*/  LEA R14, P3, R0.reuse, R3, 0x1 ;  /* 0x00000003000e7211 */ /* 0x040fe400078608ff */
[----:B------:R-:W-:Y:S01]  /*25e40*/  LEA R2, R19, R0, 0x1 ;  /* 0x0000000013027211 */ /* 0x000fe200078e08ff */
[----:B------:R1:W-:Y:S01]  /*25e50*/  STG.E.U16 desc[UR60][R4.64], R15 ;  /* 0x0000000f04007986 */ /* 0x0003e2000c10153c */
[----:B------:R-:W5:Y:S01]  /*25e60*/  LDC R19, c[0x0][0x278] ;  /* 0x00009e00ff137b82 */ /* 0x000f620000000800 */
[----:B------:R-:W-:Y:S02]  /*25e70*/  PRMT R20, R53, 0x7632, R20 ;  /* 0x0000763235147816 */ /* 0x000fe40000000014 */
[----:B-1----:R-:W-:Y:S01]  /*25e80*/  LEA.HI.X.SX32 R15, R0, R9, 0x1, P3 ;  /* 0x00000009000f7211 */ /* 0x002fe200018f0eff */
[----:B0-----:R-:W-:Y:S01]  /*25e90*/  IMAD R0, R17, 0x2, R2 ;  /* 0x0000000211007824 */ /* 0x001fe200078e0202 */
[----:B------:R-:W-:-:S04]  /*25ea0*/  LEA R16, P3, R2, R3, 0x1 ;  /* 0x0000000302107211 */ /* 0x000fc800078608ff */
[----:B------:R-:W-:Y:S02]  /*25eb0*/  LEA.HI.X.SX32 R17, R2, R9, 0x1, P3 ;  /* 0x0000000902117211 */ /* 0x000fe400018f0eff */
[----:B----4-:R-:W-:Y:S02]  /*25ec0*/  LEA R2, R21, R0, 0x1 ;  /* 0x0000000015027211 */ /* 0x010fe400078e08ff */
[C---:B------:R-:W-:Y:S01]  /*25ed0*/  LEA R4, P3, R0.reuse, R3, 0x1 ;  /* 0x0000000300047211 */ /* 0x040fe200078608ff */
[----:B------:R-:W0:Y:S02]  /*25ee0*/  LDC R21, c[0x0][0x278] ;  /* 0x00009e00ff157b82 */ /* 0x000e240000000800 */
[----:B---3--:R-:W-:Y:S01]  /*25ef0*/  IMAD R18, R23, 0x2, R2 ;  /* 0x0000000217127824 */ /* 0x008fe200078e0202 */
[----:B------:R1:W-:Y:S01]  /*25f00*/  STG.E.U16 desc[UR60][R6.64], R20 ;  /* 0x0000001406007986 */ /* 0x0003e2000c10153c */
[----:B------:R-:W-:-:S04]  /*25f10*/  LEA.HI.X.SX32 R5, R0, R9, 0x1, P3 ;  /* 0x0000000900057211 */ /* 0x000fc800018f0eff */
[----:B------:R-:W3:Y:S01]  /*25f20*/  LDC R23, c[0x0][0x278] ;  /* 0x00009e00ff177b82 */ /* 0x000ee20000000800 */
        /* <DEDUP_REMOVED lines=9> */
[----:B-----5:R-:W-:-:S02]  /*25fc0*/  IMAD R0, R19, 0x2, R18 ;  /* 0x0000000213007824 */ /* 0x020fc400078e0212 */
[----:B------:R-:W5:Y:S01]  /*25fd0*/  LDC R19, c[0x0][0x278] ;  /* 0x00009e00ff137b82 */ /* 0x000f620000000800 */
[----:B------:R-:W-:Y:S02]  /*25fe0*/  LEA.HI.X.SX32 R13, R2, R9, 0x1, P4 ;  /* 0x00000009020d7211 */ /* 0x000fe400020f0eff */
[----:B--2---:R-:W-:-:S05]  /*25ff0*/  LEA R14, P3, R18, R3, 0x1 ;  /* 0x00000003120e7211 */ /* 0x004fca00078608ff */
[----:B----4-:R-:W2:Y:S01]  /*26000*/  LDC R17, c[0x0][0x278] ;  /* 0x00009e00ff117b82 */ /* 0x010ea20000000800 */
[----:B------:R4:W-:Y:S01]  /*26010*/  STG.E.U16 desc[UR60][R4.64], R48 ;  /* 0x0000003004007986 */ /* 0x0009e2000c10153c */
[----:B------:R-:W-:Y:S02]  /*26020*/  LEA.HI.X.SX32 R15, R18, R9, 0x1, P3 ;  /* 0x00000009120f7211 */ /* 0x000fe400018f0eff */
[----:B0-----:R-:W-:Y:S01]  /*26030*/  LEA R2, R21, R0, 0x1 ;  /* 0x0000000015027211 */ /* 0x001fe200078e08ff */
[----:B------:R0:W-:Y:S03]  /*26040*/  STG.E.U16 desc[UR60][R12.64], R49 ;  /* 0x000000310c007986 */ /* 0x0001e6000c10153c */
[----:B------:R-:W5:Y:S01]  /*26050*/  LDC R21, c[0x0][0x278] ;  /* 0x00009e00ff157b82 */ /* 0x000f620000000800 */
[----:B------:R0:W-:Y:S01]  /*26060*/  STG.E.U16 desc[UR60][R6.64], R50 ;  /* 0x0000003206007986 */ /* 0x0001e2000c10153c */
[----:B----4-:R-:W-:-:S04]  /*26070*/  LEA R4, P3, R0, R3, 0x1 ;  /* 0x0000000300047211 */ /* 0x010fc800078608ff */
[----:B------:R-:W-:Y:S01]  /*26080*/  LEA.HI.X.SX32 R5, R0, R9, 0x1, P3 ;  /* 0x0000000900057211 */ /* 0x000fe200018f0eff */
[----:B---3--:R-:W-:Y:S01]  /*26090*/  IMAD R0, R23, 0x2, R2 ;  /* 0x0000000217007824 */ /* 0x008fe200078e0202 */
        /* <DEDUP_REMOVED lines=8> */
[----:B------:R-:W3:Y:S01]  /*26120*/  LDC R25, c[0x0][0x278] ;  /* 0x00009e00ff197b82 */ /* 0x000ee20000000800 */
[----:B------:R-:W-:Y:S02]  /*26130*/  PRMT R20, R49, 0x7632, R20 ;  /* 0x0000763231147816 */ /* 0x000fe40000000014 */
[----:B-1----:R-:W-:Y:S01]  /*26140*/  LEA.HI.X.SX32 R13, R0, R9, 0x1, P3 ;  /* 0x00000009000d7211 */ /* 0x002fe200018f0eff */
[----:B--2---:R-:W-:Y:S01]  /*26150*/  IMAD R0, R17, 0x2, R2 ;  /* 0x0000000211007824 */ /* 0x004fe200078e0202 */
[----:B------:R-:W-:-:S04]  /*26160*/  LEA R16, P3, R2, R3, 0x1 ;  /* 0x0000000302107211 */ /* 0x000fc800078608ff */
[----:B-----5:R-:W-:Y:S02]  /*26170*/  LEA R18, R19, R0, 0x1 ;  /* 0x0000000013127211 */ /* 0x020fe400078e08ff */
[----:B------:R-:W1:Y:S01]  /*26180*/  LDC R19, c[0x0][0x278] ;  /* 0x00009e00ff137b82 */ /* 0x000e620000000800 */
[----:B------:R-:W-:Y:S02]  /*26190*/  LEA.HI.X.SX32 R17, R2, R9, 0x1, P3 ;  /* 0x0000000902117211 */ /* 0x000fe400018f0eff */
[----:B------:R-:W-:Y:S01]  /*261a0*/  LEA R14, P4, R0, R3, 0x1 ;  /* 0x00000003000e7211 */ /* 0x000fe200078808ff */
[----:B------:R-:W-:Y:S01]  /*261b0*/  IMAD R2, R21, 0x2, R18 ;  /* 0x0000000215027824 */ /* 0x000fe200078e0212 */
[----:B------:R-:W-:Y:S01]  /*261c0*/  PRMT R22, R50, 0x7632, R22 ;  /* 0x0000763232167816 */ /* 0x000fe20000000016 */
[----:B------:R2:W-:Y:S01]  /*261d0*/  STG.E.U16 desc[UR60][R6.64], R20 ;  /* 0x0000001406007986 */ /* 0x0005e2000c10153c */
[----:B------:R-:W-:Y:S02]  /*261e0*/  LEA.HI.X.SX32 R15, R0, R9, 0x1, P4 ;  /* 0x00000009000f7211 */ /* 0x000fe400020f0eff */
[----:B------:R-:W-:Y:S01]  /*261f0*/  PRMT R24, R51, 0x7632, R24 ;  /* 0x0000763233187816 */ /* 0x000fe20000000018 */
[----:B------:R-:W-:Y:S01]  /*26200*/  STG.E.U16 desc[UR60][R12.64], R22 ;  /* 0x000000160c007986 */ /* 0x000fe2000c10153c */
[----:B------:R-:W-:-:S02]  /*26210*/  LEA R4, P3, R18, R3, 0x1 ;  /* 0x0000000312047211 */ /* 0x000fc400078608ff */
[C---:B--2---:R-:W-:Y:S01]  /*26220*/  LEA R6, P4, R2.reuse, R3, 0x1 ;  /* 0x0000000302067211 */ /* 0x044fe200078808ff */
[----:B------:R2:W-:Y:S03]  /*26230*/  STG.E.U16 desc[UR60][R16.64], R24 ;  /* 0x0000001810007986 */ /* 0x0005e6000c10153c */
[-C--:B------:R-:W-:Y:S02]  /*26240*/  LEA.HI.X.SX32 R7, R2, R9.reuse, 0x1, P4 ;  /* 0x0000000902077211 */ /* 0x080fe400020f0eff */
[----:B0-----:R-:W-:Y:S02]  /*26250*/  LEA R2, R23, R2, 0x1 ;  /* 0x0000000217027211 */ /* 0x001fe400078e08ff */
[----:B------:R-:W-:Y:S01]  /*26260*/  LEA.HI.X.SX32 R5, R18, R9, 0x1, P3 ;  /* 0x0000000912057211 */ /* 0x000fe200018f0eff */
[----:B--2---:R-:W0:Y:S01]  /*26270*/  LDC R17, c[0x0][0x278] ;  /* 0x00009e00ff117b82 */ /* 0x004e220000000800 */
[C---:B------:R-:W-:Y:S01]  /*26280*/  LEA R12, P3, R2.reuse, R3, 0x1 ;  /* 0x00000003020c7211 */ /* 0x040fe200078608ff */
[----:B---3--:R-:W-:Y:S01]  /*26290*/  IMAD R0, R25, 0x2, R2 ;  /* 0x0000000219007824 */ /* 0x008fe200078e0202 */
[----:B------:R-:W-:Y:S02]  /*262a0*/  STG.E.U16 desc[UR60][R14.64], R56 ;  /* 0x000000380e007986 */ /* 0x000fe4000c10153c */
[----:B------:R-:W-:-:S02]  /*262b0*/  LEA.HI.X.SX32 R13, R2, R9, 0x1, P3 ;  /* 0x00000009020d7211 */ /* 0x000fc400018f0eff */
[----:B------:R-:W2:Y:S01]  /*262c0*/  LDS.128 R20, [R8] ;  /* 0x0000000008147984 */ /* 0x000ea20000000c00 */
[----:B------:R-:W3:Y:S01]  /*262d0*/  LDC R25, c[0x0][0x278] ;  /* 0x00009e00ff197b82 */ /* 0x000ee20000000800 */
[----:B-1----:R-:W-:Y:S02]  /*262e0*/  LEA R2, R19, R0, 0x1 ;  /* 0x0000000013027211 */ /* 0x002fe400078e08ff */
[----:B------:R1:W-:Y:S05]  /*262f0*/  STG.E.U16 desc[UR60][R4.64], R57 ;  /* 0x0000003904007986 */ /* 0x0003ea000c10153c */
[----:B------:R-:W4:Y:S01]  /*26300*/  LDC R19, c[0x0][0x278] ;  /* 0x00009e00ff137b82 */ /* 0x000f220000000800 */
[----:B------:R5:W-:Y:S01]  /*26310*/  STG.E.U16 desc[UR60][R6.64], R58 ;  /* 0x0000003a06007986 */ /* 0x000be2000c10153c */
[----:B-1----:R-:W-:-:S04]  /*26320*/  LEA R4, P3, R0, R3, 0x1 ;  /* 0x0000000300047211 */ /* 0x002fc800078608ff */
[----:B------:R-:W-:Y:S01]  /*26330*/  LEA.HI.X.SX32 R5, R0, R9, 0x1, P3 ;  /* 0x0000000900057211 */ /* 0x000fe200018f0eff */
[----:B------:R-:W-:Y:S01]  /*26340*/  IMAD R0, R27, 0x2, R2 ;  /* 0x000000021b007824 */ /* 0x000fe200078e0202 */
[----:B-----5:R-:W-:Y:S01]  /*26350*/  LEA R6, P3, R2, R3, 0x1 ;  /* 0x0000000302067211 */ /* 0x020fe200078608ff */
[----:B------:R-:W1:Y:S01]  /*26360*/  LDC R27, c[0x0][0x278] ;  /* 0x00009e00ff1b7b82 */ /* 0x000e620000000800 */
[----:B------:R-:W-:Y:S02]  /*26370*/  PRMT R15, R56, 0x7632, R15 ;  /* 0x00007632380f7816 */ /* 0x000fe4000000000f */
[----:B------:R-:W-:Y:S02]  /*26380*/  LEA.HI.X.SX32 R7, R2, R9, 0x1, P3 ;  /* 0x0000000902077211 */ /* 0x000fe400018f0eff */
[----:B------:R-:W-:Y:S02]  /*26390*/  LEA R14, P3, R0, R3, 0x1 ;  /* 0x00000003000e7211 */ /* 0x000fe400078608ff */
[----:B------:R-:W-:Y:S01]  /*263a0*/  LEA R2, R29, R0, 0x1 ;  /* 0x000000001d027211 */ /* 0x000fe200078e08ff */
[----:B------:R-:W-:Y:S01]  /*263b0*/  STG.E.U16 desc[UR60][R12.64], R59 ;  /* 0x0000003b0c007986 */ /* 0x000fe2000c10153c */
[----:B------:R-:W5:Y:S03]  /*263c0*/  LDC R29, c[0x0][0x278] ;  /* 0x00009e00ff1d7b82 */ /* 0x000f660000000800 */
[----:B------:R2:W-:Y:S01]  /*263d0*/  STG.E.U16 desc[UR60][R4.64], R15 ;  /* 0x0000000f04007986 */ /* 0x0005e2000c10153c */
[----:B------:R-:W-:-:S02]  /*263e0*/  PRMT R18, R57, 0x7632, R18 ;  /* 0x0000763239127816 */ /* 0x000fc40000000012 */
[----:B--2---:R-:W-:Y:S01]  /*263f0*/  LEA.HI.X.SX32 R15, R0, R9, 0x1, P3 ;  /* 0x00000009000f7211 */ /* 0x004fe200018f0eff */
[----:B0-----:R-:W-:Y:S01]  /*26400*/  IMAD R0, R17, 0x2, R2 ;  /* 0x0000000211007824 */ /* 0x001fe200078e0202 */
[----:B------:R-:W-:-:S04]  /*26410*/  LEA R16, P3, R2, R3, 0x1 ;  /* 0x0000000302107211 */ /* 0x000fc800078608ff */
[----:B------:R-:W-:Y:S02]  /*26420*/  LEA.HI.X.SX32 R17, R2, R9, 0x1, P3 ;  /* 0x0000000902117211 */ /* 0x000fe400018f0eff */
[C---:B------:R-:W-:Y:S02]  /*26430*/  LEA R4, P3, R0.reuse, R3, 0x1 ;  /* 0x0000000300047211 */ /* 0x040fe400078608ff */
[----:B---3--:R-:W-:Y:S02]  /*26440*/  LEA R2, R25, R0, 0x1 ;  /* 0x0000000019027211 */ /* 0x008fe400078e08ff */
[----:B------:R-:W0:Y:S01]  /*26450*/  LDC R25, c[0x0][0x278] ;  /* 0x00009e00ff197b82 */ /* 0x000e220000000800 */
[----:B------:R2:W-:Y:S01]  /*26460*/  STG.E.U16 desc[UR60][R6.64], R18 ;  /* 0x0000001206007986 */ /* 0x0005e2000c10153c */
[----:B------:R-:W-:Y:S01]  /*26470*/  LEA.HI.X.SX32 R5, R0, R9, 0x1, P3 ;  /* 0x0000000900057211 */ /* 0x000fe200018f0eff */
[----:B----4-:R-:W-:Y:S01]  /*26480*/  IMAD R0, R19, 0x2, R2 ;  /* 0x0000000213007824 */ /* 0x010fe200078e0202 */
[----:B------:R-:W-:-:S04]  /*26490*/  PRMT R24, R58, 0x7632, R24 ;  /* 0x000076323a187816 */ /* 0x000fc80000000018 */
[----:B------:R-:W3:Y:S01]  /*264a0*/  LDC R19, c[0x0][0x278] ;  /* 0x00009e00ff137b82 */ /* 0x000ee20000000800 */
[-C--:B--2---:R-:W-:Y:S02]  /*264b0*/  LEA R6, P3, R2, R3.reuse, 0x1 ;  /* 0x0000000302067211 */ /* 0x084fe400078608ff */
[----:B------:R-:W-:Y:S02]  /*264c0*/  LEA R12, P4, R0, R3, 0x1 ;  /* 0x00000003000c7211 */ /* 0x000fe400078808ff */
[-C--:B------:R-:W-:Y:S02]  /*264d0*/  LEA.HI.X.SX32 R7, R2, R9.reuse, 0x1, P3 ;  /* 0x0000000902077211 */ /* 0x080fe400018f0eff */
[----:B-1----:R-:W-:Y:S01]  /*264e0*/  LEA R2, R27, R0, 0x1 ;  /* 0x000000001b027211 */ /* 0x002fe200078e08ff */
[----:B------:R1:W-:Y:S01]  /*264f0*/  STG.E.U16 desc[UR60][R14.64], R24 ;  /* 0x000000180e007986 */ /* 0x0003e2000c10153c */
[----:B------:R-:W-:-:S03]  /*26500*/  LEA.HI.X.SX32 R13, R0, R9, 0x1, P4 ;  /* 0x00000009000d7211 */ /* 0x000fc600020f0eff */
[----:B-----5:R-:W-:Y:S01]  /*26510*/  IMAD R0, R29, 0x2, R2 ;  /* 0x000000021d007824 */ /* 0x020fe200078e0202 */
[----:B------:R-:W-:Y:S02]  /*26520*/  PRMT R26, R59, 0x7632, R26 ;  /* 0x000076323b1a7816 */ /* 0x000fe4000000001a */
[----:B-1----:R-:W-:-:S03]  /*26530*/  LEA R14, P3, R2, R3, 0x1 ;  /* 0x00000003020e7211 */ /* 0x002fc600078608ff */
[----:B------:R1:W-:Y:S01]  /*26540*/  STG.E.U16 desc[UR60][R16.64], R26 ;  /* 0x0000001a10007986 */ /* 0x0003e2000c10153c */
[----:B------:R-:W-:Y:S02]  /*26550*/  LEA.HI.X.SX32 R15, R2, R9, 0x1, P3 ;  /* 0x00000009020f7211 */ /* 0x000fe400018f0eff */
[----:B------:R-:W-:Y:S01]  /*26560*/  LEA R2, R31, R0, 0x1 ;  /* 0x000000001f027211 */ /* 0x000fe200078e08ff */
[----:B------:R2:W-:Y:S04]  /*26570*/  STG.E.U16 desc[UR60][R4.64], R20 ;  /* 0x0000001404007986 */ /* 0x0005e8000c10153c */
[----:B0-----:R-:W-:Y:S01]  /*26580*/  IMAD R8, R25, 0x2, R2 ;  /* 0x0000000219087824 */ /* 0x001fe200078e0202 */
[C---:B-1----:R-:W-:Y:S01]  /*26590*/  LEA R16, P3, R0.reuse, R3, 0x1 ;  /* 0x0000000300107211 */ /* 0x042fe200078608ff */
[----:B------:R0:W-:Y:S03]  /*265a0*/  STG.E.U16 desc[UR60][R6.64], R21 ;  /* 0x0000001506007986 */ /* 0x0001e6000c10153c */
[----:B------:R-:W-:Y:S01]  /*265b0*/  LEA.HI.X.SX32 R17, R0, R9, 0x1, P3 ;  /* 0x0000000900117211 */ /* 0x000fe200018f0eff */
[----:B------:R3:W-:Y:S01]  /*265c0*/  STG.E.U16 desc[UR60][R12.64], R22 ;  /* 0x000000160c007986 */ /* 0x0007e2000c10153c */
[----:B--2---:R-:W-:-:S04]  /*265d0*/  LEA R4, P3, R2, R3, 0x1 ;  /* 0x0000000302047211 */ /* 0x004fc800078608ff */
[----:B------:R-:W-:Y:S02]  /*265e0*/  LEA.HI.X.SX32 R5, R2, R9, 0x1, P3 ;  /* 0x0000000902057211 */ /* 0x000fe400018f0eff */
[-C--:B------:R-:W-:Y:S02]  /*265f0*/  LEA R2, P3, R8, R3.reuse, 0x1 ;  /* 0x0000000308027211 */ /* 0x080fe400078608ff */
[----:B0-----:R-:W-:Y:S02]  /*26600*/  PRMT R7, R20, 0x7632, R7 ;  /* 0x0000763214077816 */ /* 0x001fe40000000007 */
[----:B---3--:R-:W-:Y:S01]  /*26610*/  LEA R12, R19, R8, 0x1 ;  /* 0x00000008130c7211 */ /* 0x008fe200078e08ff */
[----:B------:R-:W-:Y:S01]  /*26620*/  STG.E.U16 desc[UR60][R14.64], R23 ;  /* 0x000000170e007986 */ /* 0x000fe2000c10153c */
[----:B------:R-:W-:Y:S02]  /*26630*/  PRMT R18, R21, 0x7632, R18 ;  /* 0x0000763215127816 */ /* 0x000fe40000000012 */
[----:B------:R-:W-:Y:S01]  /*26640*/  LEA R6, P4, R12, R3, 0x1 ;  /* 0x000000030c067211 */ /* 0x000fe200078808ff */
[----:B------:R0:W-:Y:S01]  /*26650*/  STG.E.U16 desc[UR60][R16.64], R7 ;  /* 0x0000000710007986 */ /* 0x0001e2000c10153c */
[----:B------:R-:W-:-:S02]  /*26660*/  PRMT R24, R22, 0x7632, R24 ;  /* 0x0000763216187816 */ /* 0x000fc40000000018 */
[-C--:B------:R-:W-:Y:S02]  /*26670*/  LEA.HI.X.SX32 R3, R8, R9.reuse, 0x1, P3 ;  /* 0x0000000908037211 */ /* 0x080fe400018f0eff */
[----:B------:R-:W-:Y:S01]  /*26680*/  PRMT R20, R23, 0x7632, R20 ;  /* 0x0000763217147816 */ /* 0x000fe20000000014 */
[----:B------:R1:W-:Y:S01]  /*26690*/  STG.E.U16 desc[UR60][R4.64], R18 ;  /* 0x0000001204007986 */ /* 0x0003e2000c10153c */
[----:B0-----:R-:W-:-:S03]  /*266a0*/  LEA.HI.X.SX32 R7, R12, R9, 0x1, P4 ;  /* 0x000000090c077211 */ /* 0x001fc600020f0eff */
[----:B------:R1:W-:Y:S04]  /*266b0*/  STG.E.U16 desc[UR60][R2.64], R24 ;  /* 0x0000001802007986 */ /* 0x0003e8000c10153c */
[----:B------:R1:W-:Y:S01]  /*266c0*/  STG.E.U16 desc[UR60][R6.64], R20 ;  /* 0x0000001406007986 */ /* 0x0003e2000c10153c */
[----:B------:R-:W-:Y:S02]  /*266d0*/  FSEL R0, R171, -INF , P1 ;  /* 0xff800000ab007808 */ /* 0x000fe40000800000 */
[----:B------:R-:W-:-:S03]  /*266e0*/  FSEL R13, R170, -INF , P2 ;  /* 0xff800000aa0d7808 */ /* 0x000fc60001000000 */
[----:B------:R-:W-:Y:S02]  /*266f0*/  FFMA R12, R0, 0.69314718246459960938, R11 ;  /* 0x3f317218000c7823 */ /* 0x000fe4000000000b */
[----:B------:R-:W-:Y:S01]  /*26700*/  FFMA R13, R13, 0.69314718246459960938, R10 ;  /* 0x3f3172180d0d7823 */ /* 0x000fe2000000000a */
[----:B------:R-:W-:Y:S01]  /*26710*/  BAR.SYNC.DEFER_BLOCKING 0x0 ;  /* 0x0000000000007b1d */ /* 0x000fe20000010000 */
[----:B------:R-:W-:-:S07]  /*26720*/  LOP3.LUT P0, RZ, R172, 0x80, RZ, 0xc0, !PT ;  /* 0x00000080acff7812 */ /* 0x000fce000780c0ff */
[----:B------:R-:W0:Y:S01]  /*26730*/  LDC R0, c[0x0][0x27c] ;  /* 0x00009f00ff007b82 */ /* 0x000e220000000800 */
[----:B------:R1:W-:Y:S07]  /*26740*/  STS.64 [R169], R12 ;  /* 0x0000000ca9007388 */ /* 0x0003ee0000000a00 */
[----:B------:R-:W-:Y:S06]  /*26750*/  BAR.SYNC.DEFER_BLOCKING 0x0 ;  /* 0x0000000000007b1d */ /* 0x000fec0000010000 */
[----:B------:R-:W-:Y:S05]  /*26760*/  @P0 EXIT ;  /* 0x000000000000094d */ /* 0x000fea0003800000 */
[----:B-1----:R-:W2:Y:S01]  /*26770*/  LDL.LU R169, [R1+0x208] ;  /* 0x0002080001a97983 */ /* 0x002ea20000300800 */
[----:B------:R-:W1:Y:S01]  /*26780*/  LDC.64 R6, c[0x0][0x230] ;  /* 0x00008c00ff067b82 */ /* 0x000e620000000a00 */
[----:B0-----:R-:W-:Y:S01]  /*26790*/  IMAD R0, R168, R0, RZ ;  /* 0x00000000a8007224 */ /* 0x001fe200078e02ff */
[C---:B------:R-:W-:Y:S01]  /*267a0*/  SHF.L.U32 R2, R82.reuse, 0x2, RZ ;  /* 0x0000000252027819 */ /* 0x040fe200000006ff */
[----:B------:R-:W-:-:S04]  /*267b0*/  IMAD.HI R4, R82, 0x4, RZ ;  /* 0x0000000452047827 */ /* 0x000fc800078e02ff */
[C---:B------:R-:W-:Y:S02]  /*267c0*/  IMAD.SHL.U32 R3, R0.reuse, 0x4, RZ ;  /* 0x0000000400037824 */ /* 0x040fe400078e00ff */
[----:B------:R-:W-:-:S03]  /*267d0*/  IMAD.HI R0, R0, 0x4, RZ ;  /* 0x0000000400007827 */ /* 0x000fc600078e02ff */
[----:B-1----:R-:W-:-:S04]  /*267e0*/  IADD3 R2, P0, P1, R2, R6, R3 ;  /* 0x0000000602027210 */ /* 0x002fc8000791e003 */
[----:B------:R-:W-:Y:S01]  /*267f0*/  IADD3.X R3, R4, R7, R0, P0, P1 ;  /* 0x0000000704037210 */ /* 0x000fe200007e2400 */
[----:B--2---:R-:W0:Y:S04]  /*26800*/  LDS R5, [R169] ;  /* 0x00000000a9057984 */ /* 0x004e280000000800 */
[----:B0-----:R-:W-:Y:S01]  /*26810*/  STG.E desc[UR60][R2.64], R5 ;  /* 0x0000000502007986 */ /* 0x001fe2000c10193c */
[----:B------:R-:W-:Y:S05]  /*26820*/  EXIT ;  /* 0x000000000000794d */ /* 0x000fea0003800000 */
.L_x_2:
[----:B------:R-:W-:-:S00]  /*26830*/  BRA `(.L_x_2) ;  /* 0xfffffffc00fc7947 */ /* 0x000fc0000383ffff */
[----:B------:R-:W-:-:S00]  /*26840*/  NOP ;  /* 0x0000000000007918 */ /* 0x000fc00000000000 */
        /* <DEDUP_REMOVED lines=11> */
.L_x_3:


//--------------------- .nv.global.init           --------------------------
	.section	.nv.global.init,"aw",@progbits
.nv.global.init:
	.type		_$_str,@object
	.size		_$_str,(.L_0 - _$_str)
_$_str:
        /*0000*/ 	.byte	0x5f, 0x5f, 0x43, 0x55, 0x44, 0x41, 0x5f, 0x46, 0x54, 0x5a, 0x00
.L_0:


//--------------------- .nv.shared.attn_fwd       --------------------------
	.section	.nv.shared.attn_fwd,"aw",@nobits
	.sectionflags	@""
	.align	16
	.zero		1024


//--------------------- .nv.shared.reserved.0     --------------------------
	.section	.nv.shared.reserved.0,"aw",@nobits
	.weak		__nv_reservedSMEM_offset_0_alias
	.size		__nv_reservedSMEM_offset_0_alias, 0, 0
	.other		__nv_reservedSMEM_offset_0_alias,@"STO_CUDA_RESERVED_SHARED STV_DEFAULT"
__nv_reservedSMEM_offset_0_alias:
	.zero		0


//--------------------- .nv.constant0.attn_fwd    --------------------------
	.section	.nv.constant0.attn_fwd,"a",@progbits
	.sectionflags	@""
	.align	4
.nv.constant0.attn_fwd:
	.zero		664


//--------------------- SYMBOLS --------------------------

	.type		.nv.reservedSmem.offset0,@object
	.size		.nv.reservedSmem.offset0,0x4
